//
// Generated by NVIDIA NVVM Compiler
//
// Compiler Build ID: CL-36424714
// Cuda compilation tools, release 13.0, V13.0.88
// Based on NVVM 20.0.0
//

.version 9.0
.target sm_100
.address_size 64

	// .globl	_Z12detrender_k1PKfS0_S0_ififiS0_iS0_ifiPfS1_
.extern .shared .align 16 .b8 sm[];

.visible .entry _Z12detrender_k1PKfS0_S0_ififiS0_iS0_ifiPfS1_(
	.param .u64 .ptr .align 1 _Z12detrender_k1PKfS0_S0_ififiS0_iS0_ifiPfS1__param_0,
	.param .u64 .ptr .align 1 _Z12detrender_k1PKfS0_S0_ififiS0_iS0_ifiPfS1__param_1,
	.param .u64 .ptr .align 1 _Z12detrender_k1PKfS0_S0_ififiS0_iS0_ifiPfS1__param_2,
	.param .u32 _Z12detrender_k1PKfS0_S0_ififiS0_iS0_ifiPfS1__param_3,
	.param .f32 _Z12detrender_k1PKfS0_S0_ififiS0_iS0_ifiPfS1__param_4,
	.param .u32 _Z12detrender_k1PKfS0_S0_ififiS0_iS0_ifiPfS1__param_5,
	.param .f32 _Z12detrender_k1PKfS0_S0_ififiS0_iS0_ifiPfS1__param_6,
	.param .u32 _Z12detrender_k1PKfS0_S0_ififiS0_iS0_ifiPfS1__param_7,
	.param .u64 .ptr .align 1 _Z12detrender_k1PKfS0_S0_ififiS0_iS0_ifiPfS1__param_8,
	.param .u32 _Z12detrender_k1PKfS0_S0_ififiS0_iS0_ifiPfS1__param_9,
	.param .u64 .ptr .align 1 _Z12detrender_k1PKfS0_S0_ififiS0_iS0_ifiPfS1__param_10,
	.param .u32 _Z12detrender_k1PKfS0_S0_ififiS0_iS0_ifiPfS1__param_11,
	.param .f32 _Z12detrender_k1PKfS0_S0_ififiS0_iS0_ifiPfS1__param_12,
	.param .u32 _Z12detrender_k1PKfS0_S0_ififiS0_iS0_ifiPfS1__param_13,
	.param .u64 .ptr .align 1 _Z12detrender_k1PKfS0_S0_ififiS0_iS0_ifiPfS1__param_14,
	.param .u64 .ptr .align 1 _Z12detrender_k1PKfS0_S0_ififiS0_iS0_ifiPfS1__param_15
)
{
	.reg .pred 	%p<38>;
	.reg .b32 	%r<218>;
	.reg .b32 	%f<31>;
	.reg .b64 	%rd<59>;
	.reg .b64 	%fd<738>;

	ld.param.u64 	%rd7, [_Z12detrender_k1PKfS0_S0_ififiS0_iS0_ifiPfS1__param_8];
	ld.param.u32 	%r75, [_Z12detrender_k1PKfS0_S0_ififiS0_iS0_ifiPfS1__param_9];
	ld.param.u64 	%rd8, [_Z12detrender_k1PKfS0_S0_ififiS0_iS0_ifiPfS1__param_10];
	ld.param.u32 	%r76, [_Z12detrender_k1PKfS0_S0_ififiS0_iS0_ifiPfS1__param_11];
	mov.u32 	%r1, %ntid.x;
	mov.u32 	%r2, %tid.x;
	setp.lt.s32 	%p1, %r75, 1;
	@%p1 bra 	$L__BB0_4;
	cvta.to.global.u64 	%rd1, %rd7;
	mov.b32 	%r206, 0;
$L__BB0_2:
	add.s32 	%r4, %r206, %r2;
	setp.ge.s32 	%p2, %r4, %r75;
	@%p2 bra 	$L__BB0_4;
	mul.wide.s32 	%rd11, %r4, 4;
	add.s64 	%rd12, %rd1, %rd11;
	ld.global.f32 	%f7, [%rd12];
	shl.b32 	%r79, %r4, 2;
	mov.u32 	%r80, sm;
	add.s32 	%r81, %r80, %r79;
	st.shared.f32 	[%r81], %f7;
	add.s32 	%r206, %r206, %r1;
	setp.lt.s32 	%p3, %r206, %r75;
	@%p3 bra 	$L__BB0_2;
$L__BB0_4:
	mov.u32 	%r6, %ctaid.y;
	setp.ge.s32 	%p4, %r6, %r76;
	@%p4 bra 	$L__BB0_44;
	ld.param.u32 	%r201, [_Z12detrender_k1PKfS0_S0_ififiS0_iS0_ifiPfS1__param_13];
	cvta.to.global.u64 	%rd13, %rd8;
	mul.wide.u32 	%rd14, %r6, 4;
	add.s64 	%rd15, %rd13, %rd14;
	ld.global.f32 	%f1, [%rd15];
	setp.lt.s32 	%p5, %r201, 1;
	@%p5 bra 	$L__BB0_44;
	shl.b32 	%r83, %r75, 2;
	mov.u32 	%r84, sm;
	add.s32 	%r7, %r84, %r83;
	shl.b32 	%r85, %r1, 3;
	add.s32 	%r86, %r7, %r85;
	add.s32 	%r8, %r86, %r85;
	add.s32 	%r87, %r8, %r85;
	add.s32 	%r9, %r87, %r85;
	add.s32 	%r10, %r9, %r85;
	add.s32 	%r88, %r10, %r85;
	add.s32 	%r11, %r88, %r85;
	add.s32 	%r12, %r11, %r85;
	add.s32 	%r89, %r12, %r85;
	add.s32 	%r90, %r89, %r85;
	add.s32 	%r91, %r90, %r85;
	add.s32 	%r92, %r91, %r85;
	add.s32 	%r13, %r92, %r85;
	add.s32 	%r14, %r13, %r85;
	cvt.f64.f32 	%fd1, %f1;
	mov.b32 	%r93, 1127219200;
	mov.b32 	%r94, -2147483648;
	mov.b64 	%fd2, {%r94, %r93};
	mov.b32 	%r207, 0;
$L__BB0_7:
	ld.param.u32 	%r202, [_Z12detrender_k1PKfS0_S0_ififiS0_iS0_ifiPfS1__param_13];
	mov.u32 	%r95, %ctaid.x;
	add.s32 	%r16, %r207, %r95;
	setp.ge.s32 	%p6, %r16, %r202;
	@%p6 bra 	$L__BB0_44;
	ld.param.u32 	%r203, [_Z12detrender_k1PKfS0_S0_ififiS0_iS0_ifiPfS1__param_13];
	ld.param.f32 	%f30, [_Z12detrender_k1PKfS0_S0_ififiS0_iS0_ifiPfS1__param_12];
	ld.param.u32 	%r198, [_Z12detrender_k1PKfS0_S0_ififiS0_iS0_ifiPfS1__param_7];
	ld.param.f32 	%f29, [_Z12detrender_k1PKfS0_S0_ififiS0_iS0_ifiPfS1__param_6];
	ld.param.u32 	%r196, [_Z12detrender_k1PKfS0_S0_ififiS0_iS0_ifiPfS1__param_3];
	mov.u32 	%r96, %ctaid.y;
	mad.lo.s32 	%r17, %r203, %r96, %r16;
	cvt.rn.f32.s32 	%f8, %r16;
	mul.f32 	%f9, %f30, %f8;
	cvt.f64.f32 	%fd3, %f9;
	fma.rn.f64 	%fd43, %fd1, 0dBFE0000000000000, %fd3;
	cvt.rn.f32.f64 	%f2, %fd43;
	mov.u32 	%r97, %tid.x;
	shl.b32 	%r98, %r97, 3;
	add.s32 	%r18, %r7, %r98;
	mov.b64 	%rd16, 0;
	st.shared.u64 	[%r18], %rd16;
	mov.u32 	%r99, %ntid.x;
	shl.b32 	%r100, %r99, 3;
	add.s32 	%r19, %r18, %r100;
	st.shared.u64 	[%r19], %rd16;
	add.s32 	%r20, %r8, %r98;
	st.shared.u64 	[%r20], %rd16;
	add.s32 	%r21, %r20, %r100;
	st.shared.u64 	[%r21], %rd16;
	add.s32 	%r22, %r9, %r98;
	st.shared.u64 	[%r22], %rd16;
	add.s32 	%r23, %r10, %r98;
	st.shared.u64 	[%r23], %rd16;
	add.s32 	%r24, %r23, %r100;
	st.shared.u64 	[%r24], %rd16;
	add.s32 	%r25, %r11, %r98;
	st.shared.u64 	[%r25], %rd16;
	add.s32 	%r26, %r12, %r98;
	st.shared.u64 	[%r26], %rd16;
	add.s32 	%r27, %r26, %r100;
	st.shared.u64 	[%r27], %rd16;
	add.s32 	%r28, %r27, %r100;
	st.shared.u64 	[%r28], %rd16;
	add.s32 	%r29, %r28, %r100;
	st.shared.u64 	[%r29], %rd16;
	add.s32 	%r30, %r29, %r100;
	st.shared.u64 	[%r30], %rd16;
	add.s32 	%r101, %r13, %r98;
	st.shared.u64 	[%r101], %rd16;
	add.s32 	%r102, %r14, %r98;
	st.shared.u64 	[%r102], %rd16;
	add.s32 	%r31, %r14, %r100;
	shl.b32 	%r103, %r97, 2;
	add.s32 	%r32, %r31, %r103;
	mov.b32 	%r104, 0;
	st.shared.u32 	[%r32], %r104;
	bar.sync 	0;
	div.rn.f32 	%f10, %f2, %f29;
	cvt.rpi.f32.f32 	%f11, %f10;
	cvt.rni.s64.f32 	%rd17, %f11;
	cvt.u32.u64 	%r105, %rd17;
	add.f32 	%f12, %f1, %f2;
	div.rn.f32 	%f13, %f12, %f29;
	cvt.rmi.f32.f32 	%f14, %f13;
	cvt.rni.s64.f32 	%rd18, %f14;
	cvt.u32.u64 	%r106, %rd18;
	div.rn.f32 	%f15, %f9, %f29;
	cvt.rni.s64.f32 	%rd19, %f15;
	cvt.u32.u64 	%r107, %rd19;
	sub.s32 	%r108, %r107, %r196;
	add.s32 	%r109, %r196, %r107;
	max.s32 	%r33, %r105, 0;
	max.s32 	%r110, %r108, 0;
	add.s32 	%r111, %r198, -1;
	min.s32 	%r34, %r106, %r111;
	min.s32 	%r112, %r109, %r111;
	sub.s32 	%r35, %r112, %r110;
	add.s32 	%r36, %r35, 1;
	add.s32 	%r37, %r110, %r97;
	setp.lt.s32 	%p7, %r35, -1;
	@%p7 bra 	$L__BB0_16;
	cvt.f64.f32 	%fd4, %f2;
	mov.b32 	%r208, 0;
$L__BB0_10:
	ld.param.u32 	%r199, [_Z12detrender_k1PKfS0_S0_ififiS0_iS0_ifiPfS1__param_7];
	add.s32 	%r39, %r37, %r208;
	setp.ge.s32 	%p8, %r39, %r199;
	@%p8 bra 	$L__BB0_16;
	ld.param.u64 	%rd53, [_Z12detrender_k1PKfS0_S0_ififiS0_iS0_ifiPfS1__param_2];
	cvta.to.global.u64 	%rd20, %rd53;
	mul.wide.s32 	%rd21, %r39, 4;
	add.s64 	%rd22, %rd20, %rd21;
	ld.global.f32 	%f16, [%rd22];
	cvt.f64.f32 	%fd5, %f16;
	setp.eq.f32 	%p9, %f16, 0f00000000;
	@%p9 bra 	$L__BB0_15;
	ld.param.u64 	%rd51, [_Z12detrender_k1PKfS0_S0_ififiS0_iS0_ifiPfS1__param_1];
	ld.param.u64 	%rd49, [_Z12detrender_k1PKfS0_S0_ififiS0_iS0_ifiPfS1__param_0];
	cvta.to.global.u64 	%rd23, %rd49;
	add.s64 	%rd25, %rd23, %rd21;
	ld.global.f32 	%f17, [%rd25];
	cvt.f64.f32 	%fd6, %f17;
	sub.f64 	%fd7, %fd6, %fd3;
	cvta.to.global.u64 	%rd26, %rd51;
	add.s64 	%rd27, %rd26, %rd21;
	ld.global.f32 	%f18, [%rd27];
	cvt.f64.f32 	%fd8, %f18;
	ld.shared.f64 	%fd44, [%r18];
	add.f64 	%fd45, %fd44, %fd5;
	st.shared.f64 	[%r18], %fd45;
	mul.f64 	%fd46, %fd7, %fd5;
	ld.shared.f64 	%fd47, [%r19];
	add.f64 	%fd48, %fd46, %fd47;
	st.shared.f64 	[%r19], %fd48;
	ld.shared.f64 	%fd49, [%r20];
	fma.rn.f64 	%fd50, %fd5, %fd8, %fd49;
	st.shared.f64 	[%r20], %fd50;
	mul.f64 	%fd51, %fd7, %fd46;
	ld.shared.f64 	%fd52, [%r21];
	add.f64 	%fd53, %fd51, %fd52;
	st.shared.f64 	[%r21], %fd53;
	ld.shared.f64 	%fd54, [%r22];
	fma.rn.f64 	%fd55, %fd46, %fd8, %fd54;
	st.shared.f64 	[%r22], %fd55;
	mul.f64 	%fd56, %fd7, %fd51;
	ld.shared.f64 	%fd57, [%r23];
	add.f64 	%fd58, %fd56, %fd57;
	st.shared.f64 	[%r23], %fd58;
	ld.shared.f64 	%fd59, [%r24];
	fma.rn.f64 	%fd60, %fd51, %fd8, %fd59;
	st.shared.f64 	[%r24], %fd60;
	ld.shared.f64 	%fd61, [%r25];
	fma.rn.f64 	%fd62, %fd7, %fd56, %fd61;
	st.shared.f64 	[%r25], %fd62;
	ld.shared.u32 	%r114, [%r32];
	add.s32 	%r115, %r114, 1;
	st.shared.u32 	[%r32], %r115;
	setp.lt.s32 	%p10, %r39, %r33;
	setp.gt.s32 	%p11, %r39, %r34;
	or.pred  	%p12, %p10, %p11;
	@%p12 bra 	$L__BB0_15;
	sub.f64 	%fd63, %fd6, %fd4;
	div.rn.f64 	%fd64, %fd63, %fd1;
	cvt.rn.f64.s32 	%fd65, %r75;
	mul.f64 	%fd66, %fd64, %fd65;
	cvt.rn.f32.f64 	%f19, %fd66;
	cvt.rni.s64.f32 	%rd28, %f19;
	cvt.u32.u64 	%r40, %rd28;
	setp.lt.s32 	%p13, %r40, 0;
	setp.le.s32 	%p14, %r75, %r40;
	or.pred  	%p15, %p13, %p14;
	@%p15 bra 	$L__BB0_15;
	shl.b32 	%r116, %r40, 2;
	mov.u32 	%r117, sm;
	add.s32 	%r118, %r117, %r116;
	ld.shared.f32 	%f20, [%r118];
	cvt.f64.f32 	%fd67, %f20;
	mul.f64 	%fd68, %fd5, %fd67;
	ld.shared.f64 	%fd69, [%r26];
	add.f64 	%fd70, %fd69, %fd68;
	st.shared.f64 	[%r26], %fd70;
	ld.shared.f64 	%fd71, [%r27];
	fma.rn.f64 	%fd72, %fd68, %fd67, %fd71;
	st.shared.f64 	[%r27], %fd72;
	mul.f64 	%fd73, %fd7, %fd68;
	ld.shared.f64 	%fd74, [%r28];
	add.f64 	%fd75, %fd73, %fd74;
	st.shared.f64 	[%r28], %fd75;
	ld.shared.f64 	%fd76, [%r29];
	fma.rn.f64 	%fd77, %fd68, %fd8, %fd76;
	st.shared.f64 	[%r29], %fd77;
	ld.shared.f64 	%fd78, [%r30];
	fma.rn.f64 	%fd79, %fd7, %fd73, %fd78;
	st.shared.f64 	[%r30], %fd79;
$L__BB0_15:
	add.s32 	%r208, %r208, %r99;
	setp.le.s32 	%p16, %r208, %r36;
	@%p16 bra 	$L__BB0_10;
$L__BB0_16:
	ld.param.u32 	%r197, [_Z12detrender_k1PKfS0_S0_ififiS0_iS0_ifiPfS1__param_5];
	bar.sync 	0;
	ld.volatile.shared.u32 	%r120, [%r32+64];
	ld.volatile.shared.u32 	%r121, [%r32];
	add.s32 	%r122, %r121, %r120;
	st.volatile.shared.u32 	[%r32], %r122;
	ld.volatile.shared.u32 	%r123, [%r32+32];
	ld.volatile.shared.u32 	%r124, [%r32];
	add.s32 	%r125, %r124, %r123;
	st.volatile.shared.u32 	[%r32], %r125;
	ld.volatile.shared.u32 	%r126, [%r32+16];
	ld.volatile.shared.u32 	%r127, [%r32];
	add.s32 	%r128, %r127, %r126;
	st.volatile.shared.u32 	[%r32], %r128;
	ld.volatile.shared.u32 	%r129, [%r32+8];
	ld.volatile.shared.u32 	%r130, [%r32];
	add.s32 	%r131, %r130, %r129;
	st.volatile.shared.u32 	[%r32], %r131;
	ld.volatile.shared.u32 	%r132, [%r32+4];
	ld.volatile.shared.u32 	%r133, [%r32];
	add.s32 	%r134, %r133, %r132;
	st.volatile.shared.u32 	[%r32], %r134;
	bar.sync 	0;
	ld.shared.u32 	%r42, [%r31];
	setp.ge.s32 	%p17, %r42, %r197;
	@%p17 bra 	$L__BB0_18;
	ld.param.u64 	%rd58, [_Z12detrender_k1PKfS0_S0_ififiS0_iS0_ifiPfS1__param_15];
	ld.param.u64 	%rd56, [_Z12detrender_k1PKfS0_S0_ififiS0_iS0_ifiPfS1__param_14];
	cvta.to.global.u64 	%rd44, %rd56;
	mul.wide.s32 	%rd45, %r17, 4;
	add.s64 	%rd46, %rd44, %rd45;
	mov.b32 	%r194, 2143289344;
	st.global.u32 	[%rd46], %r194;
	cvta.to.global.u64 	%rd47, %rd58;
	add.s64 	%rd48, %rd47, %rd45;
	st.global.u32 	[%rd48], %r194;
	bra.uni 	$L__BB0_43;
$L__BB0_18:
	ld.param.u64 	%rd57, [_Z12detrender_k1PKfS0_S0_ififiS0_iS0_ifiPfS1__param_15];
	ld.param.u64 	%rd55, [_Z12detrender_k1PKfS0_S0_ififiS0_iS0_ifiPfS1__param_14];
	ld.param.u32 	%r204, [_Z12detrender_k1PKfS0_S0_ififiS0_iS0_ifiPfS1__param_13];
	ld.param.f32 	%f28, [_Z12detrender_k1PKfS0_S0_ififiS0_iS0_ifiPfS1__param_4];
	cvta.to.global.u64 	%rd2, %rd55;
	cvta.to.global.u64 	%rd3, %rd57;
	mov.u32 	%r135, %ctaid.x;
	add.s32 	%r136, %r207, %r135;
	mov.u32 	%r137, %ctaid.y;
	mad.lo.s32 	%r43, %r204, %r137, %r136;
	mov.u32 	%r44, %tid.x;
	shl.b32 	%r138, %r44, 3;
	add.s32 	%r139, %r7, %r138;
	ld.volatile.shared.f64 	%fd80, [%r139+128];
	ld.volatile.shared.f64 	%fd81, [%r139];
	add.f64 	%fd82, %fd80, %fd81;
	st.volatile.shared.f64 	[%r139], %fd82;
	ld.volatile.shared.f64 	%fd83, [%r139+64];
	ld.volatile.shared.f64 	%fd84, [%r139];
	add.f64 	%fd85, %fd83, %fd84;
	st.volatile.shared.f64 	[%r139], %fd85;
	ld.volatile.shared.f64 	%fd86, [%r139+32];
	ld.volatile.shared.f64 	%fd87, [%r139];
	add.f64 	%fd88, %fd86, %fd87;
	st.volatile.shared.f64 	[%r139], %fd88;
	ld.volatile.shared.f64 	%fd89, [%r139+16];
	ld.volatile.shared.f64 	%fd90, [%r139];
	add.f64 	%fd91, %fd89, %fd90;
	st.volatile.shared.f64 	[%r139], %fd91;
	ld.volatile.shared.f64 	%fd92, [%r139+8];
	ld.volatile.shared.f64 	%fd93, [%r139];
	add.f64 	%fd94, %fd92, %fd93;
	st.volatile.shared.f64 	[%r139], %fd94;
	mov.u32 	%r140, %ntid.x;
	shl.b32 	%r141, %r140, 3;
	add.s32 	%r142, %r7, %r141;
	add.s32 	%r143, %r142, %r138;
	ld.volatile.shared.f64 	%fd95, [%r143+128];
	ld.volatile.shared.f64 	%fd96, [%r143];
	add.f64 	%fd97, %fd95, %fd96;
	st.volatile.shared.f64 	[%r143], %fd97;
	ld.volatile.shared.f64 	%fd98, [%r143+64];
	ld.volatile.shared.f64 	%fd99, [%r143];
	add.f64 	%fd100, %fd98, %fd99;
	st.volatile.shared.f64 	[%r143], %fd100;
	ld.volatile.shared.f64 	%fd101, [%r143+32];
	ld.volatile.shared.f64 	%fd102, [%r143];
	add.f64 	%fd103, %fd101, %fd102;
	st.volatile.shared.f64 	[%r143], %fd103;
	ld.volatile.shared.f64 	%fd104, [%r143+16];
	ld.volatile.shared.f64 	%fd105, [%r143];
	add.f64 	%fd106, %fd104, %fd105;
	st.volatile.shared.f64 	[%r143], %fd106;
	ld.volatile.shared.f64 	%fd107, [%r143+8];
	ld.volatile.shared.f64 	%fd108, [%r143];
	add.f64 	%fd109, %fd107, %fd108;
	st.volatile.shared.f64 	[%r143], %fd109;
	add.s32 	%r144, %r8, %r138;
	ld.volatile.shared.f64 	%fd110, [%r144+128];
	ld.volatile.shared.f64 	%fd111, [%r144];
	add.f64 	%fd112, %fd110, %fd111;
	st.volatile.shared.f64 	[%r144], %fd112;
	ld.volatile.shared.f64 	%fd113, [%r144+64];
	ld.volatile.shared.f64 	%fd114, [%r144];
	add.f64 	%fd115, %fd113, %fd114;
	st.volatile.shared.f64 	[%r144], %fd115;
	ld.volatile.shared.f64 	%fd116, [%r144+32];
	ld.volatile.shared.f64 	%fd117, [%r144];
	add.f64 	%fd118, %fd116, %fd117;
	st.volatile.shared.f64 	[%r144], %fd118;
	ld.volatile.shared.f64 	%fd119, [%r144+16];
	ld.volatile.shared.f64 	%fd120, [%r144];
	add.f64 	%fd121, %fd119, %fd120;
	st.volatile.shared.f64 	[%r144], %fd121;
	ld.volatile.shared.f64 	%fd122, [%r144+8];
	ld.volatile.shared.f64 	%fd123, [%r144];
	add.f64 	%fd124, %fd122, %fd123;
	st.volatile.shared.f64 	[%r144], %fd124;
	add.s32 	%r145, %r8, %r141;
	add.s32 	%r146, %r145, %r138;
	ld.volatile.shared.f64 	%fd125, [%r146+128];
	ld.volatile.shared.f64 	%fd126, [%r146];
	add.f64 	%fd127, %fd125, %fd126;
	st.volatile.shared.f64 	[%r146], %fd127;
	ld.volatile.shared.f64 	%fd128, [%r146+64];
	ld.volatile.shared.f64 	%fd129, [%r146];
	add.f64 	%fd130, %fd128, %fd129;
	st.volatile.shared.f64 	[%r146], %fd130;
	ld.volatile.shared.f64 	%fd131, [%r146+32];
	ld.volatile.shared.f64 	%fd132, [%r146];
	add.f64 	%fd133, %fd131, %fd132;
	st.volatile.shared.f64 	[%r146], %fd133;
	ld.volatile.shared.f64 	%fd134, [%r146+16];
	ld.volatile.shared.f64 	%fd135, [%r146];
	add.f64 	%fd136, %fd134, %fd135;
	st.volatile.shared.f64 	[%r146], %fd136;
	ld.volatile.shared.f64 	%fd137, [%r146+8];
	ld.volatile.shared.f64 	%fd138, [%r146];
	add.f64 	%fd139, %fd137, %fd138;
	st.volatile.shared.f64 	[%r146], %fd139;
	add.s32 	%r147, %r9, %r138;
	ld.volatile.shared.f64 	%fd140, [%r147+128];
	ld.volatile.shared.f64 	%fd141, [%r147];
	add.f64 	%fd142, %fd140, %fd141;
	st.volatile.shared.f64 	[%r147], %fd142;
	ld.volatile.shared.f64 	%fd143, [%r147+64];
	ld.volatile.shared.f64 	%fd144, [%r147];
	add.f64 	%fd145, %fd143, %fd144;
	st.volatile.shared.f64 	[%r147], %fd145;
	ld.volatile.shared.f64 	%fd146, [%r147+32];
	ld.volatile.shared.f64 	%fd147, [%r147];
	add.f64 	%fd148, %fd146, %fd147;
	st.volatile.shared.f64 	[%r147], %fd148;
	ld.volatile.shared.f64 	%fd149, [%r147+16];
	ld.volatile.shared.f64 	%fd150, [%r147];
	add.f64 	%fd151, %fd149, %fd150;
	st.volatile.shared.f64 	[%r147], %fd151;
	ld.volatile.shared.f64 	%fd152, [%r147+8];
	ld.volatile.shared.f64 	%fd153, [%r147];
	add.f64 	%fd154, %fd152, %fd153;
	st.volatile.shared.f64 	[%r147], %fd154;
	add.s32 	%r148, %r10, %r138;
	ld.volatile.shared.f64 	%fd155, [%r148+128];
	ld.volatile.shared.f64 	%fd156, [%r148];
	add.f64 	%fd157, %fd155, %fd156;
	st.volatile.shared.f64 	[%r148], %fd157;
	ld.volatile.shared.f64 	%fd158, [%r148+64];
	ld.volatile.shared.f64 	%fd159, [%r148];
	add.f64 	%fd160, %fd158, %fd159;
	st.volatile.shared.f64 	[%r148], %fd160;
	ld.volatile.shared.f64 	%fd161, [%r148+32];
	ld.volatile.shared.f64 	%fd162, [%r148];
	add.f64 	%fd163, %fd161, %fd162;
	st.volatile.shared.f64 	[%r148], %fd163;
	ld.volatile.shared.f64 	%fd164, [%r148+16];
	ld.volatile.shared.f64 	%fd165, [%r148];
	add.f64 	%fd166, %fd164, %fd165;
	st.volatile.shared.f64 	[%r148], %fd166;
	ld.volatile.shared.f64 	%fd167, [%r148+8];
	ld.volatile.shared.f64 	%fd168, [%r148];
	add.f64 	%fd169, %fd167, %fd168;
	st.volatile.shared.f64 	[%r148], %fd169;
	add.s32 	%r149, %r10, %r141;
	add.s32 	%r150, %r149, %r138;
	ld.volatile.shared.f64 	%fd170, [%r150+128];
	ld.volatile.shared.f64 	%fd171, [%r150];
	add.f64 	%fd172, %fd170, %fd171;
	st.volatile.shared.f64 	[%r150], %fd172;
	ld.volatile.shared.f64 	%fd173, [%r150+64];
	ld.volatile.shared.f64 	%fd174, [%r150];
	add.f64 	%fd175, %fd173, %fd174;
	st.volatile.shared.f64 	[%r150], %fd175;
	ld.volatile.shared.f64 	%fd176, [%r150+32];
	ld.volatile.shared.f64 	%fd177, [%r150];
	add.f64 	%fd178, %fd176, %fd177;
	st.volatile.shared.f64 	[%r150], %fd178;
	ld.volatile.shared.f64 	%fd179, [%r150+16];
	ld.volatile.shared.f64 	%fd180, [%r150];
	add.f64 	%fd181, %fd179, %fd180;
	st.volatile.shared.f64 	[%r150], %fd181;
	ld.volatile.shared.f64 	%fd182, [%r150+8];
	ld.volatile.shared.f64 	%fd183, [%r150];
	add.f64 	%fd184, %fd182, %fd183;
	st.volatile.shared.f64 	[%r150], %fd184;
	add.s32 	%r151, %r11, %r138;
	ld.volatile.shared.f64 	%fd185, [%r151+128];
	ld.volatile.shared.f64 	%fd186, [%r151];
	add.f64 	%fd187, %fd185, %fd186;
	st.volatile.shared.f64 	[%r151], %fd187;
	ld.volatile.shared.f64 	%fd188, [%r151+64];
	ld.volatile.shared.f64 	%fd189, [%r151];
	add.f64 	%fd190, %fd188, %fd189;
	st.volatile.shared.f64 	[%r151], %fd190;
	ld.volatile.shared.f64 	%fd191, [%r151+32];
	ld.volatile.shared.f64 	%fd192, [%r151];
	add.f64 	%fd193, %fd191, %fd192;
	st.volatile.shared.f64 	[%r151], %fd193;
	ld.volatile.shared.f64 	%fd194, [%r151+16];
	ld.volatile.shared.f64 	%fd195, [%r151];
	add.f64 	%fd196, %fd194, %fd195;
	st.volatile.shared.f64 	[%r151], %fd196;
	ld.volatile.shared.f64 	%fd197, [%r151+8];
	ld.volatile.shared.f64 	%fd198, [%r151];
	add.f64 	%fd199, %fd197, %fd198;
	st.volatile.shared.f64 	[%r151], %fd199;
	add.s32 	%r152, %r12, %r138;
	ld.volatile.shared.f64 	%fd200, [%r152+128];
	ld.volatile.shared.f64 	%fd201, [%r152];
	add.f64 	%fd202, %fd200, %fd201;
	st.volatile.shared.f64 	[%r152], %fd202;
	ld.volatile.shared.f64 	%fd203, [%r152+64];
	ld.volatile.shared.f64 	%fd204, [%r152];
	add.f64 	%fd205, %fd203, %fd204;
	st.volatile.shared.f64 	[%r152], %fd205;
	ld.volatile.shared.f64 	%fd206, [%r152+32];
	ld.volatile.shared.f64 	%fd207, [%r152];
	add.f64 	%fd208, %fd206, %fd207;
	st.volatile.shared.f64 	[%r152], %fd208;
	ld.volatile.shared.f64 	%fd209, [%r152+16];
	ld.volatile.shared.f64 	%fd210, [%r152];
	add.f64 	%fd211, %fd209, %fd210;
	st.volatile.shared.f64 	[%r152], %fd211;
	ld.volatile.shared.f64 	%fd212, [%r152+8];
	ld.volatile.shared.f64 	%fd213, [%r152];
	add.f64 	%fd214, %fd212, %fd213;
	st.volatile.shared.f64 	[%r152], %fd214;
	add.s32 	%r153, %r12, %r141;
	add.s32 	%r154, %r153, %r138;
	ld.volatile.shared.f64 	%fd215, [%r154+128];
	ld.volatile.shared.f64 	%fd216, [%r154];
	add.f64 	%fd217, %fd215, %fd216;
	st.volatile.shared.f64 	[%r154], %fd217;
	ld.volatile.shared.f64 	%fd218, [%r154+64];
	ld.volatile.shared.f64 	%fd219, [%r154];
	add.f64 	%fd220, %fd218, %fd219;
	st.volatile.shared.f64 	[%r154], %fd220;
	ld.volatile.shared.f64 	%fd221, [%r154+32];
	ld.volatile.shared.f64 	%fd222, [%r154];
	add.f64 	%fd223, %fd221, %fd222;
	st.volatile.shared.f64 	[%r154], %fd223;
	ld.volatile.shared.f64 	%fd224, [%r154+16];
	ld.volatile.shared.f64 	%fd225, [%r154];
	add.f64 	%fd226, %fd224, %fd225;
	st.volatile.shared.f64 	[%r154], %fd226;
	ld.volatile.shared.f64 	%fd227, [%r154+8];
	ld.volatile.shared.f64 	%fd228, [%r154];
	add.f64 	%fd229, %fd227, %fd228;
	st.volatile.shared.f64 	[%r154], %fd229;
	add.s32 	%r155, %r153, %r141;
	add.s32 	%r156, %r155, %r138;
	ld.volatile.shared.f64 	%fd230, [%r156+128];
	ld.volatile.shared.f64 	%fd231, [%r156];
	add.f64 	%fd232, %fd230, %fd231;
	st.volatile.shared.f64 	[%r156], %fd232;
	ld.volatile.shared.f64 	%fd233, [%r156+64];
	ld.volatile.shared.f64 	%fd234, [%r156];
	add.f64 	%fd235, %fd233, %fd234;
	st.volatile.shared.f64 	[%r156], %fd235;
	ld.volatile.shared.f64 	%fd236, [%r156+32];
	ld.volatile.shared.f64 	%fd237, [%r156];
	add.f64 	%fd238, %fd236, %fd237;
	st.volatile.shared.f64 	[%r156], %fd238;
	ld.volatile.shared.f64 	%fd239, [%r156+16];
	ld.volatile.shared.f64 	%fd240, [%r156];
	add.f64 	%fd241, %fd239, %fd240;
	st.volatile.shared.f64 	[%r156], %fd241;
	ld.volatile.shared.f64 	%fd242, [%r156+8];
	ld.volatile.shared.f64 	%fd243, [%r156];
	add.f64 	%fd244, %fd242, %fd243;
	st.volatile.shared.f64 	[%r156], %fd244;
	add.s32 	%r157, %r155, %r141;
	add.s32 	%r158, %r157, %r138;
	ld.volatile.shared.f64 	%fd245, [%r158+128];
	ld.volatile.shared.f64 	%fd246, [%r158];
	add.f64 	%fd247, %fd245, %fd246;
	st.volatile.shared.f64 	[%r158], %fd247;
	ld.volatile.shared.f64 	%fd248, [%r158+64];
	ld.volatile.shared.f64 	%fd249, [%r158];
	add.f64 	%fd250, %fd248, %fd249;
	st.volatile.shared.f64 	[%r158], %fd250;
	ld.volatile.shared.f64 	%fd251, [%r158+32];
	ld.volatile.shared.f64 	%fd252, [%r158];
	add.f64 	%fd253, %fd251, %fd252;
	st.volatile.shared.f64 	[%r158], %fd253;
	ld.volatile.shared.f64 	%fd254, [%r158+16];
	ld.volatile.shared.f64 	%fd255, [%r158];
	add.f64 	%fd256, %fd254, %fd255;
	st.volatile.shared.f64 	[%r158], %fd256;
	ld.volatile.shared.f64 	%fd257, [%r158+8];
	ld.volatile.shared.f64 	%fd258, [%r158];
	add.f64 	%fd259, %fd257, %fd258;
	st.volatile.shared.f64 	[%r158], %fd259;
	add.s32 	%r159, %r157, %r141;
	add.s32 	%r160, %r159, %r138;
	ld.volatile.shared.f64 	%fd260, [%r160+128];
	ld.volatile.shared.f64 	%fd261, [%r160];
	add.f64 	%fd262, %fd260, %fd261;
	st.volatile.shared.f64 	[%r160], %fd262;
	ld.volatile.shared.f64 	%fd263, [%r160+64];
	ld.volatile.shared.f64 	%fd264, [%r160];
	add.f64 	%fd265, %fd263, %fd264;
	st.volatile.shared.f64 	[%r160], %fd265;
	ld.volatile.shared.f64 	%fd266, [%r160+32];
	ld.volatile.shared.f64 	%fd267, [%r160];
	add.f64 	%fd268, %fd266, %fd267;
	st.volatile.shared.f64 	[%r160], %fd268;
	ld.volatile.shared.f64 	%fd269, [%r160+16];
	ld.volatile.shared.f64 	%fd270, [%r160];
	add.f64 	%fd271, %fd269, %fd270;
	st.volatile.shared.f64 	[%r160], %fd271;
	ld.volatile.shared.f64 	%fd272, [%r160+8];
	ld.volatile.shared.f64 	%fd273, [%r160];
	add.f64 	%fd274, %fd272, %fd273;
	st.volatile.shared.f64 	[%r160], %fd274;
	bar.sync 	0;
	ld.shared.f64 	%fd275, [%r7];
	ld.shared.f64 	%fd276, [%r142];
	ld.shared.f64 	%fd277, [%r8];
	ld.shared.f64 	%fd278, [%r145];
	ld.shared.f64 	%fd279, [%r9];
	ld.shared.f64 	%fd280, [%r10];
	ld.shared.f64 	%fd281, [%r149];
	ld.shared.f64 	%fd282, [%r11];
	ld.shared.f64 	%fd283, [%r12];
	ld.shared.f64 	%fd284, [%r153];
	ld.shared.f64 	%fd285, [%r155];
	ld.shared.f64 	%fd286, [%r157];
	ld.shared.f64 	%fd287, [%r159];
	mul.f64 	%fd288, %fd283, %fd283;
	mul.f64 	%fd289, %fd278, %fd288;
	mul.f64 	%fd290, %fd281, %fd289;
	mul.f64 	%fd291, %fd280, %fd288;
	mul.f64 	%fd292, %fd279, %fd291;
	sub.f64 	%fd293, %fd290, %fd292;
	add.f64 	%fd294, %fd283, %fd283;
	mul.f64 	%fd295, %fd294, %fd285;
	mul.f64 	%fd296, %fd276, %fd295;
	mul.f64 	%fd297, %fd281, %fd296;
	sub.f64 	%fd298, %fd293, %fd297;
	mul.f64 	%fd299, %fd283, %fd285;
	mul.f64 	%fd300, %fd278, %fd299;
	fma.rn.f64 	%fd301, %fd279, %fd300, %fd298;
	mul.f64 	%fd302, %fd280, %fd299;
	fma.rn.f64 	%fd303, %fd277, %fd302, %fd301;
	mul.f64 	%fd304, %fd283, %fd287;
	mul.f64 	%fd305, %fd276, %fd304;
	fma.rn.f64 	%fd306, %fd279, %fd305, %fd303;
	mul.f64 	%fd307, %fd278, %fd304;
	mul.f64 	%fd308, %fd277, %fd307;
	sub.f64 	%fd309, %fd306, %fd308;
	mul.f64 	%fd310, %fd283, %fd286;
	mul.f64 	%fd311, %fd276, %fd310;
	fma.rn.f64 	%fd312, %fd280, %fd311, %fd309;
	mul.f64 	%fd313, %fd278, %fd310;
	mul.f64 	%fd314, %fd278, %fd313;
	sub.f64 	%fd315, %fd312, %fd314;
	mul.f64 	%fd316, %fd285, %fd285;
	mul.f64 	%fd317, %fd275, %fd316;
	fma.rn.f64 	%fd318, %fd281, %fd317, %fd315;
	mul.f64 	%fd319, %fd278, %fd316;
	mul.f64 	%fd320, %fd277, %fd319;
	sub.f64 	%fd321, %fd318, %fd320;
	mul.f64 	%fd322, %fd285, %fd287;
	mul.f64 	%fd323, %fd275, %fd322;
	mul.f64 	%fd324, %fd279, %fd323;
	sub.f64 	%fd325, %fd321, %fd324;
	mul.f64 	%fd326, %fd276, %fd322;
	fma.rn.f64 	%fd327, %fd277, %fd326, %fd325;
	mul.f64 	%fd328, %fd285, %fd286;
	mul.f64 	%fd329, %fd275, %fd328;
	mul.f64 	%fd330, %fd280, %fd329;
	sub.f64 	%fd331, %fd327, %fd330;
	mul.f64 	%fd332, %fd276, %fd328;
	fma.rn.f64 	%fd333, %fd278, %fd332, %fd331;
	mul.f64 	%fd334, %fd286, %fd287;
	mul.f64 	%fd335, %fd275, %fd334;
	fma.rn.f64 	%fd336, %fd278, %fd335, %fd333;
	mul.f64 	%fd337, %fd276, %fd334;
	mul.f64 	%fd338, %fd276, %fd337;
	sub.f64 	%fd339, %fd336, %fd338;
	mul.f64 	%fd340, %fd275, %fd284;
	mul.f64 	%fd341, %fd278, %fd340;
	mul.f64 	%fd342, %fd281, %fd341;
	sub.f64 	%fd343, %fd339, %fd342;
	mul.f64 	%fd344, %fd280, %fd340;
	fma.rn.f64 	%fd345, %fd279, %fd344, %fd343;
	mul.f64 	%fd346, %fd276, %fd284;
	mul.f64 	%fd347, %fd276, %fd346;
	fma.rn.f64 	%fd348, %fd281, %fd347, %fd345;
	mul.f64 	%fd349, %fd278, %fd346;
	mul.f64 	%fd350, %fd279, %fd349;
	sub.f64 	%fd351, %fd348, %fd350;
	mul.f64 	%fd352, %fd280, %fd346;
	mul.f64 	%fd353, %fd277, %fd352;
	sub.f64 	%fd354, %fd351, %fd353;
	mul.f64 	%fd355, %fd278, %fd284;
	mul.f64 	%fd356, %fd278, %fd355;
	fma.rn.f64 	%fd357, %fd277, %fd356, %fd354;
	mul.f64 	%fd358, %fd282, %fd289;
	mul.f64 	%fd359, %fd280, %fd291;
	sub.f64 	%fd360, %fd358, %fd359;
	mul.f64 	%fd361, %fd282, %fd296;
	sub.f64 	%fd362, %fd360, %fd361;
	mul.f64 	%fd363, %fd278, %fd295;
	fma.rn.f64 	%fd364, %fd280, %fd363, %fd362;
	mul.f64 	%fd365, %fd294, %fd287;
	mul.f64 	%fd366, %fd276, %fd365;
	fma.rn.f64 	%fd367, %fd280, %fd366, %fd364;
	mul.f64 	%fd368, %fd278, %fd365;
	mul.f64 	%fd369, %fd278, %fd368;
	sub.f64 	%fd370, %fd367, %fd369;
	fma.rn.f64 	%fd371, %fd282, %fd317, %fd370;
	mul.f64 	%fd372, %fd278, %fd319;
	sub.f64 	%fd373, %fd371, %fd372;
	add.f64 	%fd374, %fd285, %fd285;
	mul.f64 	%fd375, %fd374, %fd287;
	mul.f64 	%fd376, %fd275, %fd375;
	mul.f64 	%fd377, %fd280, %fd376;
	sub.f64 	%fd378, %fd373, %fd377;
	mul.f64 	%fd379, %fd276, %fd375;
	fma.rn.f64 	%fd380, %fd278, %fd379, %fd378;
	mul.f64 	%fd381, %fd287, %fd287;
	mul.f64 	%fd382, %fd275, %fd381;
	fma.rn.f64 	%fd383, %fd278, %fd382, %fd380;
	mul.f64 	%fd384, %fd276, %fd381;
	mul.f64 	%fd385, %fd276, %fd384;
	sub.f64 	%fd386, %fd383, %fd385;
	mul.f64 	%fd387, %fd282, %fd341;
	sub.f64 	%fd388, %fd386, %fd387;
	fma.rn.f64 	%fd389, %fd280, %fd344, %fd388;
	fma.rn.f64 	%fd390, %fd282, %fd347, %fd389;
	add.f64 	%fd391, %fd284, %fd284;
	mul.f64 	%fd392, %fd276, %fd391;
	mul.f64 	%fd393, %fd278, %fd392;
	mul.f64 	%fd394, %fd280, %fd393;
	sub.f64 	%fd395, %fd390, %fd394;
	fma.rn.f64 	%fd396, %fd278, %fd356, %fd395;
	div.rn.f64 	%fd9, %fd357, %fd396;
	mul.f64 	%fd397, %fd281, %fd291;
	mul.f64 	%fd398, %fd282, %fd288;
	mul.f64 	%fd399, %fd279, %fd398;
	sub.f64 	%fd400, %fd399, %fd397;
	fma.rn.f64 	%fd401, %fd281, %fd300, %fd400;
	mul.f64 	%fd402, %fd282, %fd299;
	mul.f64 	%fd403, %fd277, %fd402;
	sub.f64 	%fd404, %fd401, %fd403;
	fma.rn.f64 	%fd405, %fd281, %fd305, %fd404;
	mul.f64 	%fd406, %fd279, %fd368;
	sub.f64 	%fd407, %fd405, %fd406;
	mul.f64 	%fd408, %fd280, %fd304;
	fma.rn.f64 	%fd409, %fd277, %fd408, %fd407;
	mul.f64 	%fd410, %fd282, %fd311;
	sub.f64 	%fd411, %fd409, %fd410;
	fma.rn.f64 	%fd412, %fd280, %fd313, %fd411;
	mul.f64 	%fd413, %fd281, %fd323;
	sub.f64 	%fd414, %fd412, %fd413;
	mul.f64 	%fd415, %fd278, %fd322;
	fma.rn.f64 	%fd416, %fd277, %fd415, %fd414;
	fma.rn.f64 	%fd417, %fd282, %fd329, %fd416;
	mul.f64 	%fd418, %fd278, %fd328;
	mul.f64 	%fd419, %fd278, %fd418;
	sub.f64 	%fd420, %fd417, %fd419;
	fma.rn.f64 	%fd421, %fd279, %fd382, %fd420;
	mul.f64 	%fd422, %fd277, %fd384;
	sub.f64 	%fd423, %fd421, %fd422;
	mul.f64 	%fd424, %fd280, %fd335;
	sub.f64 	%fd425, %fd423, %fd424;
	fma.rn.f64 	%fd426, %fd278, %fd337, %fd425;
	fma.rn.f64 	%fd427, %fd281, %fd344, %fd426;
	mul.f64 	%fd428, %fd282, %fd340;
	mul.f64 	%fd429, %fd279, %fd428;
	sub.f64 	%fd430, %fd427, %fd429;
	mul.f64 	%fd431, %fd281, %fd349;
	sub.f64 	%fd432, %fd430, %fd431;
	mul.f64 	%fd433, %fd282, %fd346;
	fma.rn.f64 	%fd434, %fd277, %fd433, %fd432;
	fma.rn.f64 	%fd435, %fd279, %fd356, %fd434;
	mul.f64 	%fd436, %fd280, %fd355;
	mul.f64 	%fd437, %fd277, %fd436;
	sub.f64 	%fd438, %fd435, %fd437;
	div.rn.f64 	%fd10, %fd438, %fd396;
	mul.f64 	%fd439, %fd281, %fd302;
	mul.f64 	%fd440, %fd279, %fd402;
	sub.f64 	%fd441, %fd439, %fd440;
	mul.f64 	%fd442, %fd281, %fd307;
	sub.f64 	%fd443, %fd441, %fd442;
	fma.rn.f64 	%fd444, %fd279, %fd408, %fd443;
	fma.rn.f64 	%fd445, %fd282, %fd313, %fd444;
	mul.f64 	%fd446, %fd280, %fd310;
	mul.f64 	%fd447, %fd280, %fd446;
	sub.f64 	%fd448, %fd445, %fd447;
	mul.f64 	%fd449, %fd281, %fd319;
	sub.f64 	%fd450, %fd448, %fd449;
	mul.f64 	%fd451, %fd282, %fd316;
	fma.rn.f64 	%fd452, %fd277, %fd451, %fd450;
	fma.rn.f64 	%fd453, %fd281, %fd326, %fd452;
	fma.rn.f64 	%fd454, %fd279, %fd415, %fd453;
	mul.f64 	%fd455, %fd280, %fd375;
	mul.f64 	%fd456, %fd277, %fd455;
	sub.f64 	%fd457, %fd454, %fd456;
	mul.f64 	%fd458, %fd282, %fd332;
	sub.f64 	%fd459, %fd457, %fd458;
	fma.rn.f64 	%fd460, %fd280, %fd418, %fd459;
	mul.f64 	%fd461, %fd279, %fd384;
	sub.f64 	%fd462, %fd460, %fd461;
	mul.f64 	%fd463, %fd278, %fd381;
	fma.rn.f64 	%fd464, %fd277, %fd463, %fd462;
	fma.rn.f64 	%fd465, %fd280, %fd337, %fd464;
	mul.f64 	%fd466, %fd278, %fd334;
	mul.f64 	%fd467, %fd278, %fd466;
	sub.f64 	%fd468, %fd465, %fd467;
	mul.f64 	%fd469, %fd281, %fd352;
	sub.f64 	%fd470, %fd468, %fd469;
	fma.rn.f64 	%fd471, %fd279, %fd433, %fd470;
	fma.rn.f64 	%fd472, %fd281, %fd356, %fd471;
	mul.f64 	%fd473, %fd279, %fd436;
	sub.f64 	%fd474, %fd472, %fd473;
	mul.f64 	%fd475, %fd282, %fd355;
	mul.f64 	%fd476, %fd277, %fd475;
	sub.f64 	%fd477, %fd474, %fd476;
	mul.f64 	%fd478, %fd280, %fd284;
	mul.f64 	%fd479, %fd280, %fd478;
	fma.rn.f64 	%fd480, %fd277, %fd479, %fd477;
	div.rn.f64 	%fd11, %fd480, %fd396;
	mul.f64 	%fd481, %fd276, %fd283;
	mul.f64 	%fd482, %fd280, %fd481;
	mul.f64 	%fd483, %fd281, %fd482;
	mul.f64 	%fd484, %fd282, %fd481;
	mul.f64 	%fd485, %fd279, %fd484;
	sub.f64 	%fd486, %fd483, %fd485;
	mul.f64 	%fd487, %fd278, %fd283;
	mul.f64 	%fd488, %fd278, %fd487;
	mul.f64 	%fd489, %fd281, %fd488;
	sub.f64 	%fd490, %fd486, %fd489;
	mul.f64 	%fd491, %fd280, %fd487;
	fma.rn.f64 	%fd492, %fd279, %fd491, %fd490;
	mul.f64 	%fd493, %fd282, %fd487;
	fma.rn.f64 	%fd494, %fd277, %fd493, %fd492;
	mul.f64 	%fd495, %fd280, %fd283;
	mul.f64 	%fd496, %fd280, %fd495;
	mul.f64 	%fd497, %fd277, %fd496;
	sub.f64 	%fd498, %fd494, %fd497;
	mul.f64 	%fd499, %fd275, %fd285;
	mul.f64 	%fd500, %fd280, %fd499;
	mul.f64 	%fd501, %fd281, %fd500;
	sub.f64 	%fd502, %fd498, %fd501;
	mul.f64 	%fd503, %fd282, %fd499;
	fma.rn.f64 	%fd504, %fd279, %fd503, %fd502;
	mul.f64 	%fd505, %fd276, %fd285;
	mul.f64 	%fd506, %fd278, %fd505;
	fma.rn.f64 	%fd507, %fd281, %fd506, %fd504;
	mul.f64 	%fd508, %fd282, %fd505;
	mul.f64 	%fd509, %fd277, %fd508;
	sub.f64 	%fd510, %fd507, %fd509;
	mul.f64 	%fd511, %fd278, %fd285;
	mul.f64 	%fd512, %fd278, %fd511;
	mul.f64 	%fd513, %fd279, %fd512;
	sub.f64 	%fd514, %fd510, %fd513;
	mul.f64 	%fd515, %fd280, %fd511;
	fma.rn.f64 	%fd516, %fd277, %fd515, %fd514;
	mul.f64 	%fd517, %fd275, %fd287;
	mul.f64 	%fd518, %fd278, %fd517;
	fma.rn.f64 	%fd519, %fd281, %fd518, %fd516;
	mul.f64 	%fd520, %fd280, %fd517;
	mul.f64 	%fd521, %fd279, %fd520;
	sub.f64 	%fd522, %fd519, %fd521;
	mul.f64 	%fd523, %fd276, %fd287;
	mul.f64 	%fd524, %fd276, %fd523;
	mul.f64 	%fd525, %fd281, %fd524;
	sub.f64 	%fd526, %fd522, %fd525;
	mul.f64 	%fd527, %fd278, %fd523;
	fma.rn.f64 	%fd528, %fd279, %fd527, %fd526;
	mul.f64 	%fd529, %fd280, %fd523;
	fma.rn.f64 	%fd530, %fd277, %fd529, %fd528;
	mul.f64 	%fd531, %fd278, %fd287;
	mul.f64 	%fd532, %fd278, %fd531;
	mul.f64 	%fd533, %fd277, %fd532;
	sub.f64 	%fd534, %fd530, %fd533;
	mul.f64 	%fd535, %fd275, %fd286;
	mul.f64 	%fd536, %fd278, %fd535;
	mul.f64 	%fd537, %fd282, %fd536;
	sub.f64 	%fd538, %fd534, %fd537;
	mul.f64 	%fd539, %fd280, %fd535;
	fma.rn.f64 	%fd540, %fd280, %fd539, %fd538;
	mul.f64 	%fd541, %fd276, %fd286;
	mul.f64 	%fd542, %fd276, %fd541;
	fma.rn.f64 	%fd543, %fd282, %fd542, %fd540;
	add.f64 	%fd544, %fd286, %fd286;
	mul.f64 	%fd545, %fd276, %fd544;
	mul.f64 	%fd546, %fd278, %fd545;
	mul.f64 	%fd547, %fd280, %fd546;
	sub.f64 	%fd548, %fd543, %fd547;
	mul.f64 	%fd549, %fd278, %fd286;
	mul.f64 	%fd550, %fd278, %fd549;
	fma.rn.f64 	%fd551, %fd278, %fd550, %fd548;
	div.rn.f64 	%fd12, %fd551, %fd396;
	mul.f64 	%fd552, %fd275, %fd278;
	mul.f64 	%fd553, %fd552, %fd281;
	mul.f64 	%fd554, %fd275, %fd280;
	mul.f64 	%fd555, %fd279, %fd554;
	sub.f64 	%fd556, %fd553, %fd555;
	mul.f64 	%fd557, %fd276, %fd276;
	mul.f64 	%fd558, %fd557, %fd281;
	sub.f64 	%fd559, %fd556, %fd558;
	mul.f64 	%fd560, %fd276, %fd278;
	fma.rn.f64 	%fd561, %fd560, %fd279, %fd559;
	mul.f64 	%fd562, %fd276, %fd280;
	fma.rn.f64 	%fd563, %fd277, %fd562, %fd561;
	mul.f64 	%fd564, %fd278, %fd278;
	mul.f64 	%fd565, %fd277, %fd564;
	sub.f64 	%fd566, %fd563, %fd565;
	mul.f64 	%fd567, %fd552, %fd282;
	mul.f64 	%fd568, %fd280, %fd554;
	sub.f64 	%fd569, %fd567, %fd568;
	mul.f64 	%fd570, %fd557, %fd282;
	sub.f64 	%fd571, %fd569, %fd570;
	add.f64 	%fd572, %fd276, %fd276;
	mul.f64 	%fd573, %fd572, %fd278;
	fma.rn.f64 	%fd574, %fd573, %fd280, %fd571;
	mul.f64 	%fd575, %fd278, %fd564;
	sub.f64 	%fd576, %fd574, %fd575;
	div.rn.f64 	%fd13, %fd566, %fd576;
	mul.f64 	%fd577, %fd554, %fd281;
	mul.f64 	%fd578, %fd275, %fd282;
	mul.f64 	%fd579, %fd279, %fd578;
	sub.f64 	%fd580, %fd579, %fd577;
	fma.rn.f64 	%fd581, %fd560, %fd281, %fd580;
	mul.f64 	%fd582, %fd276, %fd282;
	mul.f64 	%fd583, %fd277, %fd582;
	sub.f64 	%fd584, %fd581, %fd583;
	mul.f64 	%fd585, %fd564, %fd279;
	sub.f64 	%fd586, %fd584, %fd585;
	mul.f64 	%fd587, %fd278, %fd280;
	fma.rn.f64 	%fd588, %fd277, %fd587, %fd586;
	div.rn.f64 	%fd14, %fd588, %fd576;
	mul.f64 	%fd589, %fd562, %fd281;
	mul.f64 	%fd590, %fd279, %fd582;
	sub.f64 	%fd591, %fd589, %fd590;
	mul.f64 	%fd592, %fd564, %fd281;
	sub.f64 	%fd593, %fd591, %fd592;
	fma.rn.f64 	%fd594, %fd279, %fd587, %fd593;
	mul.f64 	%fd595, %fd278, %fd282;
	fma.rn.f64 	%fd596, %fd277, %fd595, %fd594;
	mul.f64 	%fd597, %fd280, %fd280;
	mul.f64 	%fd598, %fd277, %fd597;
	sub.f64 	%fd599, %fd596, %fd598;
	div.rn.f64 	%fd15, %fd599, %fd576;
	cvt.f64.f32 	%fd600, %f28;
	mul.f64 	%fd601, %fd600, 0d3EB0C6F7A0B5ED8D;
	setp.lt.f64 	%p18, %fd12, %fd601;
	@%p18 bra 	$L__BB0_45;
	add.s32 	%r45, %r13, %r138;
	add.s32 	%r46, %r14, %r138;
	setp.lt.s32 	%p19, %r35, -1;
	@%p19 bra 	$L__BB0_35;
	cvt.f64.f32 	%fd16, %f2;
	mov.b32 	%r209, 0;
$L__BB0_21:
	ld.param.u32 	%r200, [_Z12detrender_k1PKfS0_S0_ififiS0_iS0_ifiPfS1__param_7];
	add.s32 	%r48, %r37, %r209;
	setp.ge.s32 	%p20, %r48, %r200;
	@%p20 bra 	$L__BB0_35;
	ld.param.u64 	%rd54, [_Z12detrender_k1PKfS0_S0_ififiS0_iS0_ifiPfS1__param_2];
	cvta.to.global.u64 	%rd29, %rd54;
	mul.wide.s32 	%rd30, %r48, 4;
	add.s64 	%rd31, %rd29, %rd30;
	ld.global.f32 	%f21, [%rd31];
	cvt.f64.f32 	%fd17, %f21;
	setp.eq.f32 	%p21, %f21, 0f00000000;
	@%p21 bra 	$L__BB0_34;
	ld.param.u64 	%rd52, [_Z12detrender_k1PKfS0_S0_ififiS0_iS0_ifiPfS1__param_1];
	ld.param.u64 	%rd50, [_Z12detrender_k1PKfS0_S0_ififiS0_iS0_ifiPfS1__param_0];
	cvta.to.global.u64 	%rd32, %rd50;
	add.s64 	%rd34, %rd32, %rd30;
	ld.global.f32 	%f22, [%rd34];
	cvt.f64.f32 	%fd18, %f22;
	sub.f64 	%fd602, %fd18, %fd3;
	cvta.to.global.u64 	%rd35, %rd52;
	add.s64 	%rd36, %rd35, %rd30;
	ld.global.f32 	%f3, [%rd36];
	mul.f64 	%fd603, %fd9, %fd602;
	mul.f64 	%fd604, %fd602, %fd603;
	fma.rn.f64 	%fd605, %fd10, %fd602, %fd604;
	add.f64 	%fd731, %fd11, %fd605;
	mul.f64 	%fd606, %fd13, %fd602;
	mul.f64 	%fd607, %fd602, %fd606;
	fma.rn.f64 	%fd20, %fd14, %fd602, %fd607;
	setp.lt.s32 	%p22, %r48, %r33;
	setp.gt.s32 	%p23, %r48, %r34;
	or.pred  	%p24, %p22, %p23;
	@%p24 bra 	$L__BB0_26;
	sub.f64 	%fd608, %fd18, %fd16;
	div.rn.f64 	%fd609, %fd608, %fd1;
	cvt.rn.f64.s32 	%fd610, %r75;
	mul.f64 	%fd611, %fd609, %fd610;
	cvt.rn.f32.f64 	%f23, %fd611;
	cvt.rni.s64.f32 	%rd37, %f23;
	cvt.u32.u64 	%r49, %rd37;
	setp.lt.s32 	%p25, %r49, 0;
	setp.le.s32 	%p26, %r75, %r49;
	or.pred  	%p27, %p25, %p26;
	@%p27 bra 	$L__BB0_34;
	shl.b32 	%r163, %r49, 2;
	mov.u32 	%r164, sm;
	add.s32 	%r165, %r164, %r163;
	ld.shared.f32 	%f24, [%r165];
	cvt.f64.f32 	%fd612, %f24;
	fma.rn.f64 	%fd731, %fd12, %fd612, %fd731;
$L__BB0_26:
	cvt.f64.f32 	%fd613, %f3;
	sub.f64 	%fd23, %fd731, %fd613;
	add.f64 	%fd614, %fd15, %fd20;
	sub.f64 	%fd24, %fd614, %fd613;
	mov.f64 	%fd615, 0d401921FB54442D18;
	div.rn.f64 	%fd732, %fd615, %fd17;
	{
	.reg .b32 %temp; 
	mov.b64 	{%temp, %r210}, %fd732;
	}
	{
	.reg .b32 %temp; 
	mov.b64 	{%r211, %temp}, %fd732;
	}
	setp.gt.s32 	%p28, %r210, 1048575;
	mov.b32 	%r212, -1023;
	@%p28 bra 	$L__BB0_28;
	mul.f64 	%fd732, %fd732, 0d4350000000000000;
	{
	.reg .b32 %temp; 
	mov.b64 	{%temp, %r210}, %fd732;
	}
	{
	.reg .b32 %temp; 
	mov.b64 	{%r211, %temp}, %fd732;
	}
	mov.b32 	%r212, -1077;
$L__BB0_28:
	add.s32 	%r168, %r210, -1;
	setp.gt.u32 	%p29, %r168, 2146435070;
	@%p29 bra 	$L__BB0_32;
	shr.u32 	%r171, %r210, 20;
	add.s32 	%r213, %r212, %r171;
	and.b32  	%r172, %r210, 1048575;
	or.b32  	%r173, %r172, 1072693248;
	mov.b64 	%fd733, {%r211, %r173};
	setp.lt.u32 	%p31, %r173, 1073127583;
	@%p31 bra 	$L__BB0_31;
	{
	.reg .b32 %temp; 
	mov.b64 	{%r174, %temp}, %fd733;
	}
	{
	.reg .b32 %temp; 
	mov.b64 	{%temp, %r175}, %fd733;
	}
	add.s32 	%r176, %r175, -1048576;
	mov.b64 	%fd733, {%r174, %r176};
	add.s32 	%r213, %r213, 1;
$L__BB0_31:
	add.f64 	%fd617, %fd733, 0dBFF0000000000000;
	add.f64 	%fd618, %fd733, 0d3FF0000000000000;
	rcp.approx.ftz.f64 	%fd619, %fd618;
	neg.f64 	%fd620, %fd618;
	fma.rn.f64 	%fd621, %fd620, %fd619, 0d3FF0000000000000;
	fma.rn.f64 	%fd622, %fd621, %fd621, %fd621;
	fma.rn.f64 	%fd623, %fd622, %fd619, %fd619;
	mul.f64 	%fd624, %fd617, %fd623;
	fma.rn.f64 	%fd625, %fd617, %fd623, %fd624;
	mul.f64 	%fd626, %fd625, %fd625;
	fma.rn.f64 	%fd627, %fd626, 0d3EB1380B3AE80F1E, 0d3ED0EE258B7A8B04;
	fma.rn.f64 	%fd628, %fd627, %fd626, 0d3EF3B2669F02676F;
	fma.rn.f64 	%fd629, %fd628, %fd626, 0d3F1745CBA9AB0956;
	fma.rn.f64 	%fd630, %fd629, %fd626, 0d3F3C71C72D1B5154;
	fma.rn.f64 	%fd631, %fd630, %fd626, 0d3F624924923BE72D;
	fma.rn.f64 	%fd632, %fd631, %fd626, 0d3F8999999999A3C4;
	fma.rn.f64 	%fd633, %fd632, %fd626, 0d3FB5555555555554;
	sub.f64 	%fd634, %fd617, %fd625;
	add.f64 	%fd635, %fd634, %fd634;
	neg.f64 	%fd636, %fd625;
	fma.rn.f64 	%fd637, %fd636, %fd617, %fd635;
	mul.f64 	%fd638, %fd623, %fd637;
	mul.f64 	%fd639, %fd626, %fd633;
	fma.rn.f64 	%fd640, %fd639, %fd625, %fd638;
	xor.b32  	%r177, %r213, -2147483648;
	mov.b32 	%r178, 1127219200;
	mov.b64 	%fd641, {%r177, %r178};
	sub.f64 	%fd642, %fd641, %fd2;
	fma.rn.f64 	%fd643, %fd642, 0d3FE62E42FEFA39EF, %fd625;
	fma.rn.f64 	%fd644, %fd642, 0dBFE62E42FEFA39EF, %fd643;
	sub.f64 	%fd645, %fd644, %fd625;
	sub.f64 	%fd646, %fd640, %fd645;
	fma.rn.f64 	%fd647, %fd642, 0d3C7ABC9E3B39803F, %fd646;
	add.f64 	%fd734, %fd643, %fd647;
	bra.uni 	$L__BB0_33;
$L__BB0_32:
	fma.rn.f64 	%fd616, %fd732, 0d7FF0000000000000, 0d7FF0000000000000;
	{
	.reg .b32 %temp; 
	mov.b64 	{%temp, %r169}, %fd732;
	}
	and.b32  	%r170, %r169, 2147483647;
	setp.eq.s32 	%p30, %r170, 0;
	selp.f64 	%fd734, 0dFFF0000000000000, %fd616, %p30;
$L__BB0_33:
	mul.f64 	%fd648, %fd734, 0dBFE0000000000000;
	mul.f64 	%fd649, %fd23, 0dBFE0000000000000;
	mul.f64 	%fd650, %fd23, %fd649;
	fma.rn.f64 	%fd651, %fd650, %fd17, %fd648;
	ld.shared.f64 	%fd652, [%r46];
	add.f64 	%fd653, %fd652, %fd651;
	st.shared.f64 	[%r46], %fd653;
	mul.f64 	%fd654, %fd24, 0dBFE0000000000000;
	mul.f64 	%fd655, %fd24, %fd654;
	fma.rn.f64 	%fd656, %fd655, %fd17, %fd648;
	ld.shared.f64 	%fd657, [%r45];
	add.f64 	%fd658, %fd656, %fd657;
	st.shared.f64 	[%r45], %fd658;
$L__BB0_34:
	add.s32 	%r209, %r209, %r140;
	setp.le.s32 	%p32, %r209, %r36;
	@%p32 bra 	$L__BB0_21;
$L__BB0_35:
	bar.sync 	0;
	ld.volatile.shared.f64 	%fd659, [%r46+128];
	ld.volatile.shared.f64 	%fd660, [%r46];
	add.f64 	%fd661, %fd659, %fd660;
	st.volatile.shared.f64 	[%r46], %fd661;
	ld.volatile.shared.f64 	%fd662, [%r46+64];
	ld.volatile.shared.f64 	%fd663, [%r46];
	add.f64 	%fd664, %fd662, %fd663;
	st.volatile.shared.f64 	[%r46], %fd664;
	ld.volatile.shared.f64 	%fd665, [%r46+32];
	ld.volatile.shared.f64 	%fd666, [%r46];
	add.f64 	%fd667, %fd665, %fd666;
	st.volatile.shared.f64 	[%r46], %fd667;
	ld.volatile.shared.f64 	%fd668, [%r46+16];
	ld.volatile.shared.f64 	%fd669, [%r46];
	add.f64 	%fd670, %fd668, %fd669;
	st.volatile.shared.f64 	[%r46], %fd670;
	ld.volatile.shared.f64 	%fd671, [%r46+8];
	ld.volatile.shared.f64 	%fd672, [%r46];
	add.f64 	%fd673, %fd671, %fd672;
	st.volatile.shared.f64 	[%r46], %fd673;
	ld.volatile.shared.f64 	%fd674, [%r45+128];
	ld.volatile.shared.f64 	%fd675, [%r45];
	add.f64 	%fd676, %fd674, %fd675;
	st.volatile.shared.f64 	[%r45], %fd676;
	ld.volatile.shared.f64 	%fd677, [%r45+64];
	ld.volatile.shared.f64 	%fd678, [%r45];
	add.f64 	%fd679, %fd677, %fd678;
	st.volatile.shared.f64 	[%r45], %fd679;
	ld.volatile.shared.f64 	%fd680, [%r45+32];
	ld.volatile.shared.f64 	%fd681, [%r45];
	add.f64 	%fd682, %fd680, %fd681;
	st.volatile.shared.f64 	[%r45], %fd682;
	ld.volatile.shared.f64 	%fd683, [%r45+16];
	ld.volatile.shared.f64 	%fd684, [%r45];
	add.f64 	%fd685, %fd683, %fd684;
	st.volatile.shared.f64 	[%r45], %fd685;
	ld.volatile.shared.f64 	%fd686, [%r45+8];
	ld.volatile.shared.f64 	%fd687, [%r45];
	add.f64 	%fd688, %fd686, %fd687;
	st.volatile.shared.f64 	[%r45], %fd688;
	bar.sync 	0;
	cvt.rn.f64.s32 	%fd735, %r42;
	{
	.reg .b32 %temp; 
	mov.b64 	{%temp, %r214}, %fd735;
	}
	{
	.reg .b32 %temp; 
	mov.b64 	{%r215, %temp}, %fd735;
	}
	setp.gt.s32 	%p33, %r214, 1048575;
	mov.b32 	%r216, -1023;
	@%p33 bra 	$L__BB0_37;
	mul.f64 	%fd735, %fd735, 0d4350000000000000;
	{
	.reg .b32 %temp; 
	mov.b64 	{%temp, %r214}, %fd735;
	}
	{
	.reg .b32 %temp; 
	mov.b64 	{%r215, %temp}, %fd735;
	}
	mov.b32 	%r216, -1077;
$L__BB0_37:
	add.s32 	%r182, %r214, -1;
	setp.gt.u32 	%p34, %r182, 2146435070;
	@%p34 bra 	$L__BB0_41;
	shr.u32 	%r185, %r214, 20;
	add.s32 	%r217, %r216, %r185;
	and.b32  	%r186, %r214, 1048575;
	or.b32  	%r187, %r186, 1072693248;
	mov.b64 	%fd736, {%r215, %r187};
	setp.lt.u32 	%p36, %r187, 1073127583;
	@%p36 bra 	$L__BB0_40;
	{
	.reg .b32 %temp; 
	mov.b64 	{%r188, %temp}, %fd736;
	}
	{
	.reg .b32 %temp; 
	mov.b64 	{%temp, %r189}, %fd736;
	}
	add.s32 	%r190, %r189, -1048576;
	mov.b64 	%fd736, {%r188, %r190};
	add.s32 	%r217, %r217, 1;
$L__BB0_40:
	add.f64 	%fd690, %fd736, 0dBFF0000000000000;
	add.f64 	%fd691, %fd736, 0d3FF0000000000000;
	rcp.approx.ftz.f64 	%fd692, %fd691;
	neg.f64 	%fd693, %fd691;
	fma.rn.f64 	%fd694, %fd693, %fd692, 0d3FF0000000000000;
	fma.rn.f64 	%fd695, %fd694, %fd694, %fd694;
	fma.rn.f64 	%fd696, %fd695, %fd692, %fd692;
	mul.f64 	%fd697, %fd690, %fd696;
	fma.rn.f64 	%fd698, %fd690, %fd696, %fd697;
	mul.f64 	%fd699, %fd698, %fd698;
	fma.rn.f64 	%fd700, %fd699, 0d3EB1380B3AE80F1E, 0d3ED0EE258B7A8B04;
	fma.rn.f64 	%fd701, %fd700, %fd699, 0d3EF3B2669F02676F;
	fma.rn.f64 	%fd702, %fd701, %fd699, 0d3F1745CBA9AB0956;
	fma.rn.f64 	%fd703, %fd702, %fd699, 0d3F3C71C72D1B5154;
	fma.rn.f64 	%fd704, %fd703, %fd699, 0d3F624924923BE72D;
	fma.rn.f64 	%fd705, %fd704, %fd699, 0d3F8999999999A3C4;
	fma.rn.f64 	%fd706, %fd705, %fd699, 0d3FB5555555555554;
	sub.f64 	%fd707, %fd690, %fd698;
	add.f64 	%fd708, %fd707, %fd707;
	neg.f64 	%fd709, %fd698;
	fma.rn.f64 	%fd710, %fd709, %fd690, %fd708;
	mul.f64 	%fd711, %fd696, %fd710;
	mul.f64 	%fd712, %fd699, %fd706;
	fma.rn.f64 	%fd713, %fd712, %fd698, %fd711;
	xor.b32  	%r191, %r217, -2147483648;
	mov.b32 	%r192, 1127219200;
	mov.b64 	%fd714, {%r191, %r192};
	sub.f64 	%fd715, %fd714, %fd2;
	fma.rn.f64 	%fd716, %fd715, 0d3FE62E42FEFA39EF, %fd698;
	fma.rn.f64 	%fd717, %fd715, 0dBFE62E42FEFA39EF, %fd716;
	sub.f64 	%fd718, %fd717, %fd698;
	sub.f64 	%fd719, %fd713, %fd718;
	fma.rn.f64 	%fd720, %fd715, 0d3C7ABC9E3B39803F, %fd719;
	add.f64 	%fd737, %fd716, %fd720;
	bra.uni 	$L__BB0_42;
$L__BB0_41:
	fma.rn.f64 	%fd689, %fd735, 0d7FF0000000000000, 0d7FF0000000000000;
	{
	.reg .b32 %temp; 
	mov.b64 	{%temp, %r183}, %fd735;
	}
	and.b32  	%r184, %r183, 2147483647;
	setp.eq.s32 	%p35, %r184, 0;
	selp.f64 	%fd737, 0dFFF0000000000000, %fd689, %p35;
$L__BB0_42:
	mul.f64 	%fd721, %fd737, 0d4014000000000000;
	ld.shared.f64 	%fd722, [%r14];
	add.f64 	%fd723, %fd722, %fd722;
	sub.f64 	%fd724, %fd721, %fd723;
	mul.f64 	%fd725, %fd737, 0d4010000000000000;
	ld.shared.f64 	%fd726, [%r13];
	add.f64 	%fd727, %fd726, %fd726;
	sub.f64 	%fd728, %fd725, %fd727;
	cvt.rn.f32.f64 	%f25, %fd728;
	cvt.f64.f32 	%fd729, %f25;
	sub.f64 	%fd730, %fd729, %fd724;
	cvt.rn.f32.f64 	%f26, %fd730;
	mul.wide.s32 	%rd38, %r43, 4;
	add.s64 	%rd39, %rd2, %rd38;
	st.global.f32 	[%rd39], %f26;
	cvt.rn.f32.f64 	%f27, %fd722;
	add.s64 	%rd40, %rd3, %rd38;
	st.global.f32 	[%rd40], %f27;
$L__BB0_43:
	ld.param.u32 	%r205, [_Z12detrender_k1PKfS0_S0_ififiS0_iS0_ifiPfS1__param_13];
	mov.u32 	%r195, %nctaid.x;
	add.s32 	%r207, %r207, %r195;
	setp.lt.s32 	%p37, %r207, %r205;
	@%p37 bra 	$L__BB0_7;
$L__BB0_44:
	ret;
$L__BB0_45:
	mul.wide.s32 	%rd41, %r43, 4;
	add.s64 	%rd42, %rd2, %rd41;
	mov.b32 	%r193, 2143289344;
	st.global.u32 	[%rd42], %r193;
	add.s64 	%rd43, %rd3, %rd41;
	st.global.u32 	[%rd43], %r193;
	bra.uni 	$L__BB0_43;

}
	// .globl	_Z12detrender_k5PKfS0_S0_S0_iiiPfPi
.visible .entry _Z12detrender_k5PKfS0_S0_S0_iiiPfPi(
	.param .u64 .ptr .align 1 _Z12detrender_k5PKfS0_S0_S0_iiiPfPi_param_0,
	.param .u64 .ptr .align 1 _Z12detrender_k5PKfS0_S0_S0_iiiPfPi_param_1,
	.param .u64 .ptr .align 1 _Z12detrender_k5PKfS0_S0_S0_iiiPfPi_param_2,
	.param .u64 .ptr .align 1 _Z12detrender_k5PKfS0_S0_S0_iiiPfPi_param_3,
	.param .u32 _Z12detrender_k5PKfS0_S0_S0_iiiPfPi_param_4,
	.param .u32 _Z12detrender_k5PKfS0_S0_S0_iiiPfPi_param_5,
	.param .u32 _Z12detrender_k5PKfS0_S0_S0_iiiPfPi_param_6,
	.param .u64 .ptr .align 1 _Z12detrender_k5PKfS0_S0_S0_iiiPfPi_param_7,
	.param .u64 .ptr .align 1 _Z12detrender_k5PKfS0_S0_S0_iiiPfPi_param_8
)
{
	.reg .pred 	%p<9>;
	.reg .b32 	%r<29>;
	.reg .b32 	%f<8>;
	.reg .b64 	%rd<29>;
	.reg .b64 	%fd<363>;

	ld.param.u64 	%rd12, [_Z12detrender_k5PKfS0_S0_S0_iiiPfPi_param_0];
	ld.param.u64 	%rd7, [_Z12detrender_k5PKfS0_S0_S0_iiiPfPi_param_1];
	ld.param.u64 	%rd8, [_Z12detrender_k5PKfS0_S0_S0_iiiPfPi_param_2];
	ld.param.u64 	%rd9, [_Z12detrender_k5PKfS0_S0_S0_iiiPfPi_param_3];
	ld.param.u32 	%r11, [_Z12detrender_k5PKfS0_S0_S0_iiiPfPi_param_4];
	ld.param.u32 	%r12, [_Z12detrender_k5PKfS0_S0_S0_iiiPfPi_param_5];
	ld.param.u32 	%r13, [_Z12detrender_k5PKfS0_S0_S0_iiiPfPi_param_6];
	ld.param.u64 	%rd10, [_Z12detrender_k5PKfS0_S0_S0_iiiPfPi_param_7];
	ld.param.u64 	%rd11, [_Z12detrender_k5PKfS0_S0_S0_iiiPfPi_param_8];
	cvta.to.global.u64 	%rd1, %rd10;
	cvta.to.global.u64 	%rd2, %rd12;
	mov.u32 	%r14, %tid.x;
	mov.u32 	%r15, %ctaid.x;
	mov.u32 	%r16, %ntid.x;
	mad.lo.s32 	%r1, %r15, %r16, %r14;
	setp.ge.s32 	%p1, %r1, %r13;
	@%p1 bra 	$L__BB1_14;
	setp.lt.s32 	%p2, %r11, 0;
	mov.b32 	%r27, 0;
	mov.f64 	%fd334, 0d0000000000000000;
	mov.f64 	%fd335, %fd334;
	mov.f64 	%fd336, %fd334;
	mov.f64 	%fd337, %fd334;
	mov.f64 	%fd338, %fd334;
	mov.f64 	%fd339, %fd334;
	mov.f64 	%fd340, %fd334;
	mov.f64 	%fd341, %fd334;
	mov.f64 	%fd342, %fd334;
	mov.f64 	%fd343, %fd334;
	mov.f64 	%fd344, %fd334;
	mov.f64 	%fd345, %fd334;
	mov.f64 	%fd346, %fd334;
	@%p2 bra 	$L__BB1_8;
	shl.b32 	%r19, %r11, 1;
	sub.s32 	%r2, %r1, %r11;
	mul.wide.s32 	%rd13, %r1, 4;
	add.s64 	%rd3, %rd2, %rd13;
	max.s32 	%r3, %r19, 0;
	cvta.to.global.u64 	%rd4, %rd8;
	cvta.to.global.u64 	%rd5, %rd7;
	cvta.to.global.u64 	%rd6, %rd9;
	mov.f64 	%fd346, 0d0000000000000000;
	mov.b32 	%r25, 0;
	mov.u32 	%r27, %r25;
	mov.f64 	%fd345, %fd346;
	mov.f64 	%fd344, %fd346;
	mov.f64 	%fd343, %fd346;
	mov.f64 	%fd342, %fd346;
	mov.f64 	%fd341, %fd346;
	mov.f64 	%fd340, %fd346;
	mov.f64 	%fd339, %fd346;
	mov.f64 	%fd338, %fd346;
	mov.f64 	%fd337, %fd346;
	mov.f64 	%fd336, %fd346;
	mov.f64 	%fd335, %fd346;
	mov.f64 	%fd334, %fd346;
$L__BB1_3:
	mov.u32 	%r4, %r25;
	add.s32 	%r6, %r4, %r2;
	setp.lt.s32 	%p3, %r6, 0;
	@%p3 bra 	$L__BB1_7;
	setp.ge.s32 	%p4, %r6, %r13;
	@%p4 bra 	$L__BB1_8;
	mul.wide.u32 	%rd14, %r6, 4;
	add.s64 	%rd15, %rd4, %rd14;
	ld.global.f32 	%f1, [%rd15];
	setp.eq.f32 	%p5, %f1, 0f00000000;
	@%p5 bra 	$L__BB1_7;
	cvt.f64.f32 	%fd64, %f1;
	add.s64 	%rd17, %rd2, %rd14;
	ld.global.f32 	%f2, [%rd17];
	cvt.f64.f32 	%fd65, %f2;
	ld.global.f32 	%f3, [%rd3];
	cvt.f64.f32 	%fd66, %f3;
	sub.f64 	%fd67, %fd65, %fd66;
	add.s64 	%rd18, %rd5, %rd14;
	ld.global.f32 	%f4, [%rd18];
	cvt.f64.f32 	%fd68, %f4;
	add.s64 	%rd19, %rd6, %rd14;
	ld.global.f32 	%f5, [%rd19];
	cvt.f64.f32 	%fd69, %f5;
	add.f64 	%fd341, %fd341, %fd64;
	mul.f64 	%fd70, %fd67, %fd64;
	add.f64 	%fd340, %fd340, %fd70;
	fma.rn.f64 	%fd339, %fd64, %fd68, %fd339;
	mul.f64 	%fd71, %fd67, %fd70;
	add.f64 	%fd338, %fd338, %fd71;
	fma.rn.f64 	%fd337, %fd70, %fd68, %fd337;
	mul.f64 	%fd72, %fd67, %fd71;
	add.f64 	%fd336, %fd336, %fd72;
	fma.rn.f64 	%fd335, %fd71, %fd68, %fd335;
	fma.rn.f64 	%fd334, %fd67, %fd72, %fd334;
	mul.f64 	%fd73, %fd64, %fd69;
	add.f64 	%fd342, %fd342, %fd73;
	fma.rn.f64 	%fd343, %fd73, %fd69, %fd343;
	mul.f64 	%fd74, %fd67, %fd73;
	add.f64 	%fd344, %fd344, %fd74;
	fma.rn.f64 	%fd345, %fd73, %fd68, %fd345;
	fma.rn.f64 	%fd346, %fd67, %fd74, %fd346;
	add.s32 	%r27, %r27, 1;
$L__BB1_7:
	add.s32 	%r25, %r4, 1;
	setp.ne.s32 	%p6, %r4, %r3;
	@%p6 bra 	$L__BB1_3;
$L__BB1_8:
	cvta.to.global.u64 	%rd20, %rd11;
	mul.wide.s32 	%rd21, %r1, 4;
	add.s64 	%rd22, %rd20, %rd21;
	st.global.u32 	[%rd22], %r27;
	setp.ge.s32 	%p7, %r27, %r12;
	@%p7 bra 	$L__BB1_10;
	add.s64 	%rd27, %rd1, %rd21;
	mov.b32 	%r24, 2143289344;
	st.global.u32 	[%rd27], %r24;
	bra.uni 	$L__BB1_14;
$L__BB1_10:
	setp.leu.f64 	%p8, %fd342, 0d0000000000000000;
	@%p8 bra 	$L__BB1_12;
	mul.f64 	%fd123, %fd342, %fd342;
	mul.f64 	%fd124, %fd338, %fd123;
	mul.f64 	%fd125, %fd335, %fd124;
	mul.f64 	%fd126, %fd336, %fd123;
	mul.f64 	%fd127, %fd337, %fd126;
	sub.f64 	%fd128, %fd125, %fd127;
	add.f64 	%fd129, %fd342, %fd342;
	mul.f64 	%fd130, %fd129, %fd344;
	mul.f64 	%fd131, %fd340, %fd130;
	mul.f64 	%fd132, %fd335, %fd131;
	sub.f64 	%fd133, %fd128, %fd132;
	mul.f64 	%fd134, %fd342, %fd344;
	mul.f64 	%fd135, %fd338, %fd134;
	fma.rn.f64 	%fd136, %fd337, %fd135, %fd133;
	mul.f64 	%fd137, %fd336, %fd134;
	fma.rn.f64 	%fd138, %fd339, %fd137, %fd136;
	mul.f64 	%fd139, %fd342, %fd346;
	mul.f64 	%fd140, %fd340, %fd139;
	fma.rn.f64 	%fd141, %fd337, %fd140, %fd138;
	mul.f64 	%fd142, %fd338, %fd139;
	mul.f64 	%fd143, %fd339, %fd142;
	sub.f64 	%fd144, %fd141, %fd143;
	mul.f64 	%fd145, %fd342, %fd345;
	mul.f64 	%fd146, %fd340, %fd145;
	fma.rn.f64 	%fd147, %fd336, %fd146, %fd144;
	mul.f64 	%fd148, %fd338, %fd145;
	mul.f64 	%fd149, %fd338, %fd148;
	sub.f64 	%fd150, %fd147, %fd149;
	mul.f64 	%fd151, %fd344, %fd344;
	mul.f64 	%fd152, %fd341, %fd151;
	fma.rn.f64 	%fd153, %fd335, %fd152, %fd150;
	mul.f64 	%fd154, %fd338, %fd151;
	mul.f64 	%fd155, %fd339, %fd154;
	sub.f64 	%fd156, %fd153, %fd155;
	mul.f64 	%fd157, %fd344, %fd346;
	mul.f64 	%fd158, %fd341, %fd157;
	mul.f64 	%fd159, %fd337, %fd158;
	sub.f64 	%fd160, %fd156, %fd159;
	mul.f64 	%fd161, %fd340, %fd157;
	fma.rn.f64 	%fd162, %fd339, %fd161, %fd160;
	mul.f64 	%fd163, %fd344, %fd345;
	mul.f64 	%fd164, %fd341, %fd163;
	mul.f64 	%fd165, %fd336, %fd164;
	sub.f64 	%fd166, %fd162, %fd165;
	mul.f64 	%fd167, %fd340, %fd163;
	fma.rn.f64 	%fd168, %fd338, %fd167, %fd166;
	mul.f64 	%fd169, %fd345, %fd346;
	mul.f64 	%fd170, %fd341, %fd169;
	fma.rn.f64 	%fd171, %fd338, %fd170, %fd168;
	mul.f64 	%fd172, %fd340, %fd169;
	mul.f64 	%fd173, %fd340, %fd172;
	sub.f64 	%fd174, %fd171, %fd173;
	mul.f64 	%fd175, %fd341, %fd343;
	mul.f64 	%fd176, %fd338, %fd175;
	mul.f64 	%fd177, %fd335, %fd176;
	sub.f64 	%fd178, %fd174, %fd177;
	mul.f64 	%fd179, %fd336, %fd175;
	fma.rn.f64 	%fd180, %fd337, %fd179, %fd178;
	mul.f64 	%fd181, %fd340, %fd343;
	mul.f64 	%fd182, %fd340, %fd181;
	fma.rn.f64 	%fd183, %fd335, %fd182, %fd180;
	mul.f64 	%fd184, %fd338, %fd181;
	mul.f64 	%fd185, %fd337, %fd184;
	sub.f64 	%fd186, %fd183, %fd185;
	mul.f64 	%fd187, %fd336, %fd181;
	mul.f64 	%fd188, %fd339, %fd187;
	sub.f64 	%fd189, %fd186, %fd188;
	mul.f64 	%fd190, %fd338, %fd343;
	mul.f64 	%fd191, %fd338, %fd190;
	fma.rn.f64 	%fd192, %fd339, %fd191, %fd189;
	mul.f64 	%fd193, %fd334, %fd124;
	mul.f64 	%fd194, %fd336, %fd126;
	sub.f64 	%fd195, %fd193, %fd194;
	mul.f64 	%fd196, %fd334, %fd131;
	sub.f64 	%fd197, %fd195, %fd196;
	mul.f64 	%fd198, %fd338, %fd130;
	fma.rn.f64 	%fd199, %fd336, %fd198, %fd197;
	mul.f64 	%fd200, %fd129, %fd346;
	mul.f64 	%fd201, %fd340, %fd200;
	fma.rn.f64 	%fd202, %fd336, %fd201, %fd199;
	mul.f64 	%fd203, %fd338, %fd200;
	mul.f64 	%fd204, %fd338, %fd203;
	sub.f64 	%fd205, %fd202, %fd204;
	fma.rn.f64 	%fd206, %fd334, %fd152, %fd205;
	mul.f64 	%fd207, %fd338, %fd154;
	sub.f64 	%fd208, %fd206, %fd207;
	add.f64 	%fd209, %fd344, %fd344;
	mul.f64 	%fd210, %fd209, %fd346;
	mul.f64 	%fd211, %fd341, %fd210;
	mul.f64 	%fd212, %fd336, %fd211;
	sub.f64 	%fd213, %fd208, %fd212;
	mul.f64 	%fd214, %fd340, %fd210;
	fma.rn.f64 	%fd215, %fd338, %fd214, %fd213;
	mul.f64 	%fd216, %fd346, %fd346;
	mul.f64 	%fd217, %fd341, %fd216;
	fma.rn.f64 	%fd218, %fd338, %fd217, %fd215;
	mul.f64 	%fd219, %fd340, %fd216;
	mul.f64 	%fd220, %fd340, %fd219;
	sub.f64 	%fd221, %fd218, %fd220;
	mul.f64 	%fd222, %fd334, %fd176;
	sub.f64 	%fd223, %fd221, %fd222;
	fma.rn.f64 	%fd224, %fd336, %fd179, %fd223;
	fma.rn.f64 	%fd225, %fd334, %fd182, %fd224;
	add.f64 	%fd226, %fd343, %fd343;
	mul.f64 	%fd227, %fd340, %fd226;
	mul.f64 	%fd228, %fd338, %fd227;
	mul.f64 	%fd229, %fd336, %fd228;
	sub.f64 	%fd230, %fd225, %fd229;
	fma.rn.f64 	%fd231, %fd338, %fd191, %fd230;
	div.rn.f64 	%fd360, %fd192, %fd231;
	mul.f64 	%fd232, %fd335, %fd126;
	mul.f64 	%fd233, %fd334, %fd123;
	mul.f64 	%fd234, %fd337, %fd233;
	sub.f64 	%fd235, %fd234, %fd232;
	fma.rn.f64 	%fd236, %fd335, %fd135, %fd235;
	mul.f64 	%fd237, %fd334, %fd134;
	mul.f64 	%fd238, %fd339, %fd237;
	sub.f64 	%fd239, %fd236, %fd238;
	fma.rn.f64 	%fd240, %fd335, %fd140, %fd239;
	mul.f64 	%fd241, %fd337, %fd203;
	sub.f64 	%fd242, %fd240, %fd241;
	mul.f64 	%fd243, %fd336, %fd139;
	fma.rn.f64 	%fd244, %fd339, %fd243, %fd242;
	mul.f64 	%fd245, %fd334, %fd146;
	sub.f64 	%fd246, %fd244, %fd245;
	fma.rn.f64 	%fd247, %fd336, %fd148, %fd246;
	mul.f64 	%fd248, %fd335, %fd158;
	sub.f64 	%fd249, %fd247, %fd248;
	mul.f64 	%fd250, %fd338, %fd157;
	fma.rn.f64 	%fd251, %fd339, %fd250, %fd249;
	fma.rn.f64 	%fd252, %fd334, %fd164, %fd251;
	mul.f64 	%fd253, %fd338, %fd163;
	mul.f64 	%fd254, %fd338, %fd253;
	sub.f64 	%fd255, %fd252, %fd254;
	fma.rn.f64 	%fd256, %fd337, %fd217, %fd255;
	mul.f64 	%fd257, %fd339, %fd219;
	sub.f64 	%fd258, %fd256, %fd257;
	mul.f64 	%fd259, %fd336, %fd170;
	sub.f64 	%fd260, %fd258, %fd259;
	fma.rn.f64 	%fd261, %fd338, %fd172, %fd260;
	fma.rn.f64 	%fd262, %fd335, %fd179, %fd261;
	mul.f64 	%fd263, %fd334, %fd175;
	mul.f64 	%fd264, %fd337, %fd263;
	sub.f64 	%fd265, %fd262, %fd264;
	mul.f64 	%fd266, %fd335, %fd184;
	sub.f64 	%fd267, %fd265, %fd266;
	mul.f64 	%fd268, %fd334, %fd181;
	fma.rn.f64 	%fd269, %fd339, %fd268, %fd267;
	fma.rn.f64 	%fd270, %fd337, %fd191, %fd269;
	mul.f64 	%fd271, %fd336, %fd190;
	mul.f64 	%fd272, %fd339, %fd271;
	sub.f64 	%fd273, %fd270, %fd272;
	div.rn.f64 	%fd361, %fd273, %fd231;
	mul.f64 	%fd274, %fd335, %fd137;
	mul.f64 	%fd275, %fd337, %fd237;
	sub.f64 	%fd276, %fd274, %fd275;
	mul.f64 	%fd277, %fd335, %fd142;
	sub.f64 	%fd278, %fd276, %fd277;
	fma.rn.f64 	%fd279, %fd337, %fd243, %fd278;
	fma.rn.f64 	%fd280, %fd334, %fd148, %fd279;
	mul.f64 	%fd281, %fd336, %fd145;
	mul.f64 	%fd282, %fd336, %fd281;
	sub.f64 	%fd283, %fd280, %fd282;
	mul.f64 	%fd284, %fd335, %fd154;
	sub.f64 	%fd285, %fd283, %fd284;
	mul.f64 	%fd286, %fd334, %fd151;
	fma.rn.f64 	%fd287, %fd339, %fd286, %fd285;
	fma.rn.f64 	%fd288, %fd335, %fd161, %fd287;
	fma.rn.f64 	%fd289, %fd337, %fd250, %fd288;
	mul.f64 	%fd290, %fd336, %fd210;
	mul.f64 	%fd291, %fd339, %fd290;
	sub.f64 	%fd292, %fd289, %fd291;
	mul.f64 	%fd293, %fd334, %fd167;
	sub.f64 	%fd294, %fd292, %fd293;
	fma.rn.f64 	%fd295, %fd336, %fd253, %fd294;
	mul.f64 	%fd296, %fd337, %fd219;
	sub.f64 	%fd297, %fd295, %fd296;
	mul.f64 	%fd298, %fd338, %fd216;
	fma.rn.f64 	%fd299, %fd339, %fd298, %fd297;
	fma.rn.f64 	%fd300, %fd336, %fd172, %fd299;
	mul.f64 	%fd301, %fd338, %fd169;
	mul.f64 	%fd302, %fd338, %fd301;
	sub.f64 	%fd303, %fd300, %fd302;
	mul.f64 	%fd304, %fd335, %fd187;
	sub.f64 	%fd305, %fd303, %fd304;
	fma.rn.f64 	%fd306, %fd337, %fd268, %fd305;
	fma.rn.f64 	%fd307, %fd335, %fd191, %fd306;
	mul.f64 	%fd308, %fd337, %fd271;
	sub.f64 	%fd309, %fd307, %fd308;
	mul.f64 	%fd310, %fd334, %fd190;
	mul.f64 	%fd311, %fd339, %fd310;
	sub.f64 	%fd312, %fd309, %fd311;
	mul.f64 	%fd313, %fd336, %fd343;
	mul.f64 	%fd314, %fd336, %fd313;
	fma.rn.f64 	%fd315, %fd339, %fd314, %fd312;
	div.rn.f64 	%fd362, %fd315, %fd231;
	bra.uni 	$L__BB1_13;
$L__BB1_12:
	mul.f64 	%fd75, %fd338, %fd341;
	mul.f64 	%fd76, %fd335, %fd75;
	mul.f64 	%fd77, %fd336, %fd341;
	mul.f64 	%fd78, %fd337, %fd77;
	sub.f64 	%fd79, %fd76, %fd78;
	mul.f64 	%fd80, %fd340, %fd340;
	mul.f64 	%fd81, %fd335, %fd80;
	sub.f64 	%fd82, %fd79, %fd81;
	mul.f64 	%fd83, %fd338, %fd340;
	fma.rn.f64 	%fd84, %fd337, %fd83, %fd82;
	mul.f64 	%fd85, %fd336, %fd340;
	fma.rn.f64 	%fd86, %fd339, %fd85, %fd84;
	mul.f64 	%fd87, %fd338, %fd338;
	mul.f64 	%fd88, %fd87, %fd339;
	sub.f64 	%fd89, %fd86, %fd88;
	mul.f64 	%fd90, %fd334, %fd75;
	mul.f64 	%fd91, %fd336, %fd77;
	sub.f64 	%fd92, %fd90, %fd91;
	mul.f64 	%fd93, %fd334, %fd80;
	sub.f64 	%fd94, %fd92, %fd93;
	add.f64 	%fd95, %fd340, %fd340;
	mul.f64 	%fd96, %fd338, %fd95;
	fma.rn.f64 	%fd97, %fd336, %fd96, %fd94;
	mul.f64 	%fd98, %fd338, %fd87;
	sub.f64 	%fd99, %fd97, %fd98;
	div.rn.f64 	%fd360, %fd89, %fd99;
	mul.f64 	%fd100, %fd335, %fd77;
	mul.f64 	%fd101, %fd334, %fd341;
	mul.f64 	%fd102, %fd337, %fd101;
	sub.f64 	%fd103, %fd102, %fd100;
	fma.rn.f64 	%fd104, %fd335, %fd83, %fd103;
	mul.f64 	%fd105, %fd334, %fd340;
	mul.f64 	%fd106, %fd339, %fd105;
	sub.f64 	%fd107, %fd104, %fd106;
	mul.f64 	%fd108, %fd337, %fd87;
	sub.f64 	%fd109, %fd107, %fd108;
	mul.f64 	%fd110, %fd336, %fd338;
	fma.rn.f64 	%fd111, %fd110, %fd339, %fd109;
	div.rn.f64 	%fd361, %fd111, %fd99;
	mul.f64 	%fd112, %fd335, %fd85;
	mul.f64 	%fd113, %fd337, %fd105;
	sub.f64 	%fd114, %fd112, %fd113;
	mul.f64 	%fd115, %fd335, %fd87;
	sub.f64 	%fd116, %fd114, %fd115;
	fma.rn.f64 	%fd117, %fd337, %fd110, %fd116;
	mul.f64 	%fd118, %fd334, %fd338;
	fma.rn.f64 	%fd119, %fd118, %fd339, %fd117;
	mul.f64 	%fd120, %fd336, %fd336;
	mul.f64 	%fd121, %fd120, %fd339;
	sub.f64 	%fd122, %fd119, %fd121;
	div.rn.f64 	%fd362, %fd122, %fd99;
$L__BB1_13:
	ld.param.u64 	%rd28, [_Z12detrender_k5PKfS0_S0_S0_iiiPfPi_param_7];
	mov.u32 	%r20, %ctaid.x;
	mov.u32 	%r21, %ntid.x;
	mov.u32 	%r22, %tid.x;
	mad.lo.s32 	%r23, %r20, %r21, %r22;
	cvt.rn.f32.f64 	%f6, %fd360;
	cvt.f64.f32 	%fd316, %f6;
	mul.f64 	%fd317, %fd316, 0d0000000000000000;
	mul.f64 	%fd318, %fd317, 0d0000000000000000;
	fma.rn.f64 	%fd319, %fd361, 0d0000000000000000, %fd318;
	add.f64 	%fd320, %fd362, %fd319;
	cvt.rn.f32.f64 	%f7, %fd320;
	cvta.to.global.u64 	%rd23, %rd28;
	mul.wide.s32 	%rd24, %r23, 4;
	add.s64 	%rd25, %rd23, %rd24;
	st.global.f32 	[%rd25], %f7;
$L__BB1_14:
	ret;

}
	// .globl	_Z18monotransit_searchPKfS0_S0_fiS0_iS0_ifiPfS1_S1_
.visible .entry _Z18monotransit_searchPKfS0_S0_fiS0_iS0_ifiPfS1_S1_(
	.param .u64 .ptr .align 1 _Z18monotransit_searchPKfS0_S0_fiS0_iS0_ifiPfS1_S1__param_0,
	.param .u64 .ptr .align 1 _Z18monotransit_searchPKfS0_S0_fiS0_iS0_ifiPfS1_S1__param_1,
	.param .u64 .ptr .align 1 _Z18monotransit_searchPKfS0_S0_fiS0_iS0_ifiPfS1_S1__param_2,
	.param .f32 _Z18monotransit_searchPKfS0_S0_fiS0_iS0_ifiPfS1_S1__param_3,
	.param .u32 _Z18monotransit_searchPKfS0_S0_fiS0_iS0_ifiPfS1_S1__param_4,
	.param .u64 .ptr .align 1 _Z18monotransit_searchPKfS0_S0_fiS0_iS0_ifiPfS1_S1__param_5,
	.param .u32 _Z18monotransit_searchPKfS0_S0_fiS0_iS0_ifiPfS1_S1__param_6,
	.param .u64 .ptr .align 1 _Z18monotransit_searchPKfS0_S0_fiS0_iS0_ifiPfS1_S1__param_7,
	.param .u32 _Z18monotransit_searchPKfS0_S0_fiS0_iS0_ifiPfS1_S1__param_8,
	.param .f32 _Z18monotransit_searchPKfS0_S0_fiS0_iS0_ifiPfS1_S1__param_9,
	.param .u32 _Z18monotransit_searchPKfS0_S0_fiS0_iS0_ifiPfS1_S1__param_10,
	.param .u64 .ptr .align 1 _Z18monotransit_searchPKfS0_S0_fiS0_iS0_ifiPfS1_S1__param_11,
	.param .u64 .ptr .align 1 _Z18monotransit_searchPKfS0_S0_fiS0_iS0_ifiPfS1_S1__param_12,
	.param .u64 .ptr .align 1 _Z18monotransit_searchPKfS0_S0_fiS0_iS0_ifiPfS1_S1__param_13
)
{
	.reg .pred 	%p<23>;
	.reg .b32 	%r<63>;
	.reg .b32 	%f<101>;
	.reg .b64 	%rd<42>;
	.reg .b64 	%fd<5>;

	ld.param.u64 	%rd13, [_Z18monotransit_searchPKfS0_S0_fiS0_iS0_ifiPfS1_S1__param_0];
	ld.param.u64 	%rd14, [_Z18monotransit_searchPKfS0_S0_fiS0_iS0_ifiPfS1_S1__param_1];
	ld.param.u64 	%rd15, [_Z18monotransit_searchPKfS0_S0_fiS0_iS0_ifiPfS1_S1__param_2];
	ld.param.u32 	%r28, [_Z18monotransit_searchPKfS0_S0_fiS0_iS0_ifiPfS1_S1__param_4];
	ld.param.u64 	%rd8, [_Z18monotransit_searchPKfS0_S0_fiS0_iS0_ifiPfS1_S1__param_5];
	ld.param.u32 	%r29, [_Z18monotransit_searchPKfS0_S0_fiS0_iS0_ifiPfS1_S1__param_6];
	ld.param.u64 	%rd9, [_Z18monotransit_searchPKfS0_S0_fiS0_iS0_ifiPfS1_S1__param_7];
	ld.param.u32 	%r30, [_Z18monotransit_searchPKfS0_S0_fiS0_iS0_ifiPfS1_S1__param_8];
	ld.param.u32 	%r31, [_Z18monotransit_searchPKfS0_S0_fiS0_iS0_ifiPfS1_S1__param_10];
	ld.param.u64 	%rd10, [_Z18monotransit_searchPKfS0_S0_fiS0_iS0_ifiPfS1_S1__param_11];
	ld.param.u64 	%rd11, [_Z18monotransit_searchPKfS0_S0_fiS0_iS0_ifiPfS1_S1__param_12];
	ld.param.u64 	%rd12, [_Z18monotransit_searchPKfS0_S0_fiS0_iS0_ifiPfS1_S1__param_13];
	cvta.to.global.u64 	%rd1, %rd14;
	cvta.to.global.u64 	%rd2, %rd13;
	cvta.to.global.u64 	%rd3, %rd15;
	mov.u32 	%r1, %ntid.x;
	mov.u32 	%r2, %tid.x;
	setp.lt.s32 	%p1, %r29, 1;
	@%p1 bra 	$L__BB2_4;
	cvta.to.global.u64 	%rd4, %rd8;
	mov.b32 	%r59, 0;
$L__BB2_2:
	add.s32 	%r4, %r59, %r2;
	setp.ge.s32 	%p2, %r4, %r29;
	@%p2 bra 	$L__BB2_4;
	mul.wide.s32 	%rd16, %r4, 4;
	add.s64 	%rd17, %rd4, %rd16;
	ld.global.f32 	%f11, [%rd17];
	shl.b32 	%r33, %r4, 2;
	mov.u32 	%r34, sm;
	add.s32 	%r35, %r34, %r33;
	st.shared.f32 	[%r35], %f11;
	add.s32 	%r59, %r59, %r1;
	setp.lt.s32 	%p3, %r59, %r29;
	@%p3 bra 	$L__BB2_2;
$L__BB2_4:
	mov.u32 	%r6, %ctaid.y;
	setp.ge.s32 	%p4, %r6, %r30;
	@%p4 bra 	$L__BB2_25;
	cvta.to.global.u64 	%rd18, %rd9;
	mul.wide.u32 	%rd19, %r6, 4;
	add.s64 	%rd20, %rd18, %rd19;
	ld.global.f32 	%f1, [%rd20];
	setp.lt.s32 	%p5, %r31, 1;
	@%p5 bra 	$L__BB2_25;
	shl.b32 	%r37, %r29, 2;
	mov.u32 	%r38, sm;
	add.s32 	%r7, %r38, %r37;
	shl.b32 	%r39, %r1, 2;
	add.s32 	%r8, %r7, %r39;
	mul.lo.s32 	%r9, %r31, %r6;
	cvt.f64.f32 	%fd2, %f1;
	mul.f64 	%fd1, %fd2, 0d3FE0000000000000;
	shl.b32 	%r40, %r2, 2;
	add.s32 	%r10, %r7, %r40;
	add.s32 	%r11, %r8, %r40;
	add.s32 	%r12, %r28, -1;
	cvt.rn.f32.s32 	%f2, %r29;
	cvta.to.global.u64 	%rd5, %rd11;
	cvta.to.global.u64 	%rd6, %rd12;
	cvta.to.global.u64 	%rd7, %rd10;
	mov.b32 	%r60, 0;
	mov.u32 	%r13, %ctaid.x;
$L__BB2_7:
	add.s32 	%r15, %r60, %r13;
	setp.ge.s32 	%p6, %r15, %r31;
	@%p6 bra 	$L__BB2_25;
	ld.param.f32 	%f99, [_Z18monotransit_searchPKfS0_S0_fiS0_iS0_ifiPfS1_S1__param_9];
	ld.param.f32 	%f98, [_Z18monotransit_searchPKfS0_S0_fiS0_iS0_ifiPfS1_S1__param_3];
	cvt.rn.f32.s32 	%f12, %r15;
	mul.f32 	%f13, %f99, %f12;
	cvt.f64.f32 	%fd3, %f13;
	sub.f64 	%fd4, %fd3, %fd1;
	cvt.rn.f32.f64 	%f3, %fd4;
	mov.b32 	%r41, 0;
	st.shared.u32 	[%r10], %r41;
	st.shared.u32 	[%r11], %r41;
	bar.sync 	0;
	div.rn.f32 	%f14, %f3, %f98;
	cvt.rpi.f32.f32 	%f15, %f14;
	cvt.rni.s64.f32 	%rd21, %f15;
	cvt.u32.u64 	%r42, %rd21;
	add.f32 	%f16, %f1, %f3;
	div.rn.f32 	%f17, %f16, %f98;
	cvt.rmi.f32.f32 	%f18, %f17;
	cvt.rni.s64.f32 	%rd22, %f18;
	cvt.u32.u64 	%r43, %rd22;
	min.s32 	%r44, %r43, %r12;
	sub.s32 	%r16, %r44, %r42;
	add.s32 	%r17, %r16, 1;
	add.s32 	%r18, %r2, %r42;
	setp.lt.s32 	%p7, %r16, -1;
	@%p7 bra 	$L__BB2_15;
	mov.b32 	%r61, 0;
$L__BB2_10:
	add.s32 	%r20, %r18, %r61;
	setp.ge.s32 	%p8, %r20, %r28;
	@%p8 bra 	$L__BB2_15;
	mul.wide.s32 	%rd23, %r20, 4;
	add.s64 	%rd24, %rd3, %rd23;
	ld.global.f32 	%f4, [%rd24];
	setp.eq.f32 	%p9, %f4, 0f00000000;
	@%p9 bra 	$L__BB2_14;
	mul.wide.s32 	%rd25, %r20, 4;
	add.s64 	%rd26, %rd2, %rd25;
	ld.global.f32 	%f19, [%rd26];
	sub.f32 	%f20, %f19, %f3;
	div.rn.f32 	%f21, %f20, %f1;
	mul.f32 	%f22, %f21, %f2;
	cvt.rni.s64.f32 	%rd27, %f22;
	cvt.u32.u64 	%r21, %rd27;
	setp.lt.s32 	%p10, %r21, 0;
	setp.le.s32 	%p11, %r29, %r21;
	or.pred  	%p12, %p10, %p11;
	@%p12 bra 	$L__BB2_14;
	shl.b32 	%r46, %r21, 2;
	mov.u32 	%r47, sm;
	add.s32 	%r48, %r47, %r46;
	ld.shared.f32 	%f23, [%r48];
	mul.wide.s32 	%rd28, %r20, 4;
	add.s64 	%rd29, %rd1, %rd28;
	ld.global.f32 	%f24, [%rd29];
	div.rn.f32 	%f25, %f24, %f23;
	mul.f32 	%f26, %f23, %f23;
	mul.f32 	%f27, %f4, %f26;
	ld.shared.f32 	%f28, [%r10];
	fma.rn.f32 	%f29, %f25, %f27, %f28;
	st.shared.f32 	[%r10], %f29;
	ld.shared.f32 	%f30, [%r11];
	add.f32 	%f31, %f27, %f30;
	st.shared.f32 	[%r11], %f31;
$L__BB2_14:
	add.s32 	%r61, %r61, %r1;
	setp.le.s32 	%p13, %r61, %r17;
	@%p13 bra 	$L__BB2_10;
$L__BB2_15:
	bar.sync 	0;
	ld.volatile.shared.f32 	%f33, [%r10+64];
	ld.volatile.shared.f32 	%f34, [%r10];
	add.f32 	%f35, %f33, %f34;
	st.volatile.shared.f32 	[%r10], %f35;
	ld.volatile.shared.f32 	%f36, [%r10+32];
	ld.volatile.shared.f32 	%f37, [%r10];
	add.f32 	%f38, %f36, %f37;
	st.volatile.shared.f32 	[%r10], %f38;
	ld.volatile.shared.f32 	%f39, [%r10+16];
	ld.volatile.shared.f32 	%f40, [%r10];
	add.f32 	%f41, %f39, %f40;
	st.volatile.shared.f32 	[%r10], %f41;
	ld.volatile.shared.f32 	%f42, [%r10+8];
	ld.volatile.shared.f32 	%f43, [%r10];
	add.f32 	%f44, %f42, %f43;
	st.volatile.shared.f32 	[%r10], %f44;
	ld.volatile.shared.f32 	%f45, [%r10+4];
	ld.volatile.shared.f32 	%f46, [%r10];
	add.f32 	%f47, %f45, %f46;
	st.volatile.shared.f32 	[%r10], %f47;
	ld.volatile.shared.f32 	%f48, [%r11+64];
	ld.volatile.shared.f32 	%f49, [%r11];
	add.f32 	%f50, %f48, %f49;
	st.volatile.shared.f32 	[%r11], %f50;
	ld.volatile.shared.f32 	%f51, [%r11+32];
	ld.volatile.shared.f32 	%f52, [%r11];
	add.f32 	%f53, %f51, %f52;
	st.volatile.shared.f32 	[%r11], %f53;
	ld.volatile.shared.f32 	%f54, [%r11+16];
	ld.volatile.shared.f32 	%f55, [%r11];
	add.f32 	%f56, %f54, %f55;
	st.volatile.shared.f32 	[%r11], %f56;
	ld.volatile.shared.f32 	%f57, [%r11+8];
	ld.volatile.shared.f32 	%f58, [%r11];
	add.f32 	%f59, %f57, %f58;
	st.volatile.shared.f32 	[%r11], %f59;
	ld.volatile.shared.f32 	%f60, [%r11+4];
	ld.volatile.shared.f32 	%f61, [%r11];
	add.f32 	%f62, %f60, %f61;
	st.volatile.shared.f32 	[%r11], %f62;
	ld.shared.f32 	%f63, [%r7];
	ld.shared.f32 	%f64, [%r8];
	div.rn.f32 	%f5, %f63, %f64;
	rcp.rn.f32 	%f65, %f64;
	add.s32 	%r50, %r15, %r9;
	mul.wide.s32 	%rd30, %r50, 4;
	add.s64 	%rd31, %rd5, %rd30;
	st.global.f32 	[%rd31], %f5;
	add.s64 	%rd32, %rd6, %rd30;
	st.global.f32 	[%rd32], %f65;
	abs.f32 	%f66, %f5;
	setp.nan.f32 	%p14, %f66, %f66;
	mov.f32 	%f100, 0f7FC00000;
	@%p14 bra 	$L__BB2_24;
	mov.b32 	%r51, 0;
	st.shared.u32 	[%r10], %r51;
	st.shared.u32 	[%r11], %r51;
	bar.sync 	0;
	@%p7 bra 	$L__BB2_23;
	mov.b32 	%r62, 0;
$L__BB2_18:
	add.s32 	%r24, %r18, %r62;
	setp.gt.s32 	%p16, %r24, %r28;
	@%p16 bra 	$L__BB2_23;
	mul.wide.s32 	%rd33, %r24, 4;
	add.s64 	%rd34, %rd3, %rd33;
	ld.global.f32 	%f6, [%rd34];
	setp.eq.f32 	%p17, %f6, 0f00000000;
	@%p17 bra 	$L__BB2_22;
	mul.wide.s32 	%rd35, %r24, 4;
	add.s64 	%rd36, %rd2, %rd35;
	ld.global.f32 	%f67, [%rd36];
	sub.f32 	%f68, %f67, %f3;
	div.rn.f32 	%f69, %f68, %f1;
	mul.f32 	%f70, %f69, %f2;
	cvt.rni.s64.f32 	%rd37, %f70;
	cvt.u32.u64 	%r25, %rd37;
	setp.lt.s32 	%p18, %r25, 0;
	setp.le.s32 	%p19, %r29, %r25;
	or.pred  	%p20, %p18, %p19;
	@%p20 bra 	$L__BB2_22;
	shl.b32 	%r53, %r25, 2;
	mov.u32 	%r54, sm;
	add.s32 	%r55, %r54, %r53;
	ld.shared.f32 	%f71, [%r55];
	mul.f32 	%f72, %f5, %f71;
	mul.wide.s32 	%rd38, %r24, 4;
	add.s64 	%rd39, %rd1, %rd38;
	ld.global.f32 	%f73, [%rd39];
	sub.f32 	%f74, %f72, %f73;
	mul.f32 	%f75, %f74, 0f3F000000;
	mul.f32 	%f76, %f74, %f75;
	mul.f32 	%f77, %f6, %f76;
	ld.shared.f32 	%f78, [%r10];
	sub.f32 	%f79, %f78, %f77;
	mul.f32 	%f80, %f73, 0f3F000000;
	mul.f32 	%f81, %f73, %f80;
	fma.rn.f32 	%f82, %f6, %f81, %f79;
	st.shared.f32 	[%r10], %f82;
$L__BB2_22:
	add.s32 	%r62, %r62, %r1;
	setp.le.s32 	%p21, %r62, %r17;
	@%p21 bra 	$L__BB2_18;
$L__BB2_23:
	bar.sync 	0;
	ld.volatile.shared.f32 	%f83, [%r10+64];
	ld.volatile.shared.f32 	%f84, [%r10];
	add.f32 	%f85, %f83, %f84;
	st.volatile.shared.f32 	[%r10], %f85;
	ld.volatile.shared.f32 	%f86, [%r10+32];
	ld.volatile.shared.f32 	%f87, [%r10];
	add.f32 	%f88, %f86, %f87;
	st.volatile.shared.f32 	[%r10], %f88;
	ld.volatile.shared.f32 	%f89, [%r10+16];
	ld.volatile.shared.f32 	%f90, [%r10];
	add.f32 	%f91, %f89, %f90;
	st.volatile.shared.f32 	[%r10], %f91;
	ld.volatile.shared.f32 	%f92, [%r10+8];
	ld.volatile.shared.f32 	%f93, [%r10];
	add.f32 	%f94, %f92, %f93;
	st.volatile.shared.f32 	[%r10], %f94;
	ld.volatile.shared.f32 	%f95, [%r10+4];
	ld.volatile.shared.f32 	%f96, [%r10];
	add.f32 	%f97, %f95, %f96;
	st.volatile.shared.f32 	[%r10], %f97;
	ld.shared.f32 	%f100, [%r7];
$L__BB2_24:
	mul.wide.s32 	%rd40, %r50, 4;
	add.s64 	%rd41, %rd7, %rd40;
	st.global.f32 	[%rd41], %f100;
	mov.u32 	%r58, %nctaid.x;
	add.s32 	%r60, %r60, %r58;
	setp.lt.s32 	%p22, %r60, %r31;
	@%p22 bra 	$L__BB2_7;
$L__BB2_25:
	ret;

}
	// .globl	_Z11resample_k1PKddS0_S0_iPdS1_
.visible .entry _Z11resample_k1PKddS0_S0_iPdS1_(
	.param .u64 .ptr .align 1 _Z11resample_k1PKddS0_S0_iPdS1__param_0,
	.param .f64 _Z11resample_k1PKddS0_S0_iPdS1__param_1,
	.param .u64 .ptr .align 1 _Z11resample_k1PKddS0_S0_iPdS1__param_2,
	.param .u64 .ptr .align 1 _Z11resample_k1PKddS0_S0_iPdS1__param_3,
	.param .u32 _Z11resample_k1PKddS0_S0_iPdS1__param_4,
	.param .u64 .ptr .align 1 _Z11resample_k1PKddS0_S0_iPdS1__param_5,
	.param .u64 .ptr .align 1 _Z11resample_k1PKddS0_S0_iPdS1__param_6
)
{
	.reg .pred 	%p<3>;
	.reg .b32 	%r<6>;
	.reg .b64 	%rd<21>;
	.reg .b64 	%fd<12>;

	ld.param.u64 	%rd1, [_Z11resample_k1PKddS0_S0_iPdS1__param_0];
	ld.param.f64 	%fd2, [_Z11resample_k1PKddS0_S0_iPdS1__param_1];
	ld.param.u64 	%rd2, [_Z11resample_k1PKddS0_S0_iPdS1__param_2];
	ld.param.u64 	%rd3, [_Z11resample_k1PKddS0_S0_iPdS1__param_3];
	ld.param.u32 	%r2, [_Z11resample_k1PKddS0_S0_iPdS1__param_4];
	ld.param.u64 	%rd4, [_Z11resample_k1PKddS0_S0_iPdS1__param_5];
	ld.param.u64 	%rd5, [_Z11resample_k1PKddS0_S0_iPdS1__param_6];
	mov.u32 	%r3, %ctaid.x;
	mov.u32 	%r4, %ntid.x;
	mov.u32 	%r5, %tid.x;
	mad.lo.s32 	%r1, %r3, %r4, %r5;
	setp.ge.s32 	%p1, %r1, %r2;
	@%p1 bra 	$L__BB3_3;
	cvta.to.global.u64 	%rd6, %rd3;
	mul.wide.s32 	%rd7, %r1, 8;
	add.s64 	%rd8, %rd6, %rd7;
	ld.global.f64 	%fd1, [%rd8];
	abs.f64 	%fd3, %fd1;
	setp.eq.f64 	%p2, %fd3, 0d7FF0000000000000;
	@%p2 bra 	$L__BB3_3;
	mul.f64 	%fd4, %fd1, %fd1;
	rcp.rn.f64 	%fd5, %fd4;
	cvta.to.global.u64 	%rd9, %rd1;
	add.s64 	%rd11, %rd9, %rd7;
	ld.global.f64 	%fd6, [%rd11];
	div.rn.f64 	%fd7, %fd6, %fd2;
	cvt.rni.s64.f64 	%rd12, %fd7;
	shl.b64 	%rd13, %rd12, 32;
	shr.s64 	%rd14, %rd13, 29;
	cvta.to.global.u64 	%rd15, %rd4;
	add.s64 	%rd16, %rd15, %rd14;
	cvta.to.global.u64 	%rd17, %rd2;
	add.s64 	%rd18, %rd17, %rd7;
	ld.global.f64 	%fd8, [%rd18];
	mul.f64 	%fd9, %fd8, %fd5;
	atom.global.add.f64 	%fd10, [%rd16], %fd9;
	cvta.to.global.u64 	%rd19, %rd5;
	add.s64 	%rd20, %rd19, %rd14;
	atom.global.add.f64 	%fd11, [%rd20], %fd5;
$L__BB3_3:
	ret;

}
	// .globl	_Z11resample_k2PKdS0_PdS1_i
.visible .entry _Z11resample_k2PKdS0_PdS1_i(
	.param .u64 .ptr .align 1 _Z11resample_k2PKdS0_PdS1_i_param_0,
	.param .u64 .ptr .align 1 _Z11resample_k2PKdS0_PdS1_i_param_1,
	.param .u64 .ptr .align 1 _Z11resample_k2PKdS0_PdS1_i_param_2,
	.param .u64 .ptr .align 1 _Z11resample_k2PKdS0_PdS1_i_param_3,
	.param .u32 _Z11resample_k2PKdS0_PdS1_i_param_4
)
{
	.reg .pred 	%p<2>;
	.reg .b32 	%r<6>;
	.reg .b64 	%rd<14>;
	.reg .b64 	%fd<8>;

	ld.param.u64 	%rd1, [_Z11resample_k2PKdS0_PdS1_i_param_0];
	ld.param.u64 	%rd2, [_Z11resample_k2PKdS0_PdS1_i_param_1];
	ld.param.u64 	%rd3, [_Z11resample_k2PKdS0_PdS1_i_param_2];
	ld.param.u64 	%rd4, [_Z11resample_k2PKdS0_PdS1_i_param_3];
	ld.param.u32 	%r2, [_Z11resample_k2PKdS0_PdS1_i_param_4];
	mov.u32 	%r3, %ctaid.x;
	mov.u32 	%r4, %ntid.x;
	mov.u32 	%r5, %tid.x;
	mad.lo.s32 	%r1, %r3, %r4, %r5;
	setp.ge.s32 	%p1, %r1, %r2;
	@%p1 bra 	$L__BB4_2;
	cvta.to.global.u64 	%rd5, %rd1;
	cvta.to.global.u64 	%rd6, %rd2;
	cvta.to.global.u64 	%rd7, %rd3;
	cvta.to.global.u64 	%rd8, %rd4;
	mul.wide.s32 	%rd9, %r1, 8;
	add.s64 	%rd10, %rd5, %rd9;
	ld.global.f64 	%fd1, [%rd10];
	add.s64 	%rd11, %rd6, %rd9;
	ld.global.f64 	%fd2, [%rd11];
	div.rn.f64 	%fd3, %fd1, %fd2;
	mov.f64 	%fd4, 0d3FF0000000000000;
	sub.f64 	%fd5, %fd4, %fd3;
	add.s64 	%rd12, %rd7, %rd9;
	st.global.f64 	[%rd12], %fd5;
	ld.global.f64 	%fd6, [%rd11];
	rsqrt.approx.f64 	%fd7, %fd6;
	add.s64 	%rd13, %rd8, %rd9;
	st.global.f64 	[%rd13], %fd7;
$L__BB4_2:
	ret;

}
	// .globl	_Z18periodic_search_k1fPKfS0_S0_iiiiPfS1_S1_PiS2_
.visible .entry _Z18periodic_search_k1fPKfS0_S0_iiiiPfS1_S1_PiS2_(
	.param .f32 _Z18periodic_search_k1fPKfS0_S0_iiiiPfS1_S1_PiS2__param_0,
	.param .u64 .ptr .align 1 _Z18periodic_search_k1fPKfS0_S0_iiiiPfS1_S1_PiS2__param_1,
	.param .u64 .ptr .align 1 _Z18periodic_search_k1fPKfS0_S0_iiiiPfS1_S1_PiS2__param_2,
	.param .u64 .ptr .align 1 _Z18periodic_search_k1fPKfS0_S0_iiiiPfS1_S1_PiS2__param_3,
	.param .u32 _Z18periodic_search_k1fPKfS0_S0_iiiiPfS1_S1_PiS2__param_4,
	.param .u32 _Z18periodic_search_k1fPKfS0_S0_iiiiPfS1_S1_PiS2__param_5,
	.param .u32 _Z18periodic_search_k1fPKfS0_S0_iiiiPfS1_S1_PiS2__param_6,
	.param .u32 _Z18periodic_search_k1fPKfS0_S0_iiiiPfS1_S1_PiS2__param_7,
	.param .u64 .ptr .align 1 _Z18periodic_search_k1fPKfS0_S0_iiiiPfS1_S1_PiS2__param_8,
	.param .u64 .ptr .align 1 _Z18periodic_search_k1fPKfS0_S0_iiiiPfS1_S1_PiS2__param_9,
	.param .u64 .ptr .align 1 _Z18periodic_search_k1fPKfS0_S0_iiiiPfS1_S1_PiS2__param_10,
	.param .u64 .ptr .align 1 _Z18periodic_search_k1fPKfS0_S0_iiiiPfS1_S1_PiS2__param_11,
	.param .u64 .ptr .align 1 _Z18periodic_search_k1fPKfS0_S0_iiiiPfS1_S1_PiS2__param_12
)
{
	.reg .pred 	%p<26>;
	.reg .b32 	%r<53>;
	.reg .b32 	%f<65>;
	.reg .b64 	%rd<39>;
	.reg .b64 	%fd<10>;

	ld.param.f32 	%f24, [_Z18periodic_search_k1fPKfS0_S0_iiiiPfS1_S1_PiS2__param_0];
	ld.param.u64 	%rd4, [_Z18periodic_search_k1fPKfS0_S0_iiiiPfS1_S1_PiS2__param_1];
	ld.param.u64 	%rd10, [_Z18periodic_search_k1fPKfS0_S0_iiiiPfS1_S1_PiS2__param_2];
	ld.param.u64 	%rd11, [_Z18periodic_search_k1fPKfS0_S0_iiiiPfS1_S1_PiS2__param_3];
	ld.param.u32 	%r27, [_Z18periodic_search_k1fPKfS0_S0_iiiiPfS1_S1_PiS2__param_4];
	ld.param.u32 	%r30, [_Z18periodic_search_k1fPKfS0_S0_iiiiPfS1_S1_PiS2__param_5];
	ld.param.u32 	%r28, [_Z18periodic_search_k1fPKfS0_S0_iiiiPfS1_S1_PiS2__param_6];
	ld.param.u32 	%r29, [_Z18periodic_search_k1fPKfS0_S0_iiiiPfS1_S1_PiS2__param_7];
	ld.param.u64 	%rd7, [_Z18periodic_search_k1fPKfS0_S0_iiiiPfS1_S1_PiS2__param_10];
	cvta.to.global.u64 	%rd1, %rd10;
	cvta.to.global.u64 	%rd2, %rd11;
	mov.u32 	%r52, %ntid.x;
	shl.b32 	%r31, %r52, 2;
	mov.u32 	%r32, sm;
	add.s32 	%r2, %r32, %r31;
	mov.u32 	%r3, %tid.x;
	shl.b32 	%r33, %r3, 2;
	add.s32 	%r4, %r32, %r33;
	mov.b32 	%r34, 2143289344;
	st.shared.u32 	[%r4], %r34;
	add.s32 	%r5, %r2, %r33;
	st.shared.u32 	[%r5], %r34;
	mov.u32 	%r6, %ctaid.x;
	mad.lo.s32 	%r7, %r6, %r52, %r3;
	mov.u32 	%r8, %ctaid.y;
	mov.u32 	%r35, %ntid.y;
	mov.u32 	%r36, %tid.y;
	mad.lo.s32 	%r37, %r8, %r35, %r36;
	add.s32 	%r9, %r37, %r30;
	setp.lt.s32 	%p5, %r29, 1;
	mov.pred 	%p25, 0;
	mov.f32 	%f55, 0f00000000;
	mov.f32 	%f56, %f55;
	@%p5 bra 	$L__BB5_7;
	mul.lo.s32 	%r10, %r9, %r27;
	mov.f32 	%f56, 0f00000000;
	mov.b32 	%r47, 0;
	mov.u32 	%r50, %r47;
	mov.f32 	%f55, %f56;
$L__BB5_2:
	cvt.rn.f32.u32 	%f27, %r47;
	mul.f32 	%f28, %f24, %f27;
	cvt.rni.s64.f32 	%rd12, %f28;
	cvt.u32.u64 	%r39, %rd12;
	add.s32 	%r13, %r7, %r39;
	setp.ge.s32 	%p6, %r13, %r27;
	@%p6 bra 	$L__BB5_6;
	add.s32 	%r14, %r13, %r10;
	mul.wide.s32 	%rd13, %r14, 4;
	add.s64 	%rd14, %rd2, %rd13;
	ld.global.f32 	%f3, [%rd14];
	abs.f32 	%f29, %f3;
	setp.eq.f32 	%p7, %f29, 0f7F800000;
	@%p7 bra 	$L__BB5_5;
	rcp.rn.f32 	%f30, %f3;
	add.s64 	%rd16, %rd1, %rd13;
	ld.global.f32 	%f31, [%rd16];
	fma.rn.f32 	%f55, %f30, %f31, %f55;
	add.f32 	%f56, %f56, %f30;
	add.s32 	%r50, %r50, 1;
$L__BB5_5:
	add.s32 	%r47, %r47, 1;
	setp.ne.s32 	%p8, %r47, %r29;
	@%p8 bra 	$L__BB5_2;
$L__BB5_6:
	setp.ne.s32 	%p25, %r50, 0;
$L__BB5_7:
	setp.lt.s32 	%p9, %r29, 1;
	setp.le.s32 	%p10, %r9, %r28;
	cvt.rn.f32.s32 	%f32, %r7;
	setp.gtu.f32 	%p11, %f24, %f32;
	and.pred  	%p12, %p11, %p25;
	and.pred  	%p3, %p12, %p10;
	div.rn.f32 	%f12, %f55, %f56;
	mov.f64 	%fd8, 0d0000000000000000;
	mov.f64 	%fd9, %fd8;
	@%p9 bra 	$L__BB5_14;
	mul.lo.s32 	%r19, %r9, %r27;
	cvta.to.global.u64 	%rd3, %rd4;
	mov.f32 	%f64, 0f00000000;
	mov.b32 	%r51, 0;
	mov.f32 	%f63, %f64;
$L__BB5_9:
	cvt.rn.f32.u32 	%f34, %r51;
	mul.f32 	%f35, %f24, %f34;
	cvt.rni.s64.f32 	%rd17, %f35;
	cvt.u32.u64 	%r41, %rd17;
	add.s32 	%r21, %r7, %r41;
	setp.ge.s32 	%p13, %r21, %r27;
	@%p13 bra 	$L__BB5_13;
	add.s32 	%r22, %r21, %r19;
	mul.wide.s32 	%rd18, %r22, 4;
	add.s64 	%rd19, %rd2, %rd18;
	ld.global.f32 	%f15, [%rd19];
	abs.f32 	%f36, %f15;
	setp.eq.f32 	%p14, %f36, 0f7F800000;
	@%p14 bra 	$L__BB5_12;
	mul.wide.s32 	%rd20, %r22, 4;
	add.s64 	%rd21, %rd1, %rd20;
	ld.global.f32 	%f37, [%rd21];
	add.s64 	%rd22, %rd3, %rd20;
	ld.global.f32 	%f38, [%rd22];
	add.f32 	%f63, %f63, %f38;
	sub.f32 	%f39, %f37, %f12;
	mul.f32 	%f40, %f39, %f39;
	div.rn.f32 	%f41, %f40, %f15;
	add.f32 	%f64, %f64, %f41;
$L__BB5_12:
	add.s32 	%r51, %r51, 1;
	setp.ne.s32 	%p15, %r51, %r29;
	@%p15 bra 	$L__BB5_9;
$L__BB5_13:
	cvt.f64.f32 	%fd8, %f63;
	cvt.f64.f32 	%fd6, %f64;
	mul.f64 	%fd9, %fd6, 0d3FE0000000000000;
$L__BB5_14:
	not.pred 	%p16, %p3;
	@%p16 bra 	$L__BB5_16;
	sub.f64 	%fd7, %fd8, %fd9;
	cvt.rn.f32.f64 	%f42, %fd7;
	st.shared.f32 	[%r4], %f42;
	cvt.rn.f32.u32 	%f43, %r3;
	st.shared.f32 	[%r5], %f43;
$L__BB5_16:
	setp.lt.u32 	%p17, %r52, 2;
	@%p17 bra 	$L__BB5_22;
$L__BB5_17:
	mov.u32 	%r24, %r52;
	shr.u32 	%r52, %r24, 1;
	setp.ge.u32 	%p18, %r3, %r52;
	@%p18 bra 	$L__BB5_21;
	ld.shared.f32 	%f22, [%r4];
	abs.f32 	%f44, %f22;
	setp.nan.f32 	%p19, %f44, %f44;
	shl.b32 	%r26, %r52, 2;
	add.s32 	%r42, %r4, %r26;
	ld.shared.f32 	%f23, [%r42];
	@%p19 bra 	$L__BB5_20;
	setp.leu.f32 	%p20, %f23, %f22;
	abs.f32 	%f45, %f23;
	setp.nan.f32 	%p21, %f45, %f45;
	or.pred  	%p22, %p20, %p21;
	@%p22 bra 	$L__BB5_21;
$L__BB5_20:
	st.shared.f32 	[%r4], %f23;
	add.s32 	%r43, %r5, %r26;
	ld.shared.f32 	%f47, [%r43];
	st.shared.f32 	[%r5], %f47;
$L__BB5_21:
	bar.sync 	0;
	setp.gt.u32 	%p23, %r24, 3;
	@%p23 bra 	$L__BB5_17;
$L__BB5_22:
	ld.shared.f32 	%f48, [%r2];
	cvt.rni.s64.f32 	%rd23, %f48;
	cvt.u32.u64 	%r44, %rd23;
	setp.ne.s32 	%p24, %r3, %r44;
	@%p24 bra 	$L__BB5_24;
	ld.param.u64 	%rd38, [_Z18periodic_search_k1fPKfS0_S0_iiiiPfS1_S1_PiS2__param_12];
	ld.param.u64 	%rd37, [_Z18periodic_search_k1fPKfS0_S0_iiiiPfS1_S1_PiS2__param_11];
	ld.param.u64 	%rd36, [_Z18periodic_search_k1fPKfS0_S0_iiiiPfS1_S1_PiS2__param_9];
	ld.param.u64 	%rd35, [_Z18periodic_search_k1fPKfS0_S0_iiiiPfS1_S1_PiS2__param_8];
	ld.shared.f32 	%f49, [%r4];
	mov.u32 	%r45, %nctaid.x;
	mad.lo.s32 	%r46, %r45, %r8, %r6;
	cvta.to.global.u64 	%rd24, %rd35;
	mul.wide.s32 	%rd25, %r46, 4;
	add.s64 	%rd26, %rd24, %rd25;
	st.global.f32 	[%rd26], %f49;
	cvta.to.global.u64 	%rd27, %rd36;
	add.s64 	%rd28, %rd27, %rd25;
	st.global.f32 	[%rd28], %f12;
	cvta.to.global.u64 	%rd29, %rd7;
	add.s64 	%rd30, %rd29, %rd25;
	rcp.rn.f32 	%f50, %f56;
	st.global.f32 	[%rd30], %f50;
	cvta.to.global.u64 	%rd31, %rd37;
	add.s64 	%rd32, %rd31, %rd25;
	st.global.u32 	[%rd32], %r9;
	cvta.to.global.u64 	%rd33, %rd38;
	add.s64 	%rd34, %rd33, %rd25;
	st.global.u32 	[%rd34], %r7;
$L__BB5_24:
	ret;

}
	// .globl	_Z18periodic_search_k2PKfS0_S0_PKiS2_PfS3_S3_PiS4_i
.visible .entry _Z18periodic_search_k2PKfS0_S0_PKiS2_PfS3_S3_PiS4_i(
	.param .u64 .ptr .align 1 _Z18periodic_search_k2PKfS0_S0_PKiS2_PfS3_S3_PiS4_i_param_0,
	.param .u64 .ptr .align 1 _Z18periodic_search_k2PKfS0_S0_PKiS2_PfS3_S3_PiS4_i_param_1,
	.param .u64 .ptr .align 1 _Z18periodic_search_k2PKfS0_S0_PKiS2_PfS3_S3_PiS4_i_param_2,
	.param .u64 .ptr .align 1 _Z18periodic_search_k2PKfS0_S0_PKiS2_PfS3_S3_PiS4_i_param_3,
	.param .u64 .ptr .align 1 _Z18periodic_search_k2PKfS0_S0_PKiS2_PfS3_S3_PiS4_i_param_4,
	.param .u64 .ptr .align 1 _Z18periodic_search_k2PKfS0_S0_PKiS2_PfS3_S3_PiS4_i_param_5,
	.param .u64 .ptr .align 1 _Z18periodic_search_k2PKfS0_S0_PKiS2_PfS3_S3_PiS4_i_param_6,
	.param .u64 .ptr .align 1 _Z18periodic_search_k2PKfS0_S0_PKiS2_PfS3_S3_PiS4_i_param_7,
	.param .u64 .ptr .align 1 _Z18periodic_search_k2PKfS0_S0_PKiS2_PfS3_S3_PiS4_i_param_8,
	.param .u64 .ptr .align 1 _Z18periodic_search_k2PKfS0_S0_PKiS2_PfS3_S3_PiS4_i_param_9,
	.param .u32 _Z18periodic_search_k2PKfS0_S0_PKiS2_PfS3_S3_PiS4_i_param_10
)
{
	.reg .pred 	%p<15>;
	.reg .b32 	%r<24>;
	.reg .b32 	%f<24>;
	.reg .b64 	%rd<34>;

	ld.param.u64 	%rd11, [_Z18periodic_search_k2PKfS0_S0_PKiS2_PfS3_S3_PiS4_i_param_0];
	ld.param.u64 	%rd3, [_Z18periodic_search_k2PKfS0_S0_PKiS2_PfS3_S3_PiS4_i_param_2];
	ld.param.u64 	%rd4, [_Z18periodic_search_k2PKfS0_S0_PKiS2_PfS3_S3_PiS4_i_param_3];
	ld.param.u64 	%rd5, [_Z18periodic_search_k2PKfS0_S0_PKiS2_PfS3_S3_PiS4_i_param_4];
	ld.param.u64 	%rd6, [_Z18periodic_search_k2PKfS0_S0_PKiS2_PfS3_S3_PiS4_i_param_5];
	ld.param.u64 	%rd7, [_Z18periodic_search_k2PKfS0_S0_PKiS2_PfS3_S3_PiS4_i_param_6];
	ld.param.u64 	%rd8, [_Z18periodic_search_k2PKfS0_S0_PKiS2_PfS3_S3_PiS4_i_param_7];
	ld.param.u64 	%rd9, [_Z18periodic_search_k2PKfS0_S0_PKiS2_PfS3_S3_PiS4_i_param_8];
	ld.param.u64 	%rd10, [_Z18periodic_search_k2PKfS0_S0_PKiS2_PfS3_S3_PiS4_i_param_9];
	ld.param.u32 	%r12, [_Z18periodic_search_k2PKfS0_S0_PKiS2_PfS3_S3_PiS4_i_param_10];
	cvta.to.global.u64 	%rd1, %rd11;
	mov.u32 	%r23, %ntid.x;
	shl.b32 	%r13, %r23, 2;
	mov.u32 	%r14, sm;
	add.s32 	%r2, %r14, %r13;
	mov.u32 	%r3, %tid.x;
	shl.b32 	%r15, %r3, 2;
	add.s32 	%r4, %r14, %r15;
	mov.b32 	%r16, 2143289344;
	st.shared.u32 	[%r4], %r16;
	add.s32 	%r5, %r2, %r15;
	st.shared.u32 	[%r5], %r16;
	setp.lt.s32 	%p1, %r12, 0;
	@%p1 bra 	$L__BB6_8;
	mov.b32 	%r22, 0;
	mov.f32 	%f21, 0f7FC00000;
$L__BB6_2:
	add.s32 	%r7, %r22, %r3;
	setp.ge.s32 	%p2, %r7, %r12;
	@%p2 bra 	$L__BB6_8;
	abs.f32 	%f9, %f21;
	setp.num.f32 	%p3, %f9, %f9;
	@%p3 bra 	$L__BB6_5;
	mul.wide.s32 	%rd12, %r7, 4;
	add.s64 	%rd13, %rd1, %rd12;
	ld.global.f32 	%f22, [%rd13];
	bra.uni 	$L__BB6_6;
$L__BB6_5:
	mul.wide.s32 	%rd14, %r7, 4;
	add.s64 	%rd15, %rd1, %rd14;
	ld.global.f32 	%f22, [%rd15];
	setp.leu.f32 	%p4, %f22, %f21;
	abs.f32 	%f10, %f22;
	setp.nan.f32 	%p5, %f10, %f10;
	or.pred  	%p6, %p4, %p5;
	@%p6 bra 	$L__BB6_7;
$L__BB6_6:
	st.shared.f32 	[%r4], %f22;
	cvt.rn.f32.s32 	%f12, %r7;
	st.shared.f32 	[%r5], %f12;
	mov.f32 	%f21, %f22;
$L__BB6_7:
	add.s32 	%r22, %r22, %r23;
	setp.le.s32 	%p7, %r22, %r12;
	@%p7 bra 	$L__BB6_2;
$L__BB6_8:
	bar.sync 	0;
	setp.lt.u32 	%p8, %r23, 2;
	@%p8 bra 	$L__BB6_14;
$L__BB6_9:
	mov.u32 	%r9, %r23;
	shr.u32 	%r23, %r9, 1;
	setp.ge.u32 	%p9, %r3, %r23;
	@%p9 bra 	$L__BB6_13;
	ld.shared.f32 	%f6, [%r4];
	abs.f32 	%f13, %f6;
	setp.nan.f32 	%p10, %f13, %f13;
	shl.b32 	%r11, %r23, 2;
	add.s32 	%r18, %r4, %r11;
	ld.shared.f32 	%f7, [%r18];
	@%p10 bra 	$L__BB6_12;
	setp.leu.f32 	%p11, %f7, %f6;
	abs.f32 	%f14, %f7;
	setp.nan.f32 	%p12, %f14, %f14;
	or.pred  	%p13, %p11, %p12;
	@%p13 bra 	$L__BB6_13;
$L__BB6_12:
	st.shared.f32 	[%r4], %f7;
	add.s32 	%r19, %r5, %r11;
	ld.shared.f32 	%f16, [%r19];
	st.shared.f32 	[%r5], %f16;
$L__BB6_13:
	bar.sync 	0;
	setp.gt.u32 	%p14, %r9, 3;
	@%p14 bra 	$L__BB6_9;
$L__BB6_14:
	ld.param.u64 	%rd33, [_Z18periodic_search_k2PKfS0_S0_PKiS2_PfS3_S3_PiS4_i_param_1];
	cvta.to.global.u64 	%rd16, %rd6;
	cvta.to.global.u64 	%rd17, %rd33;
	cvta.to.global.u64 	%rd18, %rd7;
	cvta.to.global.u64 	%rd19, %rd3;
	cvta.to.global.u64 	%rd20, %rd8;
	cvta.to.global.u64 	%rd21, %rd4;
	cvta.to.global.u64 	%rd22, %rd9;
	cvta.to.global.u64 	%rd23, %rd5;
	cvta.to.global.u64 	%rd24, %rd10;
	ld.shared.f32 	%f17, [%r2];
	cvt.rni.s64.f32 	%rd25, %f17;
	shl.b64 	%rd26, %rd25, 32;
	shr.s64 	%rd27, %rd26, 30;
	add.s64 	%rd28, %rd1, %rd27;
	ld.global.f32 	%f18, [%rd28];
	st.global.f32 	[%rd16], %f18;
	add.s64 	%rd29, %rd17, %rd27;
	ld.global.f32 	%f19, [%rd29];
	st.global.f32 	[%rd18], %f19;
	add.s64 	%rd30, %rd19, %rd27;
	ld.global.f32 	%f20, [%rd30];
	st.global.f32 	[%rd20], %f20;
	add.s64 	%rd31, %rd21, %rd27;
	ld.global.u32 	%r20, [%rd31];
	st.global.u32 	[%rd22], %r20;
	add.s64 	%rd32, %rd23, %rd27;
	ld.global.u32 	%r21, [%rd32];
	st.global.u32 	[%rd24], %r21;
	ret;

}


// ===== COMPILED SASS (sm_100) =====

	.target	sm_100

	.elftype	@"ET_EXEC"


//--------------------- .note.nv.tkinfo           --------------------------
	.section	.note.nv.tkinfo,"",@"SHT_NOTE"
	.sectionflags	@"SHF_NOTE_NV_TKINFO"
	.tkinfo
        /*0018*/ 	.word	0x00000002
        /*0030*/ 	.string	""
        /*0030*/ 	.string	"ptxas"
        /*0030*/ 	.string	"Cuda compilation tools, release 13.0, V13.0.88"
        /*0030*/ 	.string	"Build cuda_13.0.r13.0/compiler.36424714_0"
        /*0030*/ 	.string	"-arch sm_100 -m 64 "



//--------------------- .note.nv.cuinfo           --------------------------
	.section	.note.nv.cuinfo,"",@"SHT_NOTE"
	.sectionflags	@"SHF_NOTE_NV_CUINFO"
        /*0018*/ 	.short	0x0002
        /*001a*/ 	.short	0x0064
        /*001c*/ 	.short	0x0082
	.zero		2


//--------------------- .nv.info                  --------------------------
	.section	.nv.info,"",@"SHT_CUDA_INFO"
	.align	4


	//----- nvinfo : EIATTR_REGCOUNT
	.align		4
        /*0000*/ 	.byte	0x04, 0x2f
        /*0002*/ 	.short	(.L_1 - .L_0)
	.align		4
.L_0:
        /*0004*/ 	.word	index@(_Z12detrender_k1PKfS0_S0_ififiS0_iS0_ifiPfS1_)
        /*0008*/ 	.word	0x00000092


	//----- nvinfo : EIATTR_FRAME_SIZE
	.align		4
.L_1:
        /*000c*/ 	.byte	0x04, 0x11
        /*000e*/ 	.short	(.L_3 - .L_2)
	.align		4
.L_2:
        /*0010*/ 	.word	index@($__internal_10_$__cuda_sm3x_div_rn_noftz_f32_slowpath)
        /*0014*/ 	.word	0x00000000


	//----- nvinfo : EIATTR_FRAME_SIZE
	.align		4
.L_3:
        /*0018*/ 	.byte	0x04, 0x11
        /*001a*/ 	.short	(.L_5 - .L_4)
	.align		4
.L_4:
        /*001c*/ 	.word	index@($__internal_9_$__cuda_sm20_div_rn_f64_full)
        /*0020*/ 	.word	0x00000000


	//----- nvinfo : EIATTR_FRAME_SIZE
	.align		4
.L_5:
        /*0024*/ 	.byte	0x04, 0x11
        /*0026*/ 	.short	(.L_7 - .L_6)
	.align		4
.L_6:
        /*0028*/ 	.word	index@(_Z12detrender_k1PKfS0_S0_ififiS0_iS0_ifiPfS1_)
        /*002c*/ 	.word	0x00000000


	//----- nvinfo : EIATTR_REGCOUNT
	.align		4
.L_7:
        /*0030*/ 	.byte	0x04, 0x2f
        /*0032*/ 	.short	(.L_9 - .L_8)
	.align		4
.L_8:
        /*0034*/ 	.word	index@(_Z12detrender_k5PKfS0_S0_S0_iiiPfPi)
        /*0038*/ 	.word	0x0000006c


	//----- nvinfo : EIATTR_FRAME_SIZE
	.align		4
.L_9:
        /*003c*/ 	.byte	0x04, 0x11
        /*003e*/ 	.short	(.L_11 - .L_10)
	.align		4
.L_10:
        /*0040*/ 	.word	index@($__internal_8_$__cuda_sm20_div_rn_f64_full)
        /*0044*/ 	.word	0x00000000


	//----- nvinfo : EIATTR_FRAME_SIZE
	.align		4
.L_11:
        /*0048*/ 	.byte	0x04, 0x11
        /*004a*/ 	.short	(.L_13 - .L_12)
	.align		4
.L_12:
        /*004c*/ 	.word	index@(_Z12detrender_k5PKfS0_S0_S0_iiiPfPi)
        /*0050*/ 	.word	0x00000000


	//----- nvinfo : EIATTR_REGCOUNT
	.align		4
.L_13:
        /*0054*/ 	.byte	0x04, 0x2f
        /*0056*/ 	.short	(.L_15 - .L_14)
	.align		4
.L_14:
        /*0058*/ 	.word	index@(_Z18monotransit_searchPKfS0_S0_fiS0_iS0_ifiPfS1_S1_)
        /*005c*/ 	.word	0x00000020


	//----- nvinfo : EIATTR_FRAME_SIZE
	.align		4
.L_15:
        /*0060*/ 	.byte	0x04, 0x11
        /*0062*/ 	.short	(.L_17 - .L_16)
	.align		4
.L_16:
        /*0064*/ 	.word	index@($__internal_7_$__cuda_sm3x_div_rn_noftz_f32_slowpath)
        /*0068*/ 	.word	0x00000000


	//----- nvinfo : EIATTR_FRAME_SIZE
	.align		4
.L_17:
        /*006c*/ 	.byte	0x04, 0x11
        /*006e*/ 	.short	(.L_19 - .L_18)
	.align		4
.L_18:
        /*0070*/ 	.word	index@($__internal_6_$__cuda_sm20_rcp_rn_f32_slowpath)
        /*0074*/ 	.word	0x00000000


	//----- nvinfo : EIATTR_FRAME_SIZE
	.align		4
.L_19:
        /*0078*/ 	.byte	0x04, 0x11
        /*007a*/ 	.short	(.L_21 - .L_20)
	.align		4
.L_20:
        /*007c*/ 	.word	index@(_Z18monotransit_searchPKfS0_S0_fiS0_iS0_ifiPfS1_S1_)
        /*0080*/ 	.word	0x00000000


	//----- nvinfo : EIATTR_REGCOUNT
	.align		4
.L_21:
        /*0084*/ 	.byte	0x04, 0x2f
        /*0086*/ 	.short	(.L_23 - .L_22)
	.align		4
.L_22:
        /*0088*/ 	.word	index@(_Z11resample_k1PKddS0_S0_iPdS1_)
        /*008c*/ 	.word	0x0000001c


	//----- nvinfo : EIATTR_FRAME_SIZE
	.align		4
.L_23:
        /*0090*/ 	.byte	0x04, 0x11
        /*0092*/ 	.short	(.L_25 - .L_24)
	.align		4
.L_24:
        /*0094*/ 	.word	index@($__internal_5_$__cuda_sm20_div_rn_f64_full)
        /*0098*/ 	.word	0x00000000


	//----- nvinfo : EIATTR_FRAME_SIZE
	.align		4
.L_25:
        /*009c*/ 	.byte	0x04, 0x11
        /*009e*/ 	.short	(.L_27 - .L_26)
	.align		4
.L_26:
        /*00a0*/ 	.word	index@($__internal_4_$__cuda_sm20_dblrcp_rn_slowpath_v3)
        /*00a4*/ 	.word	0x00000000


	//----- nvinfo : EIATTR_FRAME_SIZE
	.align		4
.L_27:
        /*00a8*/ 	.byte	0x04, 0x11
        /*00aa*/ 	.short	(.L_29 - .L_28)
	.align		4
.L_28:
        /*00ac*/ 	.word	index@(_Z11resample_k1PKddS0_S0_iPdS1_)
        /*00b0*/ 	.word	0x00000000


	//----- nvinfo : EIATTR_REGCOUNT
	.align		4
.L_29:
        /*00b4*/ 	.byte	0x04, 0x2f
        /*00b6*/ 	.short	(.L_31 - .L_30)
	.align		4
.L_30:
        /*00b8*/ 	.word	index@(_Z11resample_k2PKdS0_PdS1_i)
        /*00bc*/ 	.word	0x0000001b


	//----- nvinfo : EIATTR_FRAME_SIZE
	.align		4
.L_31:
        /*00c0*/ 	.byte	0x04, 0x11
        /*00c2*/ 	.short	(.L_33 - .L_32)
	.align		4
.L_32:
        /*00c4*/ 	.word	index@($__internal_3_$__cuda_sm20_drsqrt_f64_slowpath_v2)
        /*00c8*/ 	.word	0x00000000


	//----- nvinfo : EIATTR_FRAME_SIZE
	.align		4
.L_33:
        /*00cc*/ 	.byte	0x04, 0x11
        /*00ce*/ 	.short	(.L_35 - .L_34)
	.align		4
.L_34:
        /*00d0*/ 	.word	index@($__internal_2_$__cuda_sm20_div_rn_f64_full)
        /*00d4*/ 	.word	0x00000000


	//----- nvinfo : EIATTR_FRAME_SIZE
	.align		4
.L_35:
        /*00d8*/ 	.byte	0x04, 0x11
        /*00da*/ 	.short	(.L_37 - .L_36)
	.align		4
.L_36:
        /*00dc*/ 	.word	index@(_Z11resample_k2PKdS0_PdS1_i)
        /*00e0*/ 	.word	0x00000000


	//----- nvinfo : EIATTR_REGCOUNT
	.align		4
.L_37:
        /*00e4*/ 	.byte	0x04, 0x2f
        /*00e6*/ 	.short	(.L_39 - .L_38)
	.align		4
.L_38:
        /*00e8*/ 	.word	index@(_Z18periodic_search_k1fPKfS0_S0_iiiiPfS1_S1_PiS2_)
        /*00ec*/ 	.word	0x00000020


	//----- nvinfo : EIATTR_FRAME_SIZE
	.align		4
.L_39:
        /*00f0*/ 	.byte	0x04, 0x11
        /*00f2*/ 	.short	(.L_41 - .L_40)
	.align		4
.L_40:
        /*00f4*/ 	.word	index@($__internal_1_$__cuda_sm3x_div_rn_noftz_f32_slowpath)
        /*00f8*/ 	.word	0x00000000


	//----- nvinfo : EIATTR_FRAME_SIZE
	.align		4
.L_41:
        /*00fc*/ 	.byte	0x04, 0x11
        /*00fe*/ 	.short	(.L_43 - .L_42)
	.align		4
.L_42:
        /*0100*/ 	.word	index@($__internal_0_$__cuda_sm20_rcp_rn_f32_slowpath)
        /*0104*/ 	.word	0x00000000


	//----- nvinfo : EIATTR_FRAME_SIZE
	.align		4
.L_43:
        /*0108*/ 	.byte	0x04, 0x11
        /*010a*/ 	.short	(.L_45 - .L_44)
	.align		4
.L_44:
        /*010c*/ 	.word	index@(_Z18periodic_search_k1fPKfS0_S0_iiiiPfS1_S1_PiS2_)
        /*0110*/ 	.word	0x00000000


	//----- nvinfo : EIATTR_REGCOUNT
	.align		4
.L_45:
        /*0114*/ 	.byte	0x04, 0x2f
        /*0116*/ 	.short	(.L_47 - .L_46)
	.align		4
.L_46:
        /*0118*/ 	.word	index@(_Z18periodic_search_k2PKfS0_S0_PKiS2_PfS3_S3_PiS4_i)
        /*011c*/ 	.word	0x00000014


	//----- nvinfo : EIATTR_FRAME_SIZE
	.align		4
.L_47:
        /*0120*/ 	.byte	0x04, 0x11
        /*0122*/ 	.short	(.L_49 - .L_48)
	.align		4
.L_48:
        /*0124*/ 	.word	index@(_Z18periodic_search_k2PKfS0_S0_PKiS2_PfS3_S3_PiS4_i)
        /*0128*/ 	.word	0x00000000


	//----- nvinfo : EIATTR_MIN_STACK_SIZE
	.align		4
.L_49:
        /*012c*/ 	.byte	0x04, 0x12
        /*012e*/ 	.short	(.L_51 - .L_50)
	.align		4
.L_50:
        /*0130*/ 	.word	index@(_Z18periodic_search_k2PKfS0_S0_PKiS2_PfS3_S3_PiS4_i)
        /*0134*/ 	.word	0x00000000


	//----- nvinfo : EIATTR_MIN_STACK_SIZE
	.align		4
.L_51:
        /*0138*/ 	.byte	0x04, 0x12
        /*013a*/ 	.short	(.L_53 - .L_52)
	.align		4
.L_52:
        /*013c*/ 	.word	index@(_Z18periodic_search_k1fPKfS0_S0_iiiiPfS1_S1_PiS2_)
        /*0140*/ 	.word	0x00000000


	//----- nvinfo : EIATTR_MIN_STACK_SIZE
	.align		4
.L_53:
        /*0144*/ 	.byte	0x04, 0x12
        /*0146*/ 	.short	(.L_55 - .L_54)
	.align		4
.L_54:
        /*0148*/ 	.word	index@(_Z11resample_k2PKdS0_PdS1_i)
        /*014c*/ 	.word	0x00000000


	//----- nvinfo : EIATTR_MIN_STACK_SIZE
	.align		4
.L_55:
        /*0150*/ 	.byte	0x04, 0x12
        /*0152*/ 	.short	(.L_57 - .L_56)
	.align		4
.L_56:
        /*0154*/ 	.word	index@(_Z11resample_k1PKddS0_S0_iPdS1_)
        /*0158*/ 	.word	0x00000000


	//----- nvinfo : EIATTR_MIN_STACK_SIZE
	.align		4
.L_57:
        /*015c*/ 	.byte	0x04, 0x12
        /*015e*/ 	.short	(.L_59 - .L_58)
	.align		4
.L_58:
        /*0160*/ 	.word	index@(_Z18monotransit_searchPKfS0_S0_fiS0_iS0_ifiPfS1_S1_)
        /*0164*/ 	.word	0x00000000


	//----- nvinfo : EIATTR_MIN_STACK_SIZE
	.align		4
.L_59:
        /*0168*/ 	.byte	0x04, 0x12
        /*016a*/ 	.short	(.L_61 - .L_60)
	.align		4
.L_60:
        /*016c*/ 	.word	index@(_Z12detrender_k5PKfS0_S0_S0_iiiPfPi)
        /*0170*/ 	.word	0x00000000


	//----- nvinfo : EIATTR_MIN_STACK_SIZE
	.align		4
.L_61:
        /*0174*/ 	.byte	0x04, 0x12
        /*0176*/ 	.short	(.L_63 - .L_62)
	.align		4
.L_62:
        /*0178*/ 	.word	index@(_Z12detrender_k1PKfS0_S0_ififiS0_iS0_ifiPfS1_)
        /*017c*/ 	.word	0x00000000
.L_63:


//--------------------- .nv.compat                --------------------------
	.section	.nv.compat,"",@"SHT_CUDA_COMPAT_INFO"
	.align	4
        /*0000*/ 	.byte	0x02, 0x09, 0x00, 0x00, 0x02, 0x02, 0x01, 0x00, 0x02, 0x05, 0x05, 0x00, 0x03, 0x07, 0x01, 0x01
        /*0010*/ 	.byte	0x02, 0x03, 0x00, 0x00, 0x02, 0x06, 0x01, 0x00, 0x04, 0x0b, 0x08, 0x00, 0x01, 0x00, 0x00, 0x00
        /*0020*/ 	.byte	0x00, 0x00, 0x00, 0x00


//--------------------- .nv.info._Z18periodic_search_k2PKfS0_S0_PKiS2_PfS3_S3_PiS4_i --------------------------
	.section	.nv.info._Z18periodic_search_k2PKfS0_S0_PKiS2_PfS3_S3_PiS4_i,"",@"SHT_CUDA_INFO"
	.sectionflags	@""
	.align	4


	//----- nvinfo : EIATTR_CUDA_API_VERSION
	.align		4
        /*0000*/ 	.byte	0x04, 0x37
        /*0002*/ 	.short	(.L_65 - .L_64)
.L_64:
        /*0004*/ 	.word	0x00000082


	//----- nvinfo : EIATTR_KPARAM_INFO
	.align		4
.L_65:
        /*0008*/ 	.byte	0x04, 0x17
        /*000a*/ 	.short	(.L_67 - .L_66)
.L_66:
        /*000c*/ 	.word	0x00000000
        /*0010*/ 	.short	0x000a
        /*0012*/ 	.short	0x0050
        /*0014*/ 	.byte	0x00, 0xf0, 0x11, 0x00


	//----- nvinfo : EIATTR_KPARAM_INFO
	.align		4
.L_67:
        /*0018*/ 	.byte	0x04, 0x17
        /*001a*/ 	.short	(.L_69 - .L_68)
.L_68:
        /*001c*/ 	.word	0x00000000
        /*0020*/ 	.short	0x0009
        /*0022*/ 	.short	0x0048
        /*0024*/ 	.byte	0x00, 0xf5, 0x21, 0x00


	//----- nvinfo : EIATTR_KPARAM_INFO
	.align		4
.L_69:
        /*0028*/ 	.byte	0x04, 0x17
        /*002a*/ 	.short	(.L_71 - .L_70)
.L_70:
        /*002c*/ 	.word	0x00000000
        /*0030*/ 	.short	0x0008
        /*0032*/ 	.short	0x0040
        /*0034*/ 	.byte	0x00, 0xf5, 0x21, 0x00


	//----- nvinfo : EIATTR_KPARAM_INFO
	.align		4
.L_71:
        /*0038*/ 	.byte	0x04, 0x17
        /*003a*/ 	.short	(.L_73 - .L_72)
.L_72:
        /*003c*/ 	.word	0x00000000
        /*0040*/ 	.short	0x0007
        /*0042*/ 	.short	0x0038
        /*0044*/ 	.byte	0x00, 0xf5, 0x21, 0x00


	//----- nvinfo : EIATTR_KPARAM_INFO
	.align		4
.L_73:
        /*0048*/ 	.byte	0x04, 0x17
        /*004a*/ 	.short	(.L_75 - .L_74)
.L_74:
        /*004c*/ 	.word	0x00000000
        /*0050*/ 	.short	0x0006
        /*0052*/ 	.short	0x0030
        /*0054*/ 	.byte	0x00, 0xf5, 0x21, 0x00


	//----- nvinfo : EIATTR_KPARAM_INFO
	.align		4
.L_75:
        /*0058*/ 	.byte	0x04, 0x17
        /*005a*/ 	.short	(.L_77 - .L_76)
.L_76:
        /*005c*/ 	.word	0x00000000
        /*0060*/ 	.short	0x0005
        /*0062*/ 	.short	0x0028
        /*0064*/ 	.byte	0x00, 0xf5, 0x21, 0x00


	//----- nvinfo : EIATTR_KPARAM_INFO
	.align		4
.L_77:
        /*0068*/ 	.byte	0x04, 0x17
        /*006a*/ 	.short	(.L_79 - .L_78)
.L_78:
        /*006c*/ 	.word	0x00000000
        /*0070*/ 	.short	0x0004
        /*0072*/ 	.short	0x0020
        /*0074*/ 	.byte	0x00, 0xf5, 0x21, 0x00


	//----- nvinfo : EIATTR_KPARAM_INFO
	.align		4
.L_79:
        /*0078*/ 	.byte	0x04, 0x17
        /*007a*/ 	.short	(.L_81 - .L_80)
.L_80:
        /*007c*/ 	.word	0x00000000
        /*0080*/ 	.short	0x0003
        /*0082*/ 	.short	0x0018
        /*0084*/ 	.byte	0x00, 0xf5, 0x21, 0x00


	//----- nvinfo : EIATTR_KPARAM_INFO
	.align		4
.L_81:
        /*0088*/ 	.byte	0x04, 0x17
        /*008a*/ 	.short	(.L_83 - .L_82)
.L_82:
        /*008c*/ 	.word	0x00000000
        /*0090*/ 	.short	0x0002
        /*0092*/ 	.short	0x0010
        /*0094*/ 	.byte	0x00, 0xf5, 0x21, 0x00


	//----- nvinfo : EIATTR_KPARAM_INFO
	.align		4
.L_83:
        /*0098*/ 	.byte	0x04, 0x17
        /*009a*/ 	.short	(.L_85 - .L_84)
.L_84:
        /*009c*/ 	.word	0x00000000
        /*00a0*/ 	.short	0x0001
        /*00a2*/ 	.short	0x0008
        /*00a4*/ 	.byte	0x00, 0xf5, 0x21, 0x00


	//----- nvinfo : EIATTR_KPARAM_INFO
	.align		4
.L_85:
        /*00a8*/ 	.byte	0x04, 0x17
        /*00aa*/ 	.short	(.L_87 - .L_86)
.L_86:
        /*00ac*/ 	.word	0x00000000
        /*00b0*/ 	.short	0x0000
        /*00b2*/ 	.short	0x0000
        /*00b4*/ 	.byte	0x00, 0xf5, 0x21, 0x00


	//----- nvinfo : EIATTR_SPARSE_MMA_MASK
	.align		4
.L_87:
        /*00b8*/ 	.byte	0x03, 0x50
        /*00ba*/ 	.short	0x0000


	//----- nvinfo : EIATTR_MAXREG_COUNT
	.align		4
        /*00bc*/ 	.byte	0x03, 0x1b
        /*00be*/ 	.short	0x00ff


	//----- nvinfo : EIATTR_NUM_BARRIERS
	.align		4
        /*00c0*/ 	.byte	0x02, 0x4c
        /*00c2*/ 	.byte	0x01
	.zero		1


	//----- nvinfo : EIATTR_MERCURY_ISA_VERSION
	.align		4
        /*00c4*/ 	.byte	0x03, 0x5f
        /*00c6*/ 	.short	0x0101


	//----- nvinfo : EIATTR_VRC_CTA_INIT_COUNT
	.align		4
        /*00c8*/ 	.byte	0x02, 0x4a
	.zero		1
	.zero		1


	//----- nvinfo : EIATTR_EXIT_INSTR_OFFSETS
	.align		4
        /*00cc*/ 	.byte	0x04, 0x1c
        /*00ce*/ 	.short	(.L_89 - .L_88)


	//   ....[0]....
.L_88:
        /*00d0*/ 	.word	0x00000660


	//----- nvinfo : EIATTR_CRS_STACK_SIZE
	.align		4
.L_89:
        /*00d4*/ 	.byte	0x04, 0x1e
        /*00d6*/ 	.short	(.L_91 - .L_90)
.L_90:
        /*00d8*/ 	.word	0x00000000


	//----- nvinfo : EIATTR_CBANK_PARAM_SIZE
	.align		4
.L_91:
        /*00dc*/ 	.byte	0x03, 0x19
        /*00de*/ 	.short	0x0054


	//----- nvinfo : EIATTR_PARAM_CBANK
	.align		4
        /*00e0*/ 	.byte	0x04, 0x0a
        /*00e2*/ 	.short	(.L_93 - .L_92)
	.align		4
.L_92:
        /*00e4*/ 	.word	index@(.nv.constant0._Z18periodic_search_k2PKfS0_S0_PKiS2_PfS3_S3_PiS4_i)
        /*00e8*/ 	.short	0x0380
        /*00ea*/ 	.short	0x0054


	//----- nvinfo : EIATTR_SW_WAR
	.align		4
.L_93:
        /*00ec*/ 	.byte	0x04, 0x36
        /*00ee*/ 	.short	(.L_95 - .L_94)
.L_94:
        /*00f0*/ 	.word	0x00000008
.L_95:


//--------------------- .nv.info._Z18periodic_search_k1fPKfS0_S0_iiiiPfS1_S1_PiS2_ --------------------------
	.section	.nv.info._Z18periodic_search_k1fPKfS0_S0_iiiiPfS1_S1_PiS2_,"",@"SHT_CUDA_INFO"
	.sectionflags	@""
	.align	4


	//----- nvinfo : EIATTR_CUDA_API_VERSION
	.align		4
        /*0000*/ 	.byte	0x04, 0x37
        /*0002*/ 	.short	(.L_97 - .L_96)
.L_96:
        /*0004*/ 	.word	0x00000082


	//----- nvinfo : EIATTR_KPARAM_INFO
	.align		4
.L_97:
        /*0008*/ 	.byte	0x04, 0x17
        /*000a*/ 	.short	(.L_99 - .L_98)
.L_98:
        /*000c*/ 	.word	0x00000000
        /*0010*/ 	.short	0x000c
        /*0012*/ 	.short	0x0050
        /*0014*/ 	.byte	0x00, 0xf5, 0x21, 0x00


	//----- nvinfo : EIATTR_KPARAM_INFO
	.align		4
.L_99:
        /*0018*/ 	.byte	0x04, 0x17
        /*001a*/ 	.short	(.L_101 - .L_100)
.L_100:
        /*001c*/ 	.word	0x00000000
        /*0020*/ 	.short	0x000b
        /*0022*/ 	.short	0x0048
        /*0024*/ 	.byte	0x00, 0xf5, 0x21, 0x00


	//----- nvinfo : EIATTR_KPARAM_INFO
	.align		4
.L_101:
        /*0028*/ 	.byte	0x04, 0x17
        /*002a*/ 	.short	(.L_103 - .L_102)
.L_102:
        /*002c*/ 	.word	0x00000000
        /*0030*/ 	.short	0x000a
        /*0032*/ 	.short	0x0040
        /*0034*/ 	.byte	0x00, 0xf5, 0x21, 0x00


	//----- nvinfo : EIATTR_KPARAM_INFO
	.align		4
.L_103:
        /*0038*/ 	.byte	0x04, 0x17
        /*003a*/ 	.short	(.L_105 - .L_104)
.L_104:
        /*003c*/ 	.word	0x00000000
        /*0040*/ 	.short	0x0009
        /*0042*/ 	.short	0x0038
        /*0044*/ 	.byte	0x00, 0xf5, 0x21, 0x00


	//----- nvinfo : EIATTR_KPARAM_INFO
	.align		4
.L_105:
        /*0048*/ 	.byte	0x04, 0x17
        /*004a*/ 	.short	(.L_107 - .L_106)
.L_106:
        /*004c*/ 	.word	0x00000000
        /*0050*/ 	.short	0x0008
        /*0052*/ 	.short	0x0030
        /*0054*/ 	.byte	0x00, 0xf5, 0x21, 0x00


	//----- nvinfo : EIATTR_KPARAM_INFO
	.align		4
.L_107:
        /*0058*/ 	.byte	0x04, 0x17
        /*005a*/ 	.short	(.L_109 - .L_108)
.L_108:
        /*005c*/ 	.word	0x00000000
        /*0060*/ 	.short	0x0007
        /*0062*/ 	.short	0x002c
        /*0064*/ 	.byte	0x00, 0xf0, 0x11, 0x00


	//----- nvinfo : EIATTR_KPARAM_INFO
	.align		4
.L_109:
        /*0068*/ 	.byte	0x04, 0x17
        /*006a*/ 	.short	(.L_111 - .L_110)
.L_110:
        /*006c*/ 	.word	0x00000000
        /*0070*/ 	.short	0x0006
        /*0072*/ 	.short	0x0028
        /*0074*/ 	.byte	0x00, 0xf0, 0x11, 0x00


	//----- nvinfo : EIATTR_KPARAM_INFO
	.align		4
.L_111:
        /*0078*/ 	.byte	0x04, 0x17
        /*007a*/ 	.short	(.L_113 - .L_112)
.L_112:
        /*007c*/ 	.word	0x00000000
        /*0080*/ 	.short	0x0005
        /*0082*/ 	.short	0x0024
        /*0084*/ 	.byte	0x00, 0xf0, 0x11, 0x00


	//----- nvinfo : EIATTR_KPARAM_INFO
	.align		4
.L_113:
        /*0088*/ 	.byte	0x04, 0x17
        /*008a*/ 	.short	(.L_115 - .L_114)
.L_114:
        /*008c*/ 	.word	0x00000000
        /*0090*/ 	.short	0x0004
        /*0092*/ 	.short	0x0020
        /*0094*/ 	.byte	0x00, 0xf0, 0x11, 0x00


	//----- nvinfo : EIATTR_KPARAM_INFO
	.align		4
.L_115:
        /*0098*/ 	.byte	0x04, 0x17
        /*009a*/ 	.short	(.L_117 - .L_116)
.L_116:
        /*009c*/ 	.word	0x00000000
        /*00a0*/ 	.short	0x0003
        /*00a2*/ 	.short	0x0018
        /*00a4*/ 	.byte	0x00, 0xf5, 0x21, 0x00


	//----- nvinfo : EIATTR_KPARAM_INFO
	.align		4
.L_117:
        /*00a8*/ 	.byte	0x04, 0x17
        /*00aa*/ 	.short	(.L_119 - .L_118)
.L_118:
        /*00ac*/ 	.word	0x00000000
        /*00b0*/ 	.short	0x0002
        /*00b2*/ 	.short	0x0010
        /*00b4*/ 	.byte	0x00, 0xf5, 0x21, 0x00


	//----- nvinfo : EIATTR_KPARAM_INFO
	.align		4
.L_119:
        /*00b8*/ 	.byte	0x04, 0x17
        /*00ba*/ 	.short	(.L_121 - .L_120)
.L_120:
        /*00bc*/ 	.word	0x00000000
        /*00c0*/ 	.short	0x0001
        /*00c2*/ 	.short	0x0008
        /*00c4*/ 	.byte	0x00, 0xf5, 0x21, 0x00


	//----- nvinfo : EIATTR_KPARAM_INFO
	.align		4
.L_121:
        /*00c8*/ 	.byte	0x04, 0x17
        /*00ca*/ 	.short	(.L_123 - .L_122)
.L_122:
        /*00cc*/ 	.word	0x00000000
        /*00d0*/ 	.short	0x0000
        /*00d2*/ 	.short	0x0000
        /*00d4*/ 	.byte	0x00, 0xf0, 0x11, 0x00


	//----- nvinfo : EIATTR_SPARSE_MMA_MASK
	.align		4
.L_123:
        /*00d8*/ 	.byte	0x03, 0x50
        /*00da*/ 	.short	0x0000


	//----- nvinfo : EIATTR_MAXREG_COUNT
	.align		4
        /*00dc*/ 	.byte	0x03, 0x1b
        /*00de*/ 	.short	0x00ff


	//----- nvinfo : EIATTR_NUM_BARRIERS
	.align		4
        /*00e0*/ 	.byte	0x02, 0x4c
        /*00e2*/ 	.byte	0x01
	.zero		1


	//----- nvinfo : EIATTR_MERCURY_ISA_VERSION
	.align		4
        /*00e4*/ 	.byte	0x03, 0x5f
        /*00e6*/ 	.short	0x0101


	//----- nvinfo : EIATTR_VRC_CTA_INIT_COUNT
	.align		4
        /*00e8*/ 	.byte	0x02, 0x4a
	.zero		1
	.zero		1


	//----- nvinfo : EIATTR_EXIT_INSTR_OFFSETS
	.align		4
        /*00ec*/ 	.byte	0x04, 0x1c
        /*00ee*/ 	.short	(.L_125 - .L_124)


	//   ....[0]....
.L_124:
        /*00f0*/ 	.word	0x00000b10


	//   ....[1]....
        /*00f4*/ 	.word	0x00000d20


	//----- nvinfo : EIATTR_CRS_STACK_SIZE
	.align		4
.L_125:
        /*00f8*/ 	.byte	0x04, 0x1e
        /*00fa*/ 	.short	(.L_127 - .L_126)
.L_126:
        /*00fc*/ 	.word	0x00000000


	//----- nvinfo : EIATTR_CBANK_PARAM_SIZE
	.align		4
.L_127:
        /*0100*/ 	.byte	0x03, 0x19
        /*0102*/ 	.short	0x0058


	//----- nvinfo : EIATTR_PARAM_CBANK
	.align		4
        /*0104*/ 	.byte	0x04, 0x0a
        /*0106*/ 	.short	(.L_129 - .L_128)
	.align		4
.L_128:
        /*0108*/ 	.word	index@(.nv.constant0._Z18periodic_search_k1fPKfS0_S0_iiiiPfS1_S1_PiS2_)
        /*010c*/ 	.short	0x0380
        /*010e*/ 	.short	0x0058


	//----- nvinfo : EIATTR_SW_WAR
	.align		4
.L_129:
        /*0110*/ 	.byte	0x04, 0x36
        /*0112*/ 	.short	(.L_131 - .L_130)
.L_130:
        /*0114*/ 	.word	0x00000008
.L_131:


//--------------------- .nv.info._Z11resample_k2PKdS0_PdS1_i --------------------------
	.section	.nv.info._Z11resample_k2PKdS0_PdS1_i,"",@"SHT_CUDA_INFO"
	.sectionflags	@""
	.align	4


	//----- nvinfo : EIATTR_CUDA_API_VERSION
	.align		4
        /*0000*/ 	.byte	0x04, 0x37
        /*0002*/ 	.short	(.L_133 - .L_132)
.L_132:
        /*0004*/ 	.word	0x00000082


	//----- nvinfo : EIATTR_KPARAM_INFO
	.align		4
.L_133:
        /*0008*/ 	.byte	0x04, 0x17
        /*000a*/ 	.short	(.L_135 - .L_134)
.L_134:
        /*000c*/ 	.word	0x00000000
        /*0010*/ 	.short	0x0004
        /*0012*/ 	.short	0x0020
        /*0014*/ 	.byte	0x00, 0xf0, 0x11, 0x00


	//----- nvinfo : EIATTR_KPARAM_INFO
	.align		4
.L_135:
        /*0018*/ 	.byte	0x04, 0x17
        /*001a*/ 	.short	(.L_137 - .L_136)
.L_136:
        /*001c*/ 	.word	0x00000000
        /*0020*/ 	.short	0x0003
        /*0022*/ 	.short	0x0018
        /*0024*/ 	.byte	0x00, 0xf5, 0x21, 0x00


	//----- nvinfo : EIATTR_KPARAM_INFO
	.align		4
.L_137:
        /*0028*/ 	.byte	0x04, 0x17
        /*002a*/ 	.short	(.L_139 - .L_138)
.L_138:
        /*002c*/ 	.word	0x00000000
        /*0030*/ 	.short	0x0002
        /*0032*/ 	.short	0x0010
        /*0034*/ 	.byte	0x00, 0xf5, 0x21, 0x00


	//----- nvinfo : EIATTR_KPARAM_INFO
	.align		4
.L_139:
        /*0038*/ 	.byte	0x04, 0x17
        /*003a*/ 	.short	(.L_141 - .L_140)
.L_140:
        /*003c*/ 	.word	0x00000000
        /*0040*/ 	.short	0x0001
        /*0042*/ 	.short	0x0008
        /*0044*/ 	.byte	0x00, 0xf5, 0x21, 0x00


	//----- nvinfo : EIATTR_KPARAM_INFO
	.align		4
.L_141:
        /*0048*/ 	.byte	0x04, 0x17
        /*004a*/ 	.short	(.L_143 - .L_142)
.L_142:
        /*004c*/ 	.word	0x00000000
        /*0050*/ 	.short	0x0000
        /*0052*/ 	.short	0x0000
        /*0054*/ 	.byte	0x00, 0xf5, 0x21, 0x00


	//----- nvinfo : EIATTR_SPARSE_MMA_MASK
	.align		4
.L_143:
        /*0058*/ 	.byte	0x03, 0x50
        /*005a*/ 	.short	0x0000


	//----- nvinfo : EIATTR_MAXREG_COUNT
	.align		4
        /*005c*/ 	.byte	0x03, 0x1b
        /*005e*/ 	.short	0x00ff


	//----- nvinfo : EIATTR_MERCURY_ISA_VERSION
	.align		4
        /*0060*/ 	.byte	0x03, 0x5f
        /*0062*/ 	.short	0x0101


	//----- nvinfo : EIATTR_VRC_CTA_INIT_COUNT
	.align		4
        /*0064*/ 	.byte	0x02, 0x4a
	.zero		1
	.zero		1


	//----- nvinfo : EIATTR_EXIT_INSTR_OFFSETS
	.align		4
        /*0068*/ 	.byte	0x04, 0x1c
        /*006a*/ 	.short	(.L_145 - .L_144)


	//   ....[0]....
.L_144:
        /*006c*/ 	.word	0x00000070


	//   ....[1]....
        /*0070*/ 	.word	0x00000390


	//----- nvinfo : EIATTR_CRS_STACK_SIZE
	.align		4
.L_145:
        /*0074*/ 	.byte	0x04, 0x1e
        /*0076*/ 	.short	(.L_147 - .L_146)
.L_146:
        /*0078*/ 	.word	0x00000000


	//----- nvinfo : EIATTR_CBANK_PARAM_SIZE
	.align		4
.L_147:
        /*007c*/ 	.byte	0x03, 0x19
        /*007e*/ 	.short	0x0024


	//----- nvinfo : EIATTR_PARAM_CBANK
	.align		4
        /*0080*/ 	.byte	0x04, 0x0a
        /*0082*/ 	.short	(.L_149 - .L_148)
	.align		4
.L_148:
        /*0084*/ 	.word	index@(.nv.constant0._Z11resample_k2PKdS0_PdS1_i)
        /*0088*/ 	.short	0x0380
        /*008a*/ 	.short	0x0024


	//----- nvinfo : EIATTR_SW_WAR
	.align		4
.L_149:
        /*008c*/ 	.byte	0x04, 0x36
        /*008e*/ 	.short	(.L_151 - .L_150)
.L_150:
        /*0090*/ 	.word	0x00000008
.L_151:


//--------------------- .nv.info._Z11resample_k1PKddS0_S0_iPdS1_ --------------------------
	.section	.nv.info._Z11resample_k1PKddS0_S0_iPdS1_,"",@"SHT_CUDA_INFO"
	.sectionflags	@""
	.align	4


	//----- nvinfo : EIATTR_CUDA_API_VERSION
	.align		4
        /*0000*/ 	.byte	0x04, 0x37
        /*0002*/ 	.short	(.L_153 - .L_152)
.L_152:
        /*0004*/ 	.word	0x00000082


	//----- nvinfo : EIATTR_KPARAM_INFO
	.align		4
.L_153:
        /*0008*/ 	.byte	0x04, 0x17
        /*000a*/ 	.short	(.L_155 - .L_154)
.L_154:
        /*000c*/ 	.word	0x00000000
        /*0010*/ 	.short	0x0006
        /*0012*/ 	.short	0x0030
        /*0014*/ 	.byte	0x00, 0xf5, 0x21, 0x00


	//----- nvinfo : EIATTR_KPARAM_INFO
	.align		4
.L_155:
        /*0018*/ 	.byte	0x04, 0x17
        /*001a*/ 	.short	(.L_157 - .L_156)
.L_156:
        /*001c*/ 	.word	0x00000000
        /*0020*/ 	.short	0x0005
        /*0022*/ 	.short	0x0028
        /*0024*/ 	.byte	0x00, 0xf5, 0x21, 0x00


	//----- nvinfo : EIATTR_KPARAM_INFO
	.align		4
.L_157:
        /*0028*/ 	.byte	0x04, 0x17
        /*002a*/ 	.short	(.L_159 - .L_158)
.L_158:
        /*002c*/ 	.word	0x00000000
        /*0030*/ 	.short	0x0004
        /*0032*/ 	.short	0x0020
        /*0034*/ 	.byte	0x00, 0xf0, 0x11, 0x00


	//----- nvinfo : EIATTR_KPARAM_INFO
	.align		4
.L_159:
        /*0038*/ 	.byte	0x04, 0x17
        /*003a*/ 	.short	(.L_161 - .L_160)
.L_160:
        /*003c*/ 	.word	0x00000000
        /*0040*/ 	.short	0x0003
        /*0042*/ 	.short	0x0018
        /*0044*/ 	.byte	0x00, 0xf5, 0x21, 0x00


	//----- nvinfo : EIATTR_KPARAM_INFO
	.align		4
.L_161:
        /*0048*/ 	.byte	0x04, 0x17
        /*004a*/ 	.short	(.L_163 - .L_162)
.L_162:
        /*004c*/ 	.word	0x00000000
        /*0050*/ 	.short	0x0002
        /*0052*/ 	.short	0x0010
        /*0054*/ 	.byte	0x00, 0xf5, 0x21, 0x00


	//----- nvinfo : EIATTR_KPARAM_INFO
	.align		4
.L_163:
        /*0058*/ 	.byte	0x04, 0x17
        /*005a*/ 	.short	(.L_165 - .L_164)
.L_164:
        /*005c*/ 	.word	0x00000000
        /*0060*/ 	.short	0x0001
        /*0062*/ 	.short	0x0008
        /*0064*/ 	.byte	0x00, 0xf0, 0x21, 0x00


	//----- nvinfo : EIATTR_KPARAM_INFO
	.align		4
.L_165:
        /*0068*/ 	.byte	0x04, 0x17
        /*006a*/ 	.short	(.L_167 - .L_166)
.L_166:
        /*006c*/ 	.word	0x00000000
        /*0070*/ 	.short	0x0000
        /*0072*/ 	.short	0x0000
        /*0074*/ 	.byte	0x00, 0xf5, 0x21, 0x00


	//----- nvinfo : EIATTR_SPARSE_MMA_MASK
	.align		4
.L_167:
        /*0078*/ 	.byte	0x03, 0x50
        /*007a*/ 	.short	0x0000


	//----- nvinfo : EIATTR_MAXREG_COUNT
	.align		4
        /*007c*/ 	.byte	0x03, 0x1b
        /*007e*/ 	.short	0x00ff


	//----- nvinfo : EIATTR_MERCURY_ISA_VERSION
	.align		4
        /*0080*/ 	.byte	0x03, 0x5f
        /*0082*/ 	.short	0x0101


	//----- nvinfo : EIATTR_VRC_CTA_INIT_COUNT
	.align		4
        /*0084*/ 	.byte	0x02, 0x4a
	.zero		1
	.zero		1


	//----- nvinfo : EIATTR_EXIT_INSTR_OFFSETS
	.align		4
        /*0088*/ 	.byte	0x04, 0x1c
        /*008a*/ 	.short	(.L_169 - .L_168)


	//   ....[0]....
.L_168:
        /*008c*/ 	.word	0x00000070


	//   ....[1]....
        /*0090*/ 	.word	0x000000d0


	//   ....[2]....
        /*0094*/ 	.word	0x00000440


	//----- nvinfo : EIATTR_CRS_STACK_SIZE
	.align		4
.L_169:
        /*0098*/ 	.byte	0x04, 0x1e
        /*009a*/ 	.short	(.L_171 - .L_170)
.L_170:
        /*009c*/ 	.word	0x00000000


	//----- nvinfo : EIATTR_CBANK_PARAM_SIZE
	.align		4
.L_171:
        /*00a0*/ 	.byte	0x03, 0x19
        /*00a2*/ 	.short	0x0038


	//----- nvinfo : EIATTR_PARAM_CBANK
	.align		4
        /*00a4*/ 	.byte	0x04, 0x0a
        /*00a6*/ 	.short	(.L_173 - .L_172)
	.align		4
.L_172:
        /*00a8*/ 	.word	index@(.nv.constant0._Z11resample_k1PKddS0_S0_iPdS1_)
        /*00ac*/ 	.short	0x0380
        /*00ae*/ 	.short	0x0038


	//----- nvinfo : EIATTR_SW_WAR
	.align		4
.L_173:
        /*00b0*/ 	.byte	0x04, 0x36
        /*00b2*/ 	.short	(.L_175 - .L_174)
.L_174:
        /*00b4*/ 	.word	0x00000008
.L_175:


//--------------------- .nv.info._Z18monotransit_searchPKfS0_S0_fiS0_iS0_ifiPfS1_S1_ --------------------------
	.section	.nv.info._Z18monotransit_searchPKfS0_S0_fiS0_iS0_ifiPfS1_S1_,"",@"SHT_CUDA_INFO"
	.sectionflags	@""
	.align	4


	//----- nvinfo : EIATTR_CUDA_API_VERSION
	.align		4
        /*0000*/ 	.byte	0x04, 0x37
        /*0002*/ 	.short	(.L_177 - .L_176)
.L_176:
        /*0004*/ 	.word	0x00000082


	//----- nvinfo : EIATTR_KPARAM_INFO
	.align		4
.L_177:
        /*0008*/ 	.byte	0x04, 0x17
        /*000a*/ 	.short	(.L_179 - .L_178)
.L_178:
        /*000c*/ 	.word	0x00000000
        /*0010*/ 	.short	0x000d
        /*0012*/ 	.short	0x0058
        /*0014*/ 	.byte	0x00, 0xf5, 0x21, 0x00


	//----- nvinfo : EIATTR_KPARAM_INFO
	.align		4
.L_179:
        /*0018*/ 	.byte	0x04, 0x17
        /*001a*/ 	.short	(.L_181 - .L_180)
.L_180:
        /*001c*/ 	.word	0x00000000
        /*0020*/ 	.short	0x000c
        /*0022*/ 	.short	0x0050
        /*0024*/ 	.byte	0x00, 0xf5, 0x21, 0x00


	//----- nvinfo : EIATTR_KPARAM_INFO
	.align		4
.L_181:
        /*0028*/ 	.byte	0x04, 0x17
        /*002a*/ 	.short	(.L_183 - .L_182)
.L_182:
        /*002c*/ 	.word	0x00000000
        /*0030*/ 	.short	0x000b
        /*0032*/ 	.short	0x0048
        /*0034*/ 	.byte	0x00, 0xf5, 0x21, 0x00


	//----- nvinfo : EIATTR_KPARAM_INFO
	.align		4
.L_183:
        /*0038*/ 	.byte	0x04, 0x17
        /*003a*/ 	.short	(.L_185 - .L_184)
.L_184:
        /*003c*/ 	.word	0x00000000
        /*0040*/ 	.short	0x000a
        /*0042*/ 	.short	0x0040
        /*0044*/ 	.byte	0x00, 0xf0, 0x11, 0x00


	//----- nvinfo : EIATTR_KPARAM_INFO
	.align		4
.L_185:
        /*0048*/ 	.byte	0x04, 0x17
        /*004a*/ 	.short	(.L_187 - .L_186)
.L_186:
        /*004c*/ 	.word	0x00000000
        /*0050*/ 	.short	0x0009
        /*0052*/ 	.short	0x003c
        /*0054*/ 	.byte	0x00, 0xf0, 0x11, 0x00


	//----- nvinfo : EIATTR_KPARAM_INFO
	.align		4
.L_187:
        /*0058*/ 	.byte	0x04, 0x17
        /*005a*/ 	.short	(.L_189 - .L_188)
.L_188:
        /*005c*/ 	.word	0x00000000
        /*0060*/ 	.short	0x0008
        /*0062*/ 	.short	0x0038
        /*0064*/ 	.byte	0x00, 0xf0, 0x11, 0x00


	//----- nvinfo : EIATTR_KPARAM_INFO
	.align		4
.L_189:
        /*0068*/ 	.byte	0x04, 0x17
        /*006a*/ 	.short	(.L_191 - .L_190)
.L_190:
        /*006c*/ 	.word	0x00000000
        /*0070*/ 	.short	0x0007
        /*0072*/ 	.short	0x0030
        /*0074*/ 	.byte	0x00, 0xf5, 0x21, 0x00


	//----- nvinfo : EIATTR_KPARAM_INFO
	.align		4
.L_191:
        /*0078*/ 	.byte	0x04, 0x17
        /*007a*/ 	.short	(.L_193 - .L_192)
.L_192:
        /*007c*/ 	.word	0x00000000
        /*0080*/ 	.short	0x0006
        /*0082*/ 	.short	0x0028
        /*0084*/ 	.byte	0x00, 0xf0, 0x11, 0x00


	//----- nvinfo : EIATTR_KPARAM_INFO
	.align		4
.L_193:
        /*0088*/ 	.byte	0x04, 0x17
        /*008a*/ 	.short	(.L_195 - .L_194)
.L_194:
        /*008c*/ 	.word	0x00000000
        /*0090*/ 	.short	0x0005
        /*0092*/ 	.short	0x0020
        /*0094*/ 	.byte	0x00, 0xf5, 0x21, 0x00


	//----- nvinfo : EIATTR_KPARAM_INFO
	.align		4
.L_195:
        /*0098*/ 	.byte	0x04, 0x17
        /*009a*/ 	.short	(.L_197 - .L_196)
.L_196:
        /*009c*/ 	.word	0x00000000
        /*00a0*/ 	.short	0x0004
        /*00a2*/ 	.short	0x001c
        /*00a4*/ 	.byte	0x00, 0xf0, 0x11, 0x00


	//----- nvinfo : EIATTR_KPARAM_INFO
	.align		4
.L_197:
        /*00a8*/ 	.byte	0x04, 0x17
        /*00aa*/ 	.short	(.L_199 - .L_198)
.L_198:
        /*00ac*/ 	.word	0x00000000
        /*00b0*/ 	.short	0x0003
        /*00b2*/ 	.short	0x0018
        /*00b4*/ 	.byte	0x00, 0xf0, 0x11, 0x00


	//----- nvinfo : EIATTR_KPARAM_INFO
	.align		4
.L_199:
        /*00b8*/ 	.byte	0x04, 0x17
        /*00ba*/ 	.short	(.L_201 - .L_200)
.L_200:
        /*00bc*/ 	.word	0x00000000
        /*00c0*/ 	.short	0x0002
        /*00c2*/ 	.short	0x0010
        /*00c4*/ 	.byte	0x00, 0xf5, 0x21, 0x00


	//----- nvinfo : EIATTR_KPARAM_INFO
	.align		4
.L_201:
        /*00c8*/ 	.byte	0x04, 0x17
        /*00ca*/ 	.short	(.L_203 - .L_202)
.L_202:
        /*00cc*/ 	.word	0x00000000
        /*00d0*/ 	.short	0x0001
        /*00d2*/ 	.short	0x0008
        /*00d4*/ 	.byte	0x00, 0xf5, 0x21, 0x00


	//----- nvinfo : EIATTR_KPARAM_INFO
	.align		4
.L_203:
        /*00d8*/ 	.byte	0x04, 0x17
        /*00da*/ 	.short	(.L_205 - .L_204)
.L_204:
        /*00dc*/ 	.word	0x00000000
        /*00e0*/ 	.short	0x0000
        /*00e2*/ 	.short	0x0000
        /*00e4*/ 	.byte	0x00, 0xf5, 0x21, 0x00


	//----- nvinfo : EIATTR_SPARSE_MMA_MASK
	.align		4
.L_205:
        /*00e8*/ 	.byte	0x03, 0x50
        /*00ea*/ 	.short	0x0000


	//----- nvinfo : EIATTR_MAXREG_COUNT
	.align		4
        /*00ec*/ 	.byte	0x03, 0x1b
        /*00ee*/ 	.short	0x00ff


	//----- nvinfo : EIATTR_NUM_BARRIERS
	.align		4
        /*00f0*/ 	.byte	0x02, 0x4c
        /*00f2*/ 	.byte	0x01
	.zero		1


	//----- nvinfo : EIATTR_MERCURY_ISA_VERSION
	.align		4
        /*00f4*/ 	.byte	0x03, 0x5f
        /*00f6*/ 	.short	0x0101


	//----- nvinfo : EIATTR_VRC_CTA_INIT_COUNT
	.align		4
        /*00f8*/ 	.byte	0x02, 0x4a
	.zero		1
	.zero		1


	//----- nvinfo : EIATTR_EXIT_INSTR_OFFSETS
	.align		4
        /*00fc*/ 	.byte	0x04, 0x1c
        /*00fe*/ 	.short	(.L_207 - .L_206)


	//   ....[0]....
.L_206:
        /*0100*/ 	.word	0x000001e0


	//   ....[1]....
        /*0104*/ 	.word	0x00000210


	//   ....[2]....
        /*0108*/ 	.word	0x00000360


	//   ....[3]....
        /*010c*/ 	.word	0x00001650


	//----- nvinfo : EIATTR_CRS_STACK_SIZE
	.align		4
.L_207:
        /*0110*/ 	.byte	0x04, 0x1e
        /*0112*/ 	.short	(.L_209 - .L_208)
.L_208:
        /*0114*/ 	.word	0x00000000


	//----- nvinfo : EIATTR_CBANK_PARAM_SIZE
	.align		4
.L_209:
        /*0118*/ 	.byte	0x03, 0x19
        /*011a*/ 	.short	0x0060


	//----- nvinfo : EIATTR_PARAM_CBANK
	.align		4
        /*011c*/ 	.byte	0x04, 0x0a
        /*011e*/ 	.short	(.L_211 - .L_210)
	.align		4
.L_210:
        /*0120*/ 	.word	index@(.nv.constant0._Z18monotransit_searchPKfS0_S0_fiS0_iS0_ifiPfS1_S1_)
        /*0124*/ 	.short	0x0380
        /*0126*/ 	.short	0x0060


	//----- nvinfo : EIATTR_SW_WAR
	.align		4
.L_211:
        /*0128*/ 	.byte	0x04, 0x36
        /*012a*/ 	.short	(.L_213 - .L_212)
.L_212:
        /*012c*/ 	.word	0x00000008
.L_213:


//--------------------- .nv.info._Z12detrender_k5PKfS0_S0_S0_iiiPfPi --------------------------
	.section	.nv.info._Z12detrender_k5PKfS0_S0_S0_iiiPfPi,"",@"SHT_CUDA_INFO"
	.sectionflags	@""
	.align	4


	//----- nvinfo : EIATTR_CUDA_API_VERSION
	.align		4
        /*0000*/ 	.byte	0x04, 0x37
        /*0002*/ 	.short	(.L_215 - .L_214)
.L_214:
        /*0004*/ 	.word	0x00000082


	//----- nvinfo : EIATTR_KPARAM_INFO
	.align		4
.L_215:
        /*0008*/ 	.byte	0x04, 0x17
        /*000a*/ 	.short	(.L_217 - .L_216)
.L_216:
        /*000c*/ 	.word	0x00000000
        /*0010*/ 	.short	0x0008
        /*0012*/ 	.short	0x0038
        /*0014*/ 	.byte	0x00, 0xf5, 0x21, 0x00


	//----- nvinfo : EIATTR_KPARAM_INFO
	.align		4
.L_217:
        /*0018*/ 	.byte	0x04, 0x17
        /*001a*/ 	.short	(.L_219 - .L_218)
.L_218:
        /*001c*/ 	.word	0x00000000
        /*0020*/ 	.short	0x0007
        /*0022*/ 	.short	0x0030
        /*0024*/ 	.byte	0x00, 0xf5, 0x21, 0x00


	//----- nvinfo : EIATTR_KPARAM_INFO
	.align		4
.L_219:
        /*0028*/ 	.byte	0x04, 0x17
        /*002a*/ 	.short	(.L_221 - .L_220)
.L_220:
        /*002c*/ 	.word	0x00000000
        /*0030*/ 	.short	0x0006
        /*0032*/ 	.short	0x0028
        /*0034*/ 	.byte	0x00, 0xf0, 0x11, 0x00


	//----- nvinfo : EIATTR_KPARAM_INFO
	.align		4
.L_221:
        /*0038*/ 	.byte	0x04, 0x17
        /*003a*/ 	.short	(.L_223 - .L_222)
.L_222:
        /*003c*/ 	.word	0x00000000
        /*0040*/ 	.short	0x0005
        /*0042*/ 	.short	0x0024
        /*0044*/ 	.byte	0x00, 0xf0, 0x11, 0x00


	//----- nvinfo : EIATTR_KPARAM_INFO
	.align		4
.L_223:
        /*0048*/ 	.byte	0x04, 0x17
        /*004a*/ 	.short	(.L_225 - .L_224)
.L_224:
        /*004c*/ 	.word	0x00000000
        /*0050*/ 	.short	0x0004
        /*0052*/ 	.short	0x0020
        /*0054*/ 	.byte	0x00, 0xf0, 0x11, 0x00


	//----- nvinfo : EIATTR_KPARAM_INFO
	.align		4
.L_225:
        /*0058*/ 	.byte	0x04, 0x17
        /*005a*/ 	.short	(.L_227 - .L_226)
.L_226:
        /*005c*/ 	.word	0x00000000
        /*0060*/ 	.short	0x0003
        /*0062*/ 	.short	0x0018
        /*0064*/ 	.byte	0x00, 0xf5, 0x21, 0x00


	//----- nvinfo : EIATTR_KPARAM_INFO
	.align		4
.L_227:
        /*0068*/ 	.byte	0x04, 0x17
        /*006a*/ 	.short	(.L_229 - .L_228)
.L_228:
        /*006c*/ 	.word	0x00000000
        /*0070*/ 	.short	0x0002
        /*0072*/ 	.short	0x0010
        /*0074*/ 	.byte	0x00, 0xf5, 0x21, 0x00


	//----- nvinfo : EIATTR_KPARAM_INFO
	.align		4
.L_229:
        /*0078*/ 	.byte	0x04, 0x17
        /*007a*/ 	.short	(.L_231 - .L_230)
.L_230:
        /*007c*/ 	.word	0x00000000
        /*0080*/ 	.short	0x0001
        /*0082*/ 	.short	0x0008
        /*0084*/ 	.byte	0x00, 0xf5, 0x21, 0x00


	//----- nvinfo : EIATTR_KPARAM_INFO
	.align		4
.L_231:
        /*0088*/ 	.byte	0x04, 0x17
        /*008a*/ 	.short	(.L_233 - .L_232)
.L_232:
        /*008c*/ 	.word	0x00000000
        /*0090*/ 	.short	0x0000
        /*0092*/ 	.short	0x0000
        /*0094*/ 	.byte	0x00, 0xf5, 0x21, 0x00


	//----- nvinfo : EIATTR_SPARSE_MMA_MASK
	.align		4
.L_233:
        /*0098*/ 	.byte	0x03, 0x50
        /*009a*/ 	.short	0x0000


	//----- nvinfo : EIATTR_MAXREG_COUNT
	.align		4
        /*009c*/ 	.byte	0x03, 0x1b
        /*009e*/ 	.short	0x00ff


	//----- nvinfo : EIATTR_MERCURY_ISA_VERSION
	.align		4
        /*00a0*/ 	.byte	0x03, 0x5f
        /*00a2*/ 	.short	0x0101


	//----- nvinfo : EIATTR_VRC_CTA_INIT_COUNT
	.align		4
        /*00a4*/ 	.byte	0x02, 0x4a
	.zero		1
	.zero		1


	//----- nvinfo : EIATTR_EXIT_INSTR_OFFSETS
	.align		4
        /*00a8*/ 	.byte	0x04, 0x1c
        /*00aa*/ 	.short	(.L_235 - .L_234)


	//   ....[0]....
.L_234:
        /*00ac*/ 	.word	0x00000070


	//   ....[1]....
        /*00b0*/ 	.word	0x00000700


	//   ....[2]....
        /*00b4*/ 	.word	0x00001c80


	//----- nvinfo : EIATTR_CRS_STACK_SIZE
	.align		4
.L_235:
        /*00b8*/ 	.byte	0x04, 0x1e
        /*00ba*/ 	.short	(.L_237 - .L_236)
.L_236:
        /*00bc*/ 	.word	0x00000000


	//----- nvinfo : EIATTR_CBANK_PARAM_SIZE
	.align		4
.L_237:
        /*00c0*/ 	.byte	0x03, 0x19
        /*00c2*/ 	.short	0x0040


	//----- nvinfo : EIATTR_PARAM_CBANK
	.align		4
        /*00c4*/ 	.byte	0x04, 0x0a
        /*00c6*/ 	.short	(.L_239 - .L_238)
	.align		4
.L_238:
        /*00c8*/ 	.word	index@(.nv.constant0._Z12detrender_k5PKfS0_S0_S0_iiiPfPi)
        /*00cc*/ 	.short	0x0380
        /*00ce*/ 	.short	0x0040


	//----- nvinfo : EIATTR_SW_WAR
	.align		4
.L_239:
        /*00d0*/ 	.byte	0x04, 0x36
        /*00d2*/ 	.short	(.L_241 - .L_240)
.L_240:
        /*00d4*/ 	.word	0x00000008
.L_241:


//--------------------- .nv.info._Z12detrender_k1PKfS0_S0_ififiS0_iS0_ifiPfS1_ --------------------------
	.section	.nv.info._Z12detrender_k1PKfS0_S0_ififiS0_iS0_ifiPfS1_,"",@"SHT_CUDA_INFO"
	.sectionflags	@""
	.align	4


	//----- nvinfo : EIATTR_CUDA_API_VERSION
	.align		4
        /*0000*/ 	.byte	0x04, 0x37
        /*0002*/ 	.short	(.L_243 - .L_242)
.L_242:
        /*0004*/ 	.word	0x00000082


	//----- nvinfo : EIATTR_KPARAM_INFO
	.align		4
.L_243:
        /*0008*/ 	.byte	0x04, 0x17
        /*000a*/ 	.short	(.L_245 - .L_244)
.L_244:
        /*000c*/ 	.word	0x00000000
        /*0010*/ 	.short	0x000f
        /*0012*/ 	.short	0x0060
        /*0014*/ 	.byte	0x00, 0xf5, 0x21, 0x00


	//----- nvinfo : EIATTR_KPARAM_INFO
	.align		4
.L_245:
        /*0018*/ 	.byte	0x04, 0x17
        /*001a*/ 	.short	(.L_247 - .L_246)
.L_246:
        /*001c*/ 	.word	0x00000000
        /*0020*/ 	.short	0x000e
        /*0022*/ 	.short	0x0058
        /*0024*/ 	.byte	0x00, 0xf5, 0x21, 0x00


	//----- nvinfo : EIATTR_KPARAM_INFO
	.align		4
.L_247:
        /*0028*/ 	.byte	0x04, 0x17
        /*002a*/ 	.short	(.L_249 - .L_248)
.L_248:
        /*002c*/ 	.word	0x00000000
        /*0030*/ 	.short	0x000d
        /*0032*/ 	.short	0x0050
        /*0034*/ 	.byte	0x00, 0xf0, 0x11, 0x00


	//----- nvinfo : EIATTR_KPARAM_INFO
	.align		4
.L_249:
        /*0038*/ 	.byte	0x04, 0x17
        /*003a*/ 	.short	(.L_251 - .L_250)
.L_250:
        /*003c*/ 	.word	0x00000000
        /*0040*/ 	.short	0x000c
        /*0042*/ 	.short	0x004c
        /*0044*/ 	.byte	0x00, 0xf0, 0x11, 0x00


	//----- nvinfo : EIATTR_KPARAM_INFO
	.align		4
.L_251:
        /*0048*/ 	.byte	0x04, 0x17
        /*004a*/ 	.short	(.L_253 - .L_252)
.L_252:
        /*004c*/ 	.word	0x00000000
        /*0050*/ 	.short	0x000b
        /*0052*/ 	.short	0x0048
        /*0054*/ 	.byte	0x00, 0xf0, 0x11, 0x00


	//----- nvinfo : EIATTR_KPARAM_INFO
	.align		4
.L_253:
        /*0058*/ 	.byte	0x04, 0x17
        /*005a*/ 	.short	(.L_255 - .L_254)
.L_254:
        /*005c*/ 	.word	0x00000000
        /*0060*/ 	.short	0x000a
        /*0062*/ 	.short	0x0040
        /*0064*/ 	.byte	0x00, 0xf5, 0x21, 0x00


	//----- nvinfo : EIATTR_KPARAM_INFO
	.align		4
.L_255:
        /*0068*/ 	.byte	0x04, 0x17
        /*006a*/ 	.short	(.L_257 - .L_256)
.L_256:
        /*006c*/ 	.word	0x00000000
        /*0070*/ 	.short	0x0009
        /*0072*/ 	.short	0x0038
        /*0074*/ 	.byte	0x00, 0xf0, 0x11, 0x00


	//----- nvinfo : EIATTR_KPARAM_INFO
	.align		4
.L_257:
        /*0078*/ 	.byte	0x04, 0x17
        /*007a*/ 	.short	(.L_259 - .L_258)
.L_258:
        /*007c*/ 	.word	0x00000000
        /*0080*/ 	.short	0x0008
        /*0082*/ 	.short	0x0030
        /*0084*/ 	.byte	0x00, 0xf5, 0x21, 0x00


	//----- nvinfo : EIATTR_KPARAM_INFO
	.align		4
.L_259:
        /*0088*/ 	.byte	0x04, 0x17
        /*008a*/ 	.short	(.L_261 - .L_260)
.L_260:
        /*008c*/ 	.word	0x00000000
        /*0090*/ 	.short	0x0007
        /*0092*/ 	.short	0x0028
        /*0094*/ 	.byte	0x00, 0xf0, 0x11, 0x00


	//----- nvinfo : EIATTR_KPARAM_INFO
	.align		4
.L_261:
        /*0098*/ 	.byte	0x04, 0x17
        /*009a*/ 	.short	(.L_263 - .L_262)
.L_262:
        /*009c*/ 	.word	0x00000000
        /*00a0*/ 	.short	0x0006
        /*00a2*/ 	.short	0x0024
        /*00a4*/ 	.byte	0x00, 0xf0, 0x11, 0x00


	//----- nvinfo : EIATTR_KPARAM_INFO
	.align		4
.L_263:
        /*00a8*/ 	.byte	0x04, 0x17
        /*00aa*/ 	.short	(.L_265 - .L_264)
.L_264:
        /*00ac*/ 	.word	0x00000000
        /*00b0*/ 	.short	0x0005
        /*00b2*/ 	.short	0x0020
        /*00b4*/ 	.byte	0x00, 0xf0, 0x11, 0x00


	//----- nvinfo : EIATTR_KPARAM_INFO
	.align		4
.L_265:
        /*00b8*/ 	.byte	0x04, 0x17
        /*00ba*/ 	.short	(.L_267 - .L_266)
.L_266:
        /*00bc*/ 	.word	0x00000000
        /*00c0*/ 	.short	0x0004
        /*00c2*/ 	.short	0x001c
        /*00c4*/ 	.byte	0x00, 0xf0, 0x11, 0x00


	//----- nvinfo : EIATTR_KPARAM_INFO
	.align		4
.L_267:
        /*00c8*/ 	.byte	0x04, 0x17
        /*00ca*/ 	.short	(.L_269 - .L_268)
.L_268:
        /*00cc*/ 	.word	0x00000000
        /*00d0*/ 	.short	0x0003
        /*00d2*/ 	.short	0x0018
        /*00d4*/ 	.byte	0x00, 0xf0, 0x11, 0x00


	//----- nvinfo : EIATTR_KPARAM_INFO
	.align		4
.L_269:
        /*00d8*/ 	.byte	0x04, 0x17
        /*00da*/ 	.short	(.L_271 - .L_270)
.L_270:
        /*00dc*/ 	.word	0x00000000
        /*00e0*/ 	.short	0x0002
        /*00e2*/ 	.short	0x0010
        /*00e4*/ 	.byte	0x00, 0xf5, 0x21, 0x00


	//----- nvinfo : EIATTR_KPARAM_INFO
	.align		4
.L_271:
        /*00e8*/ 	.byte	0x04, 0x17
        /*00ea*/ 	.short	(.L_273 - .L_272)
.L_272:
        /*00ec*/ 	.word	0x00000000
        /*00f0*/ 	.short	0x0001
        /*00f2*/ 	.short	0x0008
        /*00f4*/ 	.byte	0x00, 0xf5, 0x21, 0x00


	//----- nvinfo : EIATTR_KPARAM_INFO
	.align		4
.L_273:
        /*00f8*/ 	.byte	0x04, 0x17
        /*00fa*/ 	.short	(.L_275 - .L_274)
.L_274:
        /*00fc*/ 	.word	0x00000000
        /*0100*/ 	.short	0x0000
        /*0102*/ 	.short	0x0000
        /*0104*/ 	.byte	0x00, 0xf5, 0x21, 0x00


	//----- nvinfo : EIATTR_SPARSE_MMA_MASK
	.align		4
.L_275:
        /*0108*/ 	.byte	0x03, 0x50
        /*010a*/ 	.short	0x0000


	//----- nvinfo : EIATTR_MAXREG_COUNT
	.align		4
        /*010c*/ 	.byte	0x03, 0x1b
        /*010e*/ 	.short	0x00ff


	//----- nvinfo : EIATTR_NUM_BARRIERS
	.align		4
        /*0110*/ 	.byte	0x02, 0x4c
        /*0112*/ 	.byte	0x01
	.zero		1


	//----- nvinfo : EIATTR_MERCURY_ISA_VERSION
	.align		4
        /*0114*/ 	.byte	0x03, 0x5f
        /*0116*/ 	.short	0x0101


	//----- nvinfo : EIATTR_VRC_CTA_INIT_COUNT
	.align		4
        /*0118*/ 	.byte	0x02, 0x4a
	.zero		1
	.zero		1


	//----- nvinfo : EIATTR_EXIT_INSTR_OFFSETS
	.align		4
        /*011c*/ 	.byte	0x04, 0x1c
        /*011e*/ 	.short	(.L_277 - .L_276)


	//   ....[0]....
.L_276:
        /*0120*/ 	.word	0x000001e0


	//   ....[1]....
        /*0124*/ 	.word	0x00000230


	//   ....[2]....
        /*0128*/ 	.word	0x000003e0


	//   ....[3]....
        /*012c*/ 	.word	0x00005690


	//----- nvinfo : EIATTR_CRS_STACK_SIZE
	.align		4
.L_277:
        /*0130*/ 	.byte	0x04, 0x1e
        /*0132*/ 	.short	(.L_279 - .L_278)
.L_278:
        /*0134*/ 	.word	0x00000000


	//----- nvinfo : EIATTR_CBANK_PARAM_SIZE
	.align		4
.L_279:
        /*0138*/ 	.byte	0x03, 0x19
        /*013a*/ 	.short	0x0068


	//----- nvinfo : EIATTR_PARAM_CBANK
	.align		4
        /*013c*/ 	.byte	0x04, 0x0a
        /*013e*/ 	.short	(.L_281 - .L_280)
	.align		4
.L_280:
        /*0140*/ 	.word	index@(.nv.constant0._Z12detrender_k1PKfS0_S0_ififiS0_iS0_ifiPfS1_)
        /*0144*/ 	.short	0x0380
        /*0146*/ 	.short	0x0068


	//----- nvinfo : EIATTR_SW_WAR
	.align		4
.L_281:
        /*0148*/ 	.byte	0x04, 0x36
        /*014a*/ 	.short	(.L_283 - .L_282)
.L_282:
        /*014c*/ 	.word	0x00000008
.L_283:


//--------------------- .nv.callgraph             --------------------------
	.section	.nv.callgraph,"",@"SHT_CUDA_CALLGRAPH"
	.align	4
	.sectionentsize	8
	.align		4
        /*0000*/ 	.word	0x00000000
	.align		4
        /*0004*/ 	.word	0xffffffff
	.align		4
        /*0008*/ 	.word	0x00000000
	.align		4
        /*000c*/ 	.word	0xfffffffe
	.align		4
        /*0010*/ 	.word	0x00000000
	.align		4
        /*0014*/ 	.word	0xfffffffd
	.align		4
        /*0018*/ 	.word	0x00000000
	.align		4
        /*001c*/ 	.word	0xfffffffc


//--------------------- .text._Z18periodic_search_k2PKfS0_S0_PKiS2_PfS3_S3_PiS4_i --------------------------
	.section	.text._Z18periodic_search_k2PKfS0_S0_PKiS2_PfS3_S3_PiS4_i,"ax",@progbits
	.align	128
        .global         _Z18periodic_search_k2PKfS0_S0_PKiS2_PfS3_S3_PiS4_i
        .type           _Z18periodic_search_k2PKfS0_S0_PKiS2_PfS3_S3_PiS4_i,@function
        .size           _Z18periodic_search_k2PKfS0_S0_PKiS2_PfS3_S3_PiS4_i,(.L_x_232 - _Z18periodic_search_k2PKfS0_S0_PKiS2_PfS3_S3_PiS4_i)
        .other          _Z18periodic_search_k2PKfS0_S0_PKiS2_PfS3_S3_PiS4_i,@"STO_CUDA_ENTRY STV_DEFAULT"
_Z18periodic_search_k2PKfS0_S0_PKiS2_PfS3_S3_PiS4_i:
.text._Z18periodic_search_k2PKfS0_S0_PKiS2_PfS3_S3_PiS4_i:
[----:B------:R-:W-:Y:S08]  /*0000*/  LDC R1, c[0x0][0x37c] ;  /* 0x0000df00ff017b82 */ /* 0x000ff00000000800 */
[----:B------:R-:W0:Y:S01]  /*0010*/  S2UR UR5, SR_CgaCtaId ;  /* 0x00000000000579c3 */ /* 0x000e220000008800 */
[----:B------:R-:W1:Y:S01]  /*0020*/  S2R R10, SR_TID.X ;  /* 0x00000000000a7919 */ /* 0x000e620000002100 */
[----:B------:R-:W2:Y:S01]  /*0030*/  LDCU UR8, c[0x0][0x360] ;  /* 0x00006c00ff0877ac */ /* 0x000ea20008000800 */
[----:B------:R-:W-:Y:S01]  /*0040*/  IMAD.MOV.U32 R3, RZ, RZ, 0x7fc00000 ;  /* 0x7fc00000ff037424 */ /* 0x000fe200078e00ff */
[----:B------:R-:W-:Y:S01]  /*0050*/  UMOV UR4, 0x400 ;  /* 0x0000040000047882 */ /* 0x000fe20000000000 */
[----:B------:R-:W3:Y:S01]  /*0060*/  LDCU UR9, c[0x0][0x3d0] ;  /* 0x00007a00ff0977ac */ /* 0x000ee20008000800 */
[----:B------:R-:W4:Y:S01]  /*0070*/  LDCU.64 UR6, c[0x0][0x358] ;  /* 0x00006b00ff0677ac */ /* 0x000f220008000a00 */
[----:B--2---:R-:W-:Y:S01]  /*0080*/  IMAD.U32 R7, RZ, RZ, UR8 ;  /* 0x00000008ff077e24 */ /* 0x004fe2000f8e00ff */
[----:B0-----:R-:W-:-:S02]  /*0090*/  ULEA UR4, UR5, UR4, 0x18 ;  /* 0x0000000405047291 */ /* 0x001fc4000f8ec0ff */
[----:B---3--:R-:W-:Y:S02]  /*00a0*/  UISETP.GE.AND UP0, UPT, UR9, URZ, UPT ;  /* 0x000000ff0900728c */ /* 0x008fe4000bf06270 */
[----:B------:R-:W-:Y:S02]  /*00b0*/  ULEA UR5, UR8, UR4, 0x2 ;  /* 0x0000000408057291 */ /* 0x000fe4000f8e10ff */
[----:B-1----:R-:W-:-:S04]  /*00c0*/  LEA R0, R10, UR4, 0x2 ;  /* 0x000000040a007c11 */ /* 0x002fc8000f8e10ff */
[----:B------:R-:W-:Y:S01]  /*00d0*/  LEA R6, R10, UR5, 0x2 ;  /* 0x000000050a067c11 */ /* 0x000fe2000f8e10ff */
[----:B------:R0:W-:Y:S04]  /*00e0*/  STS [R0], R3 ;  /* 0x0000000300007388 */ /* 0x0001e80000000800 */
[----:B------:R0:W-:Y:S01]  /*00f0*/  STS [R6], R3 ;  /* 0x0000000306007388 */ /* 0x0001e20000000800 */
[----:B----4-:R-:W-:Y:S05]  /*0100*/  BRA.U !UP0, `(.L_x_0) ;  /* 0x00000001087c7547 */ /* 0x010fea000b800000 */
[----:B------:R-:W1:Y:S01]  /*0110*/  LDC R12, c[0x0][0x3d0] ;  /* 0x0000f400ff0c7b82 */ /* 0x000e620000000800 */
[----:B------:R-:W-:Y:S01]  /*0120*/  BSSY.RECONVERGENT B0, `(.L_x_0) ;  /* 0x000001d000007945 */ /* 0x000fe20003800200 */
[----:B------:R-:W-:Y:S02]  /*0130*/  IMAD.MOV.U32 R8, RZ, RZ, RZ ;  /* 0x000000ffff087224 */ /* 0x000fe400078e00ff */
[----:B------:R-:W-:-:S04]  /*0140*/  IMAD.MOV.U32 R9, RZ, RZ, 0x7fc00000 ;  /* 0x7fc00000ff097424 */ /* 0x000fc800078e00ff */
[----:B------:R-:W2:Y:S03]  /*0150*/  LDC.64 R4, c[0x0][0x380] ;  /* 0x0000e000ff047b82 */ /* 0x000ea60000000a00 */
.L_x_7:
[----:B-1----:R-:W-:-:S05]  /*0160*/  IMAD.IADD R11, R10, 0x1, R8 ;  /* 0x000000010a0b7824 */ /* 0x002fca00078e0208 */
[----:B-1----:R-:W-:-:S13]  /*0170*/  ISETP.GE.AND P0, PT, R11, R12, PT ;  /* 0x0000000c0b00720c */ /* 0x002fda0003f06270 */
[----:B0-----:R-:W-:Y:S05]  /*0180*/  @P0 BRA `(.L_x_1) ;  /* 0x0000000000580947 */ /* 0x001fea0003800000 */
[----:B------:R-:W-:Y:S01]  /*0190*/  FSETP.NAN.AND P0, PT, |R9|, |R9|, PT ;  /* 0x400000090900720b */ /* 0x000fe20003f08200 */
[----:B------:R-:W-:Y:S04]  /*01a0*/  BSSY.RECONVERGENT B1, `(.L_x_2) ;  /* 0x0000011000017945 */ /* 0x000fe80003800200 */
[----:B------:R-:W-:Y:S08]  /*01b0*/  BSSY.RELIABLE B2, `(.L_x_3) ;  /* 0x000000b000027945 */ /* 0x000ff00003800100 */
[----:B------:R-:W-:Y:S05]  /*01c0*/  @!P0 BRA `(.L_x_4) ;  /* 0x00000000000c8947 */ /* 0x000fea0003800000 */
[----:B0-2---:R-:W-:-:S06]  /*01d0*/  IMAD.WIDE R2, R11, 0x4, R4 ;  /* 0x000000040b027825 */ /* 0x005fcc00078e0204 */
[----:B------:R0:W5:Y:S01]  /*01e0*/  LDG.E R3, desc[UR6][R2.64] ;  /* 0x0000000602037981 */ /* 0x000162000c1e1900 */
[----:B------:R-:W-:Y:S05]  /*01f0*/  BRA `(.L_x_5) ;  /* 0x0000000000187947 */ /* 0x000fea0003800000 */
.L_x_4:
[----:B0-2---:R-:W-:-:S06]  /*0200*/  IMAD.WIDE R2, R11, 0x4, R4 ;  /* 0x000000040b027825 */ /* 0x005fcc00078e0204 */
[----:B------:R-:W2:Y:S02]  /*0210*/  LDG.E R3, desc[UR6][R2.64] ;  /* 0x0000000602037981 */ /* 0x000ea4000c1e1900 */
[----:B--2---:R-:W-:-:S04]  /*0220*/  FSETP.NAN.AND P0, PT, |R3|, |R3|, PT ;  /* 0x400000030300720b */ /* 0x004fc80003f08200 */
[----:B------:R-:W-:-:S13]  /*0230*/  FSETP.LEU.OR P0, PT, R3, R9, P0 ;  /* 0x000000090300720b */ /* 0x000fda000070b400 */
[----:B------:R-:W-:Y:S05]  /*0240*/  @P0 BREAK.RELIABLE B2 ;  /* 0x0000000000020942 */ /* 0x000fea0003800100 */
[----:B------:R-:W-:Y:S05]  /*0250*/  @P0 BRA `(.L_x_6) ;  /* 0x0000000000140947 */ /* 0x000fea0003800000 */
.L_x_5:
[----:B------:R-:W-:Y:S05]  /*0260*/  BSYNC.RELIABLE B2 ;  /* 0x0000000000027941 */ /* 0x000fea0003800100 */
.L_x_3:
[----:B------:R-:W-:Y:S01]  /*0270*/  I2FP.F32.S32 R11, R11 ;  /* 0x0000000b000b7245 */ /* 0x000fe20000201400 */
[----:B-----5:R1:W-:Y:S01]  /*0280*/  STS [R0], R3 ;  /* 0x0000000300007388 */ /* 0x0203e20000000800 */
[----:B------:R-:W-:-:S03]  /*0290*/  IMAD.MOV.U32 R9, RZ, RZ, R3 ;  /* 0x000000ffff097224 */ /* 0x000fc600078e0003 */
[----:B------:R1:W-:Y:S04]  /*02a0*/  STS [R6], R11 ;  /* 0x0000000b06007388 */ /* 0x0003e80000000800 */
.L_x_6:
[----:B------:R-:W-:Y:S05]  /*02b0*/  BSYNC.RECONVERGENT B1 ;  /* 0x0000000000017941 */ /* 0x000fea0003800200 */
.L_x_2:
[----:B------:R-:W-:-:S05]  /*02c0*/  IMAD.IADD R8, R7, 0x1, R8 ;  /* 0x0000000107087824 */ /* 0x000fca00078e0208 */
[----:B------:R-:W-:-:S13]  /*02d0*/  ISETP.GT.AND P0, PT, R8, R12, PT ;  /* 0x0000000c0800720c */ /* 0x000fda0003f04270 */
[----:B------:R-:W-:Y:S05]  /*02e0*/  @!P0 BRA `(.L_x_7) ;  /* 0xfffffffc009c8947 */ /* 0x000fea000383ffff */
.L_x_1:
[----:B------:R-:W-:Y:S05]  /*02f0*/  BSYNC.RECONVERGENT B0 ;  /* 0x0000000000007941 */ /* 0x000fea0003800200 */
.L_x_0:
[----:B------:R-:W-:Y:S01]  /*0300*/  BAR.SYNC.DEFER_BLOCKING 0x0 ;  /* 0x0000000000007b1d */ /* 0x000fe20000010000 */
[----:B------:R-:W-:-:S13]  /*0310*/  ISETP.GE.U32.AND P0, PT, R7, 0x2, PT ;  /* 0x000000020700780c */ /* 0x000fda0003f06070 */
[----:B------:R-:W-:Y:S05]  /*0320*/  @!P0 BRA `(.L_x_8) ;  /* 0x00000000004c8947 */ /* 0x000fea0003800000 */
.L_x_11:
[--C-:B--2---:R-:W-:Y:S01]  /*0330*/  IMAD.MOV.U32 R4, RZ, RZ, R7.reuse ;  /* 0x000000ffff047224 */ /* 0x104fe200078e0007 */
[----:B------:R-:W-:Y:S01]  /*0340*/  SHF.R.U32.HI R7, RZ, 0x1, R7 ;  /* 0x00000001ff077819 */ /* 0x000fe20000011607 */
[----:B------:R-:W-:Y:S03]  /*0350*/  BSSY.RECONVERGENT B0, `(.L_x_9) ;  /* 0x000000d000007945 */ /* 0x000fe60003800200 */
[----:B------:R-:W-:-:S13]  /*0360*/  ISETP.GE.U32.AND P0, PT, R10, R7, PT ;  /* 0x000000070a00720c */ /* 0x000fda0003f06070 */
[----:B------:R-:W-:Y:S05]  /*0370*/  @P0 BRA `(.L_x_10) ;  /* 0x0000000000280947 */ /* 0x000fea0003800000 */
[----:B01----:R-:W-:Y:S01]  /*0380*/  IMAD R3, R7, 0x4, R0 ;  /* 0x0000000407037824 */ /* 0x003fe200078e0200 */
[----:B------:R-:W-:Y:S05]  /*0390*/  LDS R2, [R0] ;  /* 0x0000000000027984 */ /* 0x000fea0000000800 */
[----:B------:R-:W0:Y:S02]  /*03a0*/  LDS R3, [R3] ;  /* 0x0000000003037984 */ /* 0x000e240000000800 */
[----:B0-----:R-:W-:-:S04]  /*03b0*/  FSETP.NAN.AND P0, PT, |R3|, |R3|, PT ;  /* 0x400000030300720b */ /* 0x001fc80003f08200 */
[----:B------:R-:W-:-:S04]  /*03c0*/  FSETP.LEU.OR P0, PT, R3, R2, P0 ;  /* 0x000000020300720b */ /* 0x000fc8000070b400 */
[----:B------:R-:W-:-:S13]  /*03d0*/  FSETP.NUM.AND P0, PT, |R2|, |R2|, P0 ;  /* 0x400000020200720b */ /* 0x000fda0000707200 */
[----:B------:R-:W-:Y:S01]  /*03e0*/  @!P0 IMAD R2, R7, 0x4, R6 ;  /* 0x0000000407028824 */ /* 0x000fe200078e0206 */
[----:B------:R-:W-:Y:S04]  /*03f0*/  @!P0 STS [R0], R3 ;  /* 0x0000000300008388 */ /* 0x000fe80000000800 */
[----:B------:R-:W0:Y:S04]  /*0400*/  @!P0 LDS R5, [R2] ;  /* 0x0000000002058984 */ /* 0x000e280000000800 */
[----:B0-----:R2:W-:Y:S02]  /*0410*/  @!P0 STS [R6], R5 ;  /* 0x0000000506008388 */ /* 0x0015e40000000800 */
.L_x_10:
[----:B------:R-:W-:Y:S05]  /*0420*/  BSYNC.RECONVERGENT B0 ;  /* 0x0000000000007941 */ /* 0x000fea0003800200 */
.L_x_9:
[----:B------:R-:W-:Y:S01]  /*0430*/  BAR.SYNC.DEFER_BLOCKING 0x0 ;  /* 0x0000000000007b1d */ /* 0x000fe20000010000 */
[----:B------:R-:W-:-:S13]  /*0440*/  ISETP.GT.U32.AND P0, PT, R4, 0x3, PT ;  /* 0x000000030400780c */ /* 0x000fda0003f04070 */
[----:B------:R-:W-:Y:S05]  /*0450*/  @P0 BRA `(.L_x_11) ;  /* 0xfffffffc00b40947 */ /* 0x000fea000383ffff */
.L_x_8:
[----:B01----:R-:W0:Y:S01]  /*0460*/  LDS R0, [UR5] ;  /* 0x00000005ff007984 */ /* 0x003e220008000800 */
[----:B------:R-:W2:Y:S01]  /*0470*/  LDCU.128 UR8, c[0x0][0x380] ;  /* 0x00007000ff0877ac */ /* 0x000ea20008000c00 */
[----:B0-----:R-:W0:Y:S02]  /*0480*/  F2I.S64 R2, R0 ;  /* 0x0000000000027311 */ /* 0x001e240000201900 */
[--C-:B0-----:R-:W-:Y:S02]  /*0490*/  SHF.R.S64 R14, RZ, 0x1e, R2.reuse ;  /* 0x0000001eff0e7819 */ /* 0x101fe40000001002 */
[----:B------:R-:W-:Y:S02]  /*04a0*/  SHF.R.S32.HI R16, RZ, 0x1e, R2 ;  /* 0x0000001eff107819 */ /* 0x000fe40000011402 */
[----:B--2---:R-:W-:-:S04]  /*04b0*/  IADD3 R6, P0, PT, R14, UR8, RZ ;  /* 0x000000080e067c10 */ /* 0x004fc8000ff1e0ff */
[----:B------:R-:W-:-:S05]  /*04c0*/  IADD3.X R7, PT, PT, R16, UR9, RZ, P0, !PT ;  /* 0x0000000910077c10 */ /* 0x000fca00087fe4ff */
[----:B------:R-:W2:Y:S01]  /*04d0*/  LDG.E R15, desc[UR6][R6.64] ;  /* 0x00000006060f7981 */ /* 0x000ea2000c1e1900 */
[----:B------:R-:W2:Y:S01]  /*04e0*/  LDC.64 R2, c[0x0][0x3a8] ;  /* 0x0000ea00ff027b82 */ /* 0x000ea20000000a00 */
[----:B------:R-:W-:-:S04]  /*04f0*/  IADD3 R8, P0, PT, R14, UR10, RZ ;  /* 0x0000000a0e087c10 */ /* 0x000fc8000ff1e0ff */
[----:B------:R-:W-:Y:S01]  /*0500*/  IADD3.X R9, PT, PT, R16, UR11, RZ, P0, !PT ;  /* 0x0000000b10097c10 */ /* 0x000fe200087fe4ff */
[----:B------:R-:W0:Y:S02]  /*0510*/  LDCU.128 UR8, c[0x0][0x390] ;  /* 0x00007200ff0877ac */ /* 0x000e240008000c00 */
[----:B------:R-:W1:Y:S01]  /*0520*/  LDC.64 R4, c[0x0][0x3b0] ;  /* 0x0000ec00ff047b82 */ /* 0x000e620000000a00 */
[----:B--2---:R2:W-:Y:S04]  /*0530*/  STG.E desc[UR6][R2.64], R15 ;  /* 0x0000000f02007986 */ /* 0x0045e8000c101906 */
[----:B------:R-:W1:Y:S01]  /*0540*/  LDG.E R17, desc[UR6][R8.64] ;  /* 0x0000000608117981 */ /* 0x000e62000c1e1900 */
[----:B0-----:R-:W-:-:S04]  /*0550*/  IADD3 R10, P0, PT, R14, UR8, RZ ;  /* 0x000000080e0a7c10 */ /* 0x001fc8000ff1e0ff */
[----:B------:R-:W-:Y:S01]  /*0560*/  IADD3.X R11, PT, PT, R16, UR9, RZ, P0, !PT ;  /* 0x00000009100b7c10 */ /* 0x000fe200087fe4ff */
[----:B------:R-:W0:Y:S01]  /*0570*/  LDC.64 R6, c[0x0][0x3b8] ;  /* 0x0000ee00ff067b82 */ /* 0x000e220000000a00 */
[----:B------:R-:W-:Y:S01]  /*0580*/  IADD3 R12, P0, PT, R14, UR10, RZ ;  /* 0x0000000a0e0c7c10 */ /* 0x000fe2000ff1e0ff */
[----:B------:R-:W3:Y:S01]  /*0590*/  LDCU.64 UR8, c[0x0][0x3a0] ;  /* 0x00007400ff0877ac */ /* 0x000ee20008000a00 */
[----:B-1----:R1:W-:Y:S04]  /*05a0*/  STG.E desc[UR6][R4.64], R17 ;  /* 0x0000001104007986 */ /* 0x0023e8000c101906 */
[----:B------:R-:W0:Y:S01]  /*05b0*/  LDG.E R11, desc[UR6][R10.64] ;  /* 0x000000060a0b7981 */ /* 0x000e22000c1e1900 */
[----:B------:R-:W-:Y:S01]  /*05c0*/  IADD3.X R13, PT, PT, R16, UR11, RZ, P0, !PT ;  /* 0x0000000b100d7c10 */ /* 0x000fe200087fe4ff */
[----:B--2---:R-:W2:Y:S01]  /*05d0*/  LDC.64 R2, c[0x0][0x3c0] ;  /* 0x0000f000ff027b82 */ /* 0x004ea20000000a00 */
[----:B---3--:R-:W-:Y:S01]  /*05e0*/  IADD3 R8, P0, PT, R14, UR8, RZ ;  /* 0x000000080e087c10 */ /* 0x008fe2000ff1e0ff */
[----:B0-----:R-:W-:Y:S04]  /*05f0*/  STG.E desc[UR6][R6.64], R11 ;  /* 0x0000000b06007986 */ /* 0x001fe8000c101906 */
[----:B------:R-:W2:Y:S01]  /*0600*/  LDG.E R13, desc[UR6][R12.64] ;  /* 0x000000060c0d7981 */ /* 0x000ea2000c1e1900 */
[----:B------:R-:W-:Y:S01]  /*0610*/  IADD3.X R9, PT, PT, R16, UR9, RZ, P0, !PT ;  /* 0x0000000910097c10 */ /* 0x000fe200087fe4ff */
[----:B-1----:R-:W0:Y:S02]  /*0620*/  LDC.64 R4, c[0x0][0x3c8] ;  /* 0x0000f200ff047b82 */ /* 0x002e240000000a00 */
[----:B--2---:R-:W-:Y:S04]  /*0630*/  STG.E desc[UR6][R2.64], R13 ;  /* 0x0000000d02007986 */ /* 0x004fe8000c101906 */
[----:B------:R-:W0:Y:S04]  /*0640*/  LDG.E R9, desc[UR6][R8.64] ;  /* 0x0000000608097981 */ /* 0x000e28000c1e1900 */
[----:B0-----:R-:W-:Y:S01]  /*0650*/  STG.E desc[UR6][R4.64], R9 ;  /* 0x0000000904007986 */ /* 0x001fe2000c101906 */
[----:B------:R-:W-:Y:S05]  /*0660*/  EXIT ;  /* 0x000000000000794d */ /* 0x000fea0003800000 */
.L_x_12:
[----:B------:R-:W-:-:S00]  /*0670*/  BRA `(.L_x_12) ;  /* 0xfffffffc00fc7947 */ /* 0x000fc0000383ffff */
[----:B------:R-:W-:-:S00]  /*0680*/  NOP ;  /* 0x0000000000007918 */ /* 0x000fc00000000000 */
[----:B------:R-:W-:-:S00]  /*0690*/  NOP ;  /* 0x0000000000007918 */ /* 0x000fc00000000000 */
[----:B------:R-:W-:-:S00]  /*06a0*/  NOP ;  /* 0x0000000000007918 */ /* 0x000fc00000000000 */
[----:B------:R-:W-:-:S00]  /*06b0*/  NOP ;  /* 0x0000000000007918 */ /* 0x000fc00000000000 */
[----:B------:R-:W-:-:S00]  /*06c0*/  NOP ;  /* 0x0000000000007918 */ /* 0x000fc00000000000 */
[----:B------:R-:W-:-:S00]  /*06d0*/  NOP ;  /* 0x0000000000007918 */ /* 0x000fc00000000000 */
[----:B------:R-:W-:-:S00]  /*06e0*/  NOP ;  /* 0x0000000000007918 */ /* 0x000fc00000000000 */
[----:B------:R-:W-:-:S00]  /*06f0*/  NOP ;  /* 0x0000000000007918 */ /* 0x000fc00000000000 */
.L_x_232:


//--------------------- .text._Z18periodic_search_k1fPKfS0_S0_iiiiPfS1_S1_PiS2_ --------------------------
	.section	.text._Z18periodic_search_k1fPKfS0_S0_iiiiPfS1_S1_PiS2_,"ax",@progbits
	.align	128
        .global         _Z18periodic_search_k1fPKfS0_S0_iiiiPfS1_S1_PiS2_
        .type           _Z18periodic_search_k1fPKfS0_S0_iiiiPfS1_S1_PiS2_,@function
        .size           _Z18periodic_search_k1fPKfS0_S0_iiiiPfS1_S1_PiS2_,(.L_x_222 - _Z18periodic_search_k1fPKfS0_S0_iiiiPfS1_S1_PiS2_)
        .other          _Z18periodic_search_k1fPKfS0_S0_iiiiPfS1_S1_PiS2_,@"STO_CUDA_ENTRY STV_DEFAULT"
_Z18periodic_search_k1fPKfS0_S0_iiiiPfS1_S1_PiS2_:
.text._Z18periodic_search_k1fPKfS0_S0_iiiiPfS1_S1_PiS2_:
[----:B------:R-:W-:Y:S08]  /*0000*/  LDC R1, c[0x0][0x37c] ;  /* 0x0000df00ff017b82 */ /* 0x000ff00000000800 */
[----:B------:R-:W0:Y:S01]  /*0010*/  S2UR UR5, SR_CgaCtaId ;  /* 0x00000000000579c3 */ /* 0x000e220000008800 */
[----:B------:R-:W1:Y:S01]  /*0020*/  S2R R18, SR_TID.X ;  /* 0x0000000000127919 */ /* 0x000e620000002100 */
[----:B------:R-:W2:Y:S01]  /*0030*/  LDCU UR8, c[0x0][0x360] ;  /* 0x00006c00ff0877ac */ /* 0x000ea20008000800 */
[----:B------:R-:W-:Y:S01]  /*0040*/  IMAD.MOV.U32 R5, RZ, RZ, 0x7fc00000 ;  /* 0x7fc00000ff057424 */ /* 0x000fe200078e00ff */
[----:B------:R-:W-:Y:S01]  /*0050*/  PLOP3.LUT P0, PT, PT, PT, PT, 0x8, 0x80 ;  /* 0x000000000080781c */ /* 0x000fe20003f0e170 */
[----:B------:R-:W3:Y:S01]  /*0060*/  S2R R3, SR_TID.Y ;  /* 0x0000000000037919 */ /* 0x000ee20000002200 */
[----:B------:R-:W-:Y:S01]  /*0070*/  UMOV UR4, 0x400 ;  /* 0x0000040000047882 */ /* 0x000fe20000000000 */
[----:B------:R-:W4:Y:S01]  /*0080*/  LDCU UR10, c[0x0][0x3ac] ;  /* 0x00007580ff0a77ac */ /* 0x000f220008000800 */
[----:B------:R-:W3:Y:S01]  /*0090*/  S2UR UR9, SR_CTAID.Y ;  /* 0x00000000000979c3 */ /* 0x000ee20000002600 */
[----:B------:R-:W5:Y:S01]  /*00a0*/  S2R R17, SR_CTAID.X ;  /* 0x0000000000117919 */ /* 0x000f620000002500 */
[----:B------:R-:W-:Y:S01]  /*00b0*/  IMAD.MOV.U32 R8, RZ, RZ, RZ ;  /* 0x000000ffff087224 */ /* 0x000fe200078e00ff */
[----:B------:R-:W1:Y:S01]  /*00c0*/  LDCU.64 UR6, c[0x0][0x358] ;  /* 0x00006b00ff0677ac */ /* 0x000e620008000a00 */
[----:B------:R-:W-:-:S04]  /*00d0*/  IMAD.MOV.U32 R0, RZ, RZ, RZ ;  /* 0x000000ffff007224 */ /* 0x000fc800078e00ff */
[----:B------:R-:W3:Y:S01]  /*00e0*/  LDC R12, c[0x0][0x364] ;  /* 0x0000d900ff0c7b82 */ /* 0x000ee20000000800 */
[----:B--2---:R-:W-:Y:S01]  /*00f0*/  IMAD.U32 R13, RZ, RZ, UR8 ;  /* 0x00000008ff0d7e24 */ /* 0x004fe2000f8e00ff */
[----:B0-----:R-:W-:Y:S02]  /*0100*/  ULEA UR4, UR5, UR4, 0x18 ;  /* 0x0000000405047291 */ /* 0x001fe4000f8ec0ff */
[----:B----4-:R-:W-:Y:S02]  /*0110*/  UISETP.GE.AND UP0, UPT, UR10, 0x1, UPT ;  /* 0x000000010a00788c */ /* 0x010fe4000bf06270 */
[----:B------:R-:W-:Y:S02]  /*0120*/  ULEA UR5, UR8, UR4, 0x2 ;  /* 0x0000000408057291 */ /* 0x000fe4000f8e10ff */
[----:B-1----:R-:W-:-:S04]  /*0130*/  LEA R16, R18, UR4, 0x2 ;  /* 0x0000000412107c11 */ /* 0x002fc8000f8e10ff */
[----:B------:R-:W-:Y:S01]  /*0140*/  LEA R14, R18, UR5, 0x2 ;  /* 0x00000005120e7c11 */ /* 0x000fe2000f8e10ff */
[----:B------:R-:W0:Y:S01]  /*0150*/  LDCU UR4, c[0x0][0x3a4] ;  /* 0x00007480ff0477ac */ /* 0x000e220008000800 */
[----:B------:R1:W-:Y:S01]  /*0160*/  STS [R16], R5 ;  /* 0x0000000510007388 */ /* 0x0003e20000000800 */
[----:B---3--:R-:W-:-:S03]  /*0170*/  IMAD R12, R12, UR9, R3 ;  /* 0x000000090c0c7c24 */ /* 0x008fc6000f8e0203 */
[----:B------:R1:W-:Y:S01]  /*0180*/  STS [R14], R5 ;  /* 0x000000050e007388 */ /* 0x0003e20000000800 */
[----:B-----5:R-:W-:Y:S02]  /*0190*/  IMAD R15, R17, UR8, R18 ;  /* 0x00000008110f7c24 */ /* 0x020fe4000f8e0212 */
[----:B0-----:R-:W-:Y:S01]  /*01a0*/  VIADD R12, R12, UR4 ;  /* 0x000000040c0c7c36 */ /* 0x001fe20008000000 */
[----:B------:R-:W-:Y:S06]  /*01b0*/  BRA.U !UP0, `(.L_x_13) ;  /* 0x0000000108bc7547 */ /* 0x000fec000b800000 */
[----:B------:R-:W0:Y:S01]  /*01c0*/  LDC R11, c[0x0][0x3a0] ;  /* 0x0000e800ff0b7b82 */ /* 0x000e220000000800 */
[----:B------:R-:W-:Y:S01]  /*01d0*/  BSSY.RECONVERGENT B0, `(.L_x_14) ;  /* 0x000002b000007945 */ /* 0x000fe20003800200 */
[----:B------:R-:W-:Y:S01]  /*01e0*/  IMAD.MOV.U32 R10, RZ, RZ, RZ ;  /* 0x000000ffff0a7224 */ /* 0x000fe200078e00ff */
[----:B------:R-:W-:Y:S01]  /*01f0*/  CS2R R8, SRZ ;  /* 0x0000000000087805 */ /* 0x000fe2000001ff00 */
[----:B------:R-:W-:Y:S01]  /*0200*/  IMAD.MOV.U32 R21, RZ, RZ, RZ ;  /* 0x000000ffff157224 */ /* 0x000fe200078e00ff */
[----:B------:R-:W2:Y:S03]  /*0210*/  LDCU UR4, c[0x0][0x380] ;  /* 0x00007000ff0477ac */ /* 0x000ea60008000800 */
[----:B-1----:R-:W1:Y:S01]  /*0220*/  LDC.64 R4, c[0x0][0x398] ;  /* 0x0000e600ff047b82 */ /* 0x002e620000000a00 */
[----:B------:R-:W3:Y:S07]  /*0230*/  LDCU UR8, c[0x0][0x3ac] ;  /* 0x00007580ff0877ac */ /* 0x000eee0008000800 */
[----:B------:R-:W4:Y:S02]  /*0240*/  LDC.64 R6, c[0x0][0x390] ;  /* 0x0000e400ff067b82 */ /* 0x000f240000000a00 */
.L_x_21:
[----:B------:R-:W-:-:S05]  /*0250*/  I2FP.F32.U32 R0, R21 ;  /* 0x0000001500007245 */ /* 0x000fca0000201000 */
[----:B--2---:R-:W-:-:S04]  /*0260*/  FMUL R0, R0, UR4 ;  /* 0x0000000400007c20 */ /* 0x004fc80008400000 */
[----:B------:R-:W2:Y:S02]  /*0270*/  F2I.S64 R2, R0 ;  /* 0x0000000000027311 */ /* 0x000ea40000201900 */
[----:B--2---:R-:W-:-:S04]  /*0280*/  IADD3 R2, PT, PT, R15, R2, RZ ;  /* 0x000000020f027210 */ /* 0x004fc80007ffe0ff */
[----:B0-----:R-:W-:-:S13]  /*0290*/  ISETP.GE.AND P0, PT, R2, R11, PT ;  /* 0x0000000b0200720c */ /* 0x001fda0003f06270 */
[----:B------:R-:W-:Y:S05]  /*02a0*/  @P0 BRA `(.L_x_15) ;  /* 0x0000000000740947 */ /* 0x000fea0003800000 */
[----:B------:R-:W-:-:S04]  /*02b0*/  IMAD R19, R12, R11, R2 ;  /* 0x0000000b0c137224 */ /* 0x000fc800078e0202 */
[----:B-1----:R-:W-:-:S06]  /*02c0*/  IMAD.WIDE R2, R19, 0x4, R4 ;  /* 0x0000000413027825 */ /* 0x002fcc00078e0204 */
[----:B------:R-:W2:Y:S01]  /*02d0*/  LDG.E R2, desc[UR6][R2.64] ;  /* 0x0000000602027981 */ /* 0x000ea2000c1e1900 */
[----:B------:R-:W-:Y:S01]  /*02e0*/  BSSY.RECONVERGENT B1, `(.L_x_16) ;  /* 0x0000016000017945 */ /* 0x000fe20003800200 */
[----:B--2---:R-:W-:-:S13]  /*02f0*/  FSETP.NEU.AND P0, PT, |R2|, +INF , PT ;  /* 0x7f8000000200780b */ /* 0x004fda0003f0d200 */
[----:B------:R-:W-:Y:S05]  /*0300*/  @!P0 BRA `(.L_x_17) ;  /* 0x00000000004c8947 */ /* 0x000fea0003800000 */
[----:B------:R-:W-:Y:S01]  /*0310*/  VIADD R0, R2, 0x1800000 ;  /* 0x0180000002007836 */ /* 0x000fe20000000000 */
[----:B------:R-:W-:Y:S04]  /*0320*/  BSSY.RECONVERGENT B2, `(.L_x_18) ;  /* 0x000000c000027945 */ /* 0x000fe80003800200 */
[----:B------:R-:W-:-:S04]  /*0330*/  LOP3.LUT R0, R0, 0x7f800000, RZ, 0xc0, !PT ;  /* 0x7f80000000007812 */ /* 0x000fc800078ec0ff */
[----:B------:R-:W-:-:S13]  /*0340*/  ISETP.GT.U32.AND P0, PT, R0, 0x1ffffff, PT ;  /* 0x01ffffff0000780c */ /* 0x000fda0003f04070 */
[----:B------:R-:W-:Y:S05]  /*0350*/  @P0 BRA `(.L_x_19) ;  /* 0x0000000000100947 */ /* 0x000fea0003800000 */
[----:B------:R-:W-:Y:S01]  /*0360*/  IMAD.MOV.U32 R0, RZ, RZ, R2 ;  /* 0x000000ffff007224 */ /* 0x000fe200078e0002 */
[----:B------:R-:W-:-:S07]  /*0370*/  MOV R20, 0x390 ;  /* 0x0000039000147802 */ /* 0x000fce0000000f00 */
[----:B---34-:R-:W-:Y:S05]  /*0380*/  CALL.REL.NOINC `($__internal_0_$__cuda_sm20_rcp_rn_f32_slowpath) ;  /* 0x0000000800687944 */ /* 0x018fea0003c00000 */
[----:B------:R-:W-:Y:S05]  /*0390*/  BRA `(.L_x_20) ;  /* 0x0000000000107947 */ /* 0x000fea0003800000 */
.L_x_19:
[----:B------:R-:W0:Y:S02]  /*03a0*/  MUFU.RCP R23, R2 ;  /* 0x0000000200177308 */ /* 0x000e240000001000 */
[----:B0-----:R-:W-:-:S04]  /*03b0*/  FFMA R0, R2, R23, -1 ;  /* 0xbf80000002007423 */ /* 0x001fc80000000017 */
[----:B------:R-:W-:-:S04]  /*03c0*/  FADD.FTZ R0, -R0, -RZ ;  /* 0x800000ff00007221 */ /* 0x000fc80000010100 */
[----:B------:R-:W-:-:S07]  /*03d0*/  FFMA R23, R23, R0, R23 ;  /* 0x0000000017177223 */ /* 0x000fce0000000017 */
.L_x_20:
[----:B---3--:R-:W-:Y:S05]  /*03e0*/  BSYNC.RECONVERGENT B2 ;  /* 0x0000000000027941 */ /* 0x008fea0003800200 */
.L_x_18:
[----:B----4-:R-:W-:-:S06]  /*03f0*/  IMAD.WIDE R2, R19, 0x4, R6 ;  /* 0x0000000413027825 */ /* 0x010fcc00078e0206 */
[----:B------:R-:W2:Y:S01]  /*0400*/  LDG.E R3, desc[UR6][R2.64] ;  /* 0x0000000602037981 */ /* 0x000ea2000c1e1900 */
[----:B------:R-:W-:Y:S01]  /*0410*/  FADD R10, R10, R23 ;  /* 0x000000170a0a7221 */ /* 0x000fe20000000000 */
[----:B------:R-:W-:Y:S02]  /*0420*/  VIADD R9, R9, 0x1 ;  /* 0x0000000109097836 */ /* 0x000fe40000000000 */
[----:B--2---:R-:W-:-:S07]  /*0430*/  FFMA R8, R3, R23, R8 ;  /* 0x0000001703087223 */ /* 0x004fce0000000008 */
.L_x_17:
[----:B---3--:R-:W-:Y:S05]  /*0440*/  BSYNC.RECONVERGENT B1 ;  /* 0x0000000000017941 */ /* 0x008fea0003800200 */
.L_x_16:
[----:B------:R-:W-:-:S05]  /*0450*/  VIADD R21, R21, 0x1 ;  /* 0x0000000115157836 */ /* 0x000fca0000000000 */
[----:B------:R-:W-:-:S13]  /*0460*/  ISETP.NE.AND P0, PT, R21, UR8, PT ;  /* 0x0000000815007c0c */ /* 0x000fda000bf05270 */
[----:B------:R-:W-:Y:S05]  /*0470*/  @P0 BRA `(.L_x_21) ;  /* 0xfffffffc00740947 */ /* 0x000fea000383ffff */
.L_x_15:
[----:B---3--:R-:W-:Y:S05]  /*0480*/  BSYNC.RECONVERGENT B0 ;  /* 0x0000000000007941 */ /* 0x008fea0003800200 */
.L_x_14:
[----:B------:R-:W-:Y:S01]  /*0490*/  ISETP.NE.AND P0, PT, R9, RZ, PT ;  /* 0x000000ff0900720c */ /* 0x000fe20003f05270 */
[----:B------:R-:W-:-:S12]  /*04a0*/  IMAD.MOV.U32 R0, RZ, RZ, R10 ;  /* 0x000000ffff007224 */ /* 0x000fd800078e000a */
.L_x_13:
[----:B------:R-:W1:Y:S01]  /*04b0*/  MUFU.RCP R19, R0 ;  /* 0x0000000000137308 */ /* 0x000e620000001000 */
[----:B------:R-:W0:Y:S01]  /*04c0*/  LDCU UR4, c[0x0][0x380] ;  /* 0x00007000ff0477ac */ /* 0x000e220008000800 */
[----:B------:R-:W-:Y:S01]  /*04d0*/  I2FP.F32.S32 R2, R15 ;  /* 0x0000000f00027245 */ /* 0x000fe20000201400 */
[----:B------:R-:W-:Y:S01]  /*04e0*/  BSSY.RECONVERGENT B0, `(.L_x_22) ;  /* 0x0000010000007945 */ /* 0x000fe20003800200 */
[----:B------:R-:W2:Y:S04]  /*04f0*/  LDCU.64 UR10, c[0x0][0x3a8] ;  /* 0x00007500ff0a77ac */ /* 0x000ea80008000a00 */
[----:B------:R-:W3:Y:S01]  /*0500*/  FCHK P1, R8, R0 ;  /* 0x0000000008007302 */ /* 0x000ee20000020000 */
[----:B-1----:R-:W-:Y:S01]  /*0510*/  FFMA R4, R19, -R0, 1 ;  /* 0x3f80000013047423 */ /* 0x002fe20000000800 */
[----:B0-----:R-:W-:-:S03]  /*0520*/  FSETP.LTU.AND P0, PT, R2, UR4, P0 ;  /* 0x0000000402007c0b */ /* 0x001fc60008709000 */
[----:B------:R-:W-:Y:S01]  /*0530*/  FFMA R19, R19, R4, R19 ;  /* 0x0000000413137223 */ /* 0x000fe20000000013 */
[----:B--2---:R-:W-:Y:S01]  /*0540*/  ISETP.LE.AND P0, PT, R12, UR10, P0 ;  /* 0x0000000a0c007c0c */ /* 0x004fe20008703270 */
[----:B------:R-:W-:Y:S02]  /*0550*/  UISETP.GE.AND UP0, UPT, UR11, 0x1, UPT ;  /* 0x000000010b00788c */ /* 0x000fe4000bf06270 */
[----:B------:R-:W-:-:S04]  /*0560*/  FFMA R2, R19, R8, RZ ;  /* 0x0000000813027223 */ /* 0x000fc800000000ff */
[----:B------:R-:W-:-:S04]  /*0570*/  FFMA R3, R2, -R0, R8 ;  /* 0x8000000002037223 */ /* 0x000fc80000000008 */
[----:B------:R-:W-:Y:S01]  /*0580*/  FFMA R19, R19, R3, R2 ;  /* 0x0000000313137223 */ /* 0x000fe20000000002 */
[----:B---3--:R-:W-:Y:S06]  /*0590*/  @!P1 BRA `(.L_x_23) ;  /* 0x0000000000109947 */ /* 0x008fec0003800000 */
[----:B------:R-:W-:Y:S01]  /*05a0*/  IMAD.MOV.U32 R9, RZ, RZ, R0 ;  /* 0x000000ffff097224 */ /* 0x000fe200078e0000 */
[----:B------:R-:W-:-:S07]  /*05b0*/  MOV R10, 0x5d0 ;  /* 0x000005d0000a7802 */ /* 0x000fce0000000f00 */
[----:B----4-:R-:W-:Y:S05]  /*05c0*/  CALL.REL.NOINC `($__internal_1_$__cuda_sm3x_div_rn_noftz_f32_slowpath) ;  /* 0x0000000800b07944 */ /* 0x010fea0003c00000 */
[----:B------:R-:W-:-:S07]  /*05d0*/  MOV R19, R27 ;  /* 0x0000001b00137202 */ /* 0x000fce0000000f00 */
.L_x_23:
[----:B------:R-:W-:Y:S05]  /*05e0*/  BSYNC.RECONVERGENT B0 ;  /* 0x0000000000007941 */ /* 0x000fea0003800200 */
.L_x_22:
[----:B------:R-:W-:Y:S02]  /*05f0*/  CS2R R22, SRZ ;  /* 0x0000000000167805 */ /* 0x000fe4000001ff00 */
[----:B------:R-:W-:Y:S01]  /*0600*/  CS2R R2, SRZ ;  /* 0x0000000000027805 */ /* 0x000fe2000001ff00 */
[----:B------:R-:W-:Y:S06]  /*0610*/  BRA.U !UP0, `(.L_x_24) ;  /* 0x0000000108c87547 */ /* 0x000fec000b800000 */
[----:B------:R-:W0:Y:S01]  /*0620*/  LDC R21, c[0x0][0x3a0] ;  /* 0x0000e800ff157b82 */ /* 0x000e220000000800 */
[----:B------:R-:W-:Y:S01]  /*0630*/  BSSY.RECONVERGENT B0, `(.L_x_25) ;  /* 0x000002d000007945 */ /* 0x000fe20003800200 */
[----:B------:R-:W-:Y:S01]  /*0640*/  IMAD.MOV.U32 R20, RZ, RZ, RZ ;  /* 0x000000ffff147224 */ /* 0x000fe200078e00ff */
[----:B------:R-:W-:Y:S01]  /*0650*/  CS2R R22, SRZ ;  /* 0x0000000000167805 */ /* 0x000fe2000001ff00 */
[----:B------:R-:W1:Y:S04]  /*0660*/  LDCU UR4, c[0x0][0x380] ;  /* 0x00007000ff0477ac */ /* 0x000e680008000800 */
[----:B------:R-:W2:Y:S01]  /*0670*/  LDC.64 R2, c[0x0][0x398] ;  /* 0x0000e600ff027b82 */ /* 0x000ea20000000a00 */
[----:B------:R-:W3:Y:S07]  /*0680*/  LDCU UR8, c[0x0][0x3ac] ;  /* 0x00007580ff0877ac */ /* 0x000eee0008000800 */
[----:B------:R-:W0:Y:S08]  /*0690*/  LDC.64 R4, c[0x0][0x390] ;  /* 0x0000e400ff047b82 */ /* 0x000e300000000a00 */
[----:B-1--4-:R-:W4:Y:S02]  /*06a0*/  LDC.64 R6, c[0x0][0x388] ;  /* 0x0000e200ff067b82 */ /* 0x012f240000000a00 */
.L_x_31:
[----:B------:R-:W-:-:S05]  /*06b0*/  I2FP.F32.U32 R8, R23 ;  /* 0x0000001700087245 */ /* 0x000fca0000201000 */
[----:B------:R-:W-:-:S06]  /*06c0*/  FMUL R8, R8, UR4 ;  /* 0x0000000408087c20 */ /* 0x000fcc0008400000 */
[----:B------:R-:W1:Y:S02]  /*06d0*/  F2I.S64 R8, R8 ;  /* 0x0000000800087311 */ /* 0x000e640000201900 */
[----:B-1----:R-:W-:-:S05]  /*06e0*/  IMAD.IADD R10, R15, 0x1, R8 ;  /* 0x000000010f0a7824 */ /* 0x002fca00078e0208 */
[----:B0-----:R-:W-:-:S13]  /*06f0*/  ISETP.GE.AND P1, PT, R10, R21, PT ;  /* 0x000000150a00720c */ /* 0x001fda0003f26270 */
[----:B------:R-:W-:Y:S05]  /*0700*/  @P1 BRA `(.L_x_26) ;  /* 0x00000000007c1947 */ /* 0x000fea0003800000 */
[----:B------:R-:W-:-:S04]  /*0710*/  IMAD R11, R12, R21, R10 ;  /* 0x000000150c0b7224 */ /* 0x000fc800078e020a */
[----:B--2---:R-:W-:-:S05]  /*0720*/  IMAD.WIDE R8, R11, 0x4, R2 ;  /* 0x000000040b087825 */ /* 0x004fca00078e0202 */
[----:B------:R-:W2:Y:S01]  /*0730*/  LDG.E R25, desc[UR6][R8.64] ;  /* 0x0000000608197981 */ /* 0x000ea2000c1e1900 */
[----:B------:R-:W-:Y:S01]  /*0740*/  BSSY.RECONVERGENT B1, `(.L_x_27) ;  /* 0x0000018000017945 */ /* 0x000fe20003800200 */
[----:B--2---:R-:W-:-:S13]  /*0750*/  FSETP.NEU.AND P1, PT, |R25|, +INF , PT ;  /* 0x7f8000001900780b */ /* 0x004fda0003f2d200 */
[----:B------:R-:W-:Y:S05]  /*0760*/  @!P1 BRA `(.L_x_28) ;  /* 0x0000000000549947 */ /* 0x000fea0003800000 */
[----:B------:R-:W-:-:S06]  /*0770*/  IMAD.WIDE R8, R11, 0x4, R4 ;  /* 0x000000040b087825 */ /* 0x000fcc00078e0204 */
[----:B------:R-:W2:Y:S01]  /*0780*/  LDG.E R8, desc[UR6][R8.64] ;  /* 0x0000000608087981 */ /* 0x000ea2000c1e1900 */
[----:B----4-:R-:W-:-:S06]  /*0790*/  IMAD.WIDE R10, R11, 0x4, R6 ;  /* 0x000000040b0a7825 */ /* 0x010fcc00078e0206 */
[----:B------:R-:W4:Y:S01]  /*07a0*/  LDG.E R11, desc[UR6][R10.64] ;  /* 0x000000060a0b7981 */ /* 0x000f22000c1e1900 */
[----:B------:R-:W0:Y:S01]  /*07b0*/  MUFU.RCP R26, R25 ;  /* 0x00000019001a7308 */ /* 0x000e220000001000 */
[----:B------:R-:W-:Y:S01]  /*07c0*/  BSSY.RECONVERGENT B2, `(.L_x_29) ;  /* 0x000000e000027945 */ /* 0x000fe20003800200 */
[----:B0-----:R-:W-:-:S04]  /*07d0*/  FFMA R27, -R25, R26, 1 ;  /* 0x3f800000191b7423 */ /* 0x001fc8000000011a */
[----:B------:R-:W-:Y:S01]  /*07e0*/  FFMA R27, R26, R27, R26 ;  /* 0x0000001b1a1b7223 */ /* 0x000fe2000000001a */
[----:B--2---:R-:W-:-:S04]  /*07f0*/  FADD R24, R8, -R19 ;  /* 0x8000001308187221 */ /* 0x004fc80000000000 */
[----:B------:R-:W-:Y:S01]  /*0800*/  FMUL R8, R24, R24 ;  /* 0x0000001818087220 */ /* 0x000fe20000400000 */
[----:B----4-:R-:W-:-:S03]  /*0810*/  FADD R22, R22, R11 ;  /* 0x0000000b16167221 */ /* 0x010fc60000000000 */
[----:B------:R-:W0:Y:S01]  /*0820*/  FCHK P1, R8, R25 ;  /* 0x0000001908007302 */ /* 0x000e220000020000 */
[----:B------:R-:W-:-:S04]  /*0830*/  FFMA R24, R8, R27, RZ ;  /* 0x0000001b08187223 */ /* 0x000fc800000000ff */
[----:B------:R-:W-:-:S04]  /*0840*/  FFMA R26, -R25, R24, R8 ;  /* 0x00000018191a7223 */ /* 0x000fc80000000108 */
[----:B------:R-:W-:Y:S01]  /*0850*/  FFMA R27, R27, R26, R24 ;  /* 0x0000001a1b1b7223 */ /* 0x000fe20000000018 */
[----:B0-----:R-:W-:Y:S06]  /*0860*/  @!P1 BRA `(.L_x_30) ;  /* 0x00000000000c9947 */ /* 0x001fec0003800000 */
[----:B------:R-:W-:Y:S01]  /*0870*/  IMAD.MOV.U32 R9, RZ, RZ, R25 ;  /* 0x000000ffff097224 */ /* 0x000fe200078e0019 */
[----:B------:R-:W-:-:S07]  /*0880*/  MOV R10, 0x8a0 ;  /* 0x000008a0000a7802 */ /* 0x000fce0000000f00 */
[----:B---3--:R-:W-:Y:S05]  /*0890*/  CALL.REL.NOINC `($__internal_1_$__cuda_sm3x_div_rn_noftz_f32_slowpath) ;  /* 0x0000000400fc7944 */ /* 0x008fea0003c00000 */
.L_x_30:
[----:B---3--:R-:W-:Y:S05]  /*08a0*/  BSYNC.RECONVERGENT B2 ;  /* 0x0000000000027941 */ /* 0x008fea0003800200 */
.L_x_29:
[----:B------:R-:W-:-:S07]  /*08b0*/  FADD R20, R20, R27 ;  /* 0x0000001b14147221 */ /* 0x000fce0000000000 */
.L_x_28:
[----:B---3--:R-:W-:Y:S05]  /*08c0*/  BSYNC.RECONVERGENT B1 ;  /* 0x0000000000017941 */ /* 0x008fea0003800200 */
.L_x_27:
[----:B------:R-:W-:-:S05]  /*08d0*/  VIADD R23, R23, 0x1 ;  /* 0x0000000117177836 */ /* 0x000fca0000000000 */
[----:B------:R-:W-:-:S13]  /*08e0*/  ISETP.NE.AND P1, PT, R23, UR8, PT ;  /* 0x0000000817007c0c */ /* 0x000fda000bf25270 */
[----:B------:R-:W-:Y:S05]  /*08f0*/  @P1 BRA `(.L_x_31) ;  /* 0xfffffffc006c1947 */ /* 0x000fea000383ffff */
.L_x_26:
[----:B---3--:R-:W-:Y:S05]  /*0900*/  BSYNC.RECONVERGENT B0 ;  /* 0x0000000000007941 */ /* 0x008fea0003800200 */
.L_x_25:
[----:B--2---:R-:W0:Y:S08]  /*0910*/  F2F.F64.F32 R2, R20 ;  /* 0x0000001400027310 */ /* 0x004e300000201800 */
[----:B------:R-:W1:Y:S01]  /*0920*/  F2F.F64.F32 R22, R22 ;  /* 0x0000001600167310 */ /* 0x000e620000201800 */
[----:B0-----:R-:W-:-:S11]  /*0930*/  DMUL R2, R2, 0.5 ;  /* 0x3fe0000002027828 */ /* 0x001fd60000000000 */
.L_x_24:
[----:B-1----:R-:W-:Y:S01]  /*0940*/  @P0 DADD R2, -R2, R22 ;  /* 0x0000000002020229 */ /* 0x002fe20000000116 */
[----:B------:R-:W-:-:S09]  /*0950*/  @P0 I2FP.F32.U32 R5, R18 ;  /* 0x0000001200050245 */ /* 0x000fd20000201000 */
[----:B------:R-:W0:Y:S02]  /*0960*/  @P0 F2F.F32.F64 R3, R2 ;  /* 0x0000000200030310 */ /* 0x000e240000301000 */
[----:B0-----:R0:W-:Y:S04]  /*0970*/  @P0 STS [R16], R3 ;  /* 0x0000000310000388 */ /* 0x0011e80000000800 */
[----:B------:R0:W-:Y:S01]  /*0980*/  @P0 STS [R14], R5 ;  /* 0x000000050e000388 */ /* 0x0001e20000000800 */
[----:B------:R-:W-:-:S13]  /*0990*/  ISETP.GE.U32.AND P0, PT, R13, 0x2, PT ;  /* 0x000000020d00780c */ /* 0x000fda0003f06070 */
[----:B0-----:R-:W-:Y:S05]  /*09a0*/  @!P0 BRA `(.L_x_32) ;  /* 0x00000000004c8947 */ /* 0x001fea0003800000 */
.L_x_35:
[--C-:B------:R-:W-:Y:S01]  /*09b0*/  IMAD.MOV.U32 R4, RZ, RZ, R13.reuse ;  /* 0x000000ffff047224 */ /* 0x100fe200078e000d */
[----:B------:R-:W-:Y:S01]  /*09c0*/  SHF.R.U32.HI R13, RZ, 0x1, R13 ;  /* 0x00000001ff0d7819 */ /* 0x000fe2000001160d */
[----:B------:R-:W-:Y:S03]  /*09d0*/  BSSY.RECONVERGENT B0, `(.L_x_33) ;  /* 0x000000d000007945 */ /* 0x000fe60003800200 */
[----:B------:R-:W-:-:S13]  /*09e0*/  ISETP.GE.U32.AND P0, PT, R18, R13, PT ;  /* 0x0000000d1200720c */ /* 0x000fda0003f06070 */
[----:B0-----:R-:W-:Y:S05]  /*09f0*/  @P0 BRA `(.L_x_34) ;  /* 0x0000000000280947 */ /* 0x001fea0003800000 */
[----:B------:R-:W-:Y:S01]  /*0a00*/  IMAD R3, R13, 0x4, R16 ;  /* 0x000000040d037824 */ /* 0x000fe200078e0210 */
[----:B------:R-:W-:Y:S05]  /*0a10*/  LDS R2, [R16] ;  /* 0x0000000010027984 */ /* 0x000fea0000000800 */
[----:B------:R-:W0:Y:S02]  /*0a20*/  LDS R3, [R3] ;  /* 0x0000000003037984 */ /* 0x000e240000000800 */
[----:B0-----:R-:W-:-:S04]  /*0a30*/  FSETP.NAN.AND P0, PT, |R3|, |R3|, PT ;  /* 0x400000030300720b */ /* 0x001fc80003f08200 */
[----:B------:R-:W-:-:S04]  /*0a40*/  FSETP.LEU.OR P0, PT, R3, R2, P0 ;  /* 0x000000020300720b */ /* 0x000fc8000070b400 */
[----:B------:R-:W-:-:S13]  /*0a50*/  FSETP.NUM.AND P0, PT, |R2|, |R2|, P0 ;  /* 0x400000020200720b */ /* 0x000fda0000707200 */
[----:B------:R-:W-:Y:S01]  /*0a60*/  @!P0 LEA R2, R13, R14, 0x2 ;  /* 0x0000000e0d028211 */ /* 0x000fe200078e10ff */
[----:B------:R-:W-:Y:S04]  /*0a70*/  @!P0 STS [R16], R3 ;  /* 0x0000000310008388 */ /* 0x000fe80000000800 */
[----:B------:R-:W0:Y:S04]  /*0a80*/  @!P0 LDS R5, [R2] ;  /* 0x0000000002058984 */ /* 0x000e280000000800 */
[----:B0-----:R0:W-:Y:S02]  /*0a90*/  @!P0 STS [R14], R5 ;  /* 0x000000050e008388 */ /* 0x0011e40000000800 */
.L_x_34:
[----:B------:R-:W-:Y:S05]  /*0aa0*/  BSYNC.RECONVERGENT B0 ;  /* 0x0000000000007941 */ /* 0x000fea0003800200 */
.L_x_33:
[----:B------:R-:W-:Y:S01]  /*0ab0*/  BAR.SYNC.DEFER_BLOCKING 0x0 ;  /* 0x0000000000007b1d */ /* 0x000fe20000010000 */
[----:B------:R-:W-:-:S13]  /*0ac0*/  ISETP.GT.U32.AND P0, PT, R4, 0x3, PT ;  /* 0x000000030400780c */ /* 0x000fda0003f04070 */
[----:B------:R-:W-:Y:S05]  /*0ad0*/  @P0 BRA `(.L_x_35) ;  /* 0xfffffffc00b40947 */ /* 0x000fea000383ffff */
.L_x_32:
[----:B------:R-:W1:Y:S02]  /*0ae0*/  LDS R2, [UR5] ;  /* 0x00000005ff027984 */ /* 0x000e640008000800 */
[----:B-1----:R-:W1:Y:S02]  /*0af0*/  F2I.S64 R2, R2 ;  /* 0x0000000200027311 */ /* 0x002e640000201900 */
[----:B-1----:R-:W-:-:S13]  /*0b00*/  ISETP.NE.AND P0, PT, R18, R2, PT ;  /* 0x000000021200720c */ /* 0x002fda0003f05270 */
[----:B------:R-:W-:Y:S05]  /*0b10*/  @P0 EXIT ;  /* 0x000000000000094d */ /* 0x000fea0003800000 */
[----:B------:R-:W1:Y:S01]  /*0b20*/  LDS R9, [R16] ;  /* 0x0000000010097984 */ /* 0x000e620000000800 */
[----:B------:R-:W2:Y:S01]  /*0b30*/  LDC R4, c[0x0][0x370] ;  /* 0x0000dc00ff047b82 */ /* 0x000ea20000000800 */
[----:B------:R-:W-:Y:S01]  /*0b40*/  VIADD R8, R0, 0x1800000 ;  /* 0x0180000000087836 */ /* 0x000fe20000000000 */
[----:B------:R-:W-:Y:S04]  /*0b50*/  BSSY.RECONVERGENT B0, `(.L_x_36) ;  /* 0x0000015000007945 */ /* 0x000fe80003800200 */
[----:B------:R-:W-:Y:S02]  /*0b60*/  LOP3.LUT R8, R8, 0x7f800000, RZ, 0xc0, !PT ;  /* 0x7f80000008087812 */ /* 0x000fe400078ec0ff */
[----:B------:R-:W3:Y:S02]  /*0b70*/  LDC.64 R2, c[0x0][0x3b0] ;  /* 0x0000ec00ff027b82 */ /* 0x000ee40000000a00 */
[----:B------:R-:W-:-:S06]  /*0b80*/  ISETP.GT.U32.AND P0, PT, R8, 0x1ffffff, PT ;  /* 0x01ffffff0800780c */ /* 0x000fcc0003f04070 */
[----:B----4-:R-:W4:Y:S01]  /*0b90*/  LDC.64 R6, c[0x0][0x3b8] ;  /* 0x0000ee00ff067b82 */ /* 0x010f220000000a00 */
[----:B--2---:R-:W-:-:S07]  /*0ba0*/  IMAD R17, R4, UR9, R17 ;  /* 0x0000000904117c24 */ /* 0x004fce000f8e0211 */
[----:B0-----:R-:W0:Y:S01]  /*0bb0*/  LDC.64 R4, c[0x0][0x3c0] ;  /* 0x0000f000ff047b82 */ /* 0x001e220000000a00 */
[----:B---3--:R-:W-:-:S05]  /*0bc0*/  IMAD.WIDE R2, R17, 0x4, R2 ;  /* 0x0000000411027825 */ /* 0x008fca00078e0202 */
[----:B-1----:R1:W-:Y:S01]  /*0bd0*/  STG.E desc[UR6][R2.64], R9 ;  /* 0x0000000902007986 */ /* 0x0023e2000c101906 */
[----:B----4-:R-:W-:-:S05]  /*0be0*/  IMAD.WIDE R6, R17, 0x4, R6 ;  /* 0x0000000411067825 */ /* 0x010fca00078e0206 */
[----:B------:R1:W-:Y:S01]  /*0bf0*/  STG.E desc[UR6][R6.64], R19 ;  /* 0x0000001306007986 */ /* 0x0003e2000c101906 */
[----:B0-----:R-:W-:Y:S01]  /*0c00*/  IMAD.WIDE R4, R17, 0x4, R4 ;  /* 0x0000000411047825 */ /* 0x001fe200078e0204 */
[----:B-1----:R-:W-:Y:S06]  /*0c10*/  @P0 BRA `(.L_x_37) ;  /* 0x0000000000100947 */ /* 0x002fec0003800000 */
[----:B------:R-:W-:-:S07]  /*0c20*/  MOV R20, 0xc40 ;  /* 0x00000c4000147802 */ /* 0x000fce0000000f00 */
[----:B------:R-:W-:Y:S05]  /*0c30*/  CALL.REL.NOINC `($__internal_0_$__cuda_sm20_rcp_rn_f32_slowpath) ;  /* 0x00000000003c7944 */ /* 0x000fea0003c00000 */
[----:B------:R-:W-:Y:S01]  /*0c40*/  IMAD.MOV.U32 R9, RZ, RZ, R23 ;  /* 0x000000ffff097224 */ /* 0x000fe200078e0017 */
[----:B------:R-:W-:Y:S06]  /*0c50*/  BRA `(.L_x_38) ;  /* 0x0000000000107947 */ /* 0x000fec0003800000 */
.L_x_37:
[----:B------:R-:W0:Y:S02]  /*0c60*/  MUFU.RCP R9, R0 ;  /* 0x0000000000097308 */ /* 0x000e240000001000 */
[----:B0-----:R-:W-:-:S04]  /*0c70*/  FFMA R2, R9, R0, -1 ;  /* 0xbf80000009027423 */ /* 0x001fc80000000000 */
[----:B------:R-:W-:-:S04]  /*0c80*/  FADD.FTZ R2, -R2, -RZ ;  /* 0x800000ff02027221 */ /* 0x000fc80000010100 */
[----:B------:R-:W-:-:S07]  /*0c90*/  FFMA R9, R9, R2, R9 ;  /* 0x0000000209097223 */ /* 0x000fce0000000009 */
.L_x_38:
[----:B------:R-:W-:Y:S05]  /*0ca0*/  BSYNC.RECONVERGENT B0 ;  /* 0x0000000000007941 */ /* 0x000fea0003800200 */
.L_x_36:
[----:B------:R-:W0:Y:S01]  /*0cb0*/  LDC.64 R2, c[0x0][0x3c8] ;  /* 0x0000f200ff027b82 */ /* 0x000e220000000a00 */
[----:B------:R-:W-:Y:S07]  /*0cc0*/  STG.E desc[UR6][R4.64], R9 ;  /* 0x0000000904007986 */ /* 0x000fee000c101906 */
[----:B------:R-:W1:Y:S01]  /*0cd0*/  LDC.64 R6, c[0x0][0x3d0] ;  /* 0x0000f400ff067b82 */ /* 0x000e620000000a00 */
[----:B0-----:R-:W-:-:S05]  /*0ce0*/  IMAD.WIDE R2, R17, 0x4, R2 ;  /* 0x0000000411027825 */ /* 0x001fca00078e0202 */
[----:B------:R-:W-:Y:S01]  /*0cf0*/  STG.E desc[UR6][R2.64], R12 ;  /* 0x0000000c02007986 */ /* 0x000fe2000c101906 */
[----:B-1----:R-:W-:-:S05]  /*0d00*/  IMAD.WIDE R6, R17, 0x4, R6 ;  /* 0x0000000411067825 */ /* 0x002fca00078e0206 */
[----:B------:R-:W-:Y:S01]  /*0d10*/  STG.E desc[UR6][R6.64], R15 ;  /* 0x0000000f06007986 */ /* 0x000fe2000c101906 */
[----:B------:R-:W-:Y:S05]  /*0d20*/  EXIT ;  /* 0x000000000000794d */ /* 0x000fea0003800000 */
        .weak           $__internal_0_$__cuda_sm20_rcp_rn_f32_slowpath
        .type           $__internal_0_$__cuda_sm20_rcp_rn_f32_slowpath,@function
        .size           $__internal_0_$__cuda_sm20_rcp_rn_f32_slowpath,($__internal_1_$__cuda_sm3x_div_rn_noftz_f32_slowpath - $__internal_0_$__cuda_sm20_rcp_rn_f32_slowpath)
$__internal_0_$__cuda_sm20_rcp_rn_f32_slowpath:
[----:B------:R-:W-:Y:S01]  /*0d30*/  IMAD.SHL.U32 R3, R0, 0x2, RZ ;  /* 0x0000000200037824 */ /* 0x000fe200078e00ff */
[----:B------:R-:W-:Y:S04]  /*0d40*/  BSSY.RECONVERGENT B3, `(.L_x_39) ;  /* 0x0000030000037945 */ /* 0x000fe80003800200 */
[----:B------:R-:W-:-:S04]  /*0d50*/  SHF.R.U32.HI R3, RZ, 0x18, R3 ;  /* 0x00000018ff037819 */ /* 0x000fc80000011603 */
[----:B------:R-:W-:-:S13]  /*0d60*/  ISETP.NE.U32.AND P0, PT, R3, RZ, PT ;  /* 0x000000ff0300720c */ /* 0x000fda0003f05070 */
[----:B------:R-:W-:Y:S05]  /*0d70*/  @P0 BRA `(.L_x_40) ;  /* 0x0000000000280947 */ /* 0x000fea0003800000 */
[----:B------:R-:W-:-:S05]  /*0d80*/  IMAD.SHL.U32 R2, R0, 0x2, RZ ;  /* 0x0000000200027824 */ /* 0x000fca00078e00ff */
[----:B------:R-:W-:-:S13]  /*0d90*/  ISETP.NE.AND P0, PT, R2, RZ, PT ;  /* 0x000000ff0200720c */ /* 0x000fda0003f05270 */
[----:B------:R-:W-:Y:S01]  /*0da0*/  @P0 FFMA R22, R0, 1.84467440737095516160e+19, RZ ;  /* 0x5f80000000160823 */ /* 0x000fe200000000ff */
[----:B------:R-:W-:Y:S08]  /*0db0*/  @!P0 MUFU.RCP R3, R0 ;  /* 0x0000000000038308 */ /* 0x000ff00000001000 */
[----:B------:R-:W0:Y:S02]  /*0dc0*/  @P0 MUFU.RCP R23, R22 ;  /* 0x0000001600170308 */ /* 0x000e240000001000 */
[----:B0-----:R-:W-:-:S04]  /*0dd0*/  @P0 FFMA R2, R22, R23, -1 ;  /* 0xbf80000016020423 */ /* 0x001fc80000000017 */
[----:B------:R-:W-:-:S04]  /*0de0*/  @P0 FADD.FTZ R2, -R2, -RZ ;  /* 0x800000ff02020221 */ /* 0x000fc80000010100 */
[----:B------:R-:W-:-:S04]  /*0df0*/  @P0 FFMA R2, R23, R2, R23 ;  /* 0x0000000217020223 */ /* 0x000fc80000000017 */
[----:B------:R-:W-:Y:S01]  /*0e00*/  @P0 FFMA R3, R2, 1.84467440737095516160e+19, RZ ;  /* 0x5f80000002030823 */ /* 0x000fe200000000ff */
[----:B------:R-:W-:Y:S06]  /*0e10*/  BRA `(.L_x_41) ;  /* 0x0000000000887947 */ /* 0x000fec0003800000 */
.L_x_40:
[----:B------:R-:W-:-:S05]  /*0e20*/  VIADD R2, R3, 0xffffff03 ;  /* 0xffffff0303027836 */ /* 0x000fca0000000000 */
[----:B------:R-:W-:-:S13]  /*0e30*/  ISETP.GT.U32.AND P0, PT, R2, 0x1, PT ;  /* 0x000000010200780c */ /* 0x000fda0003f04070 */
[----:B------:R-:W-:Y:S05]  /*0e40*/  @P0 BRA `(.L_x_42) ;  /* 0x0000000000780947 */ /* 0x000fea0003800000 */
[----:B------:R-:W-:Y:S01]  /*0e50*/  LOP3.LUT R22, R0, 0x7fffff, RZ, 0xc0, !PT ;  /* 0x007fffff00167812 */ /* 0x000fe200078ec0ff */
[----:B------:R-:W-:Y:S02]  /*0e60*/  IMAD.MOV.U32 R25, RZ, RZ, 0x3 ;  /* 0x00000003ff197424 */ /* 0x000fe400078e00ff */
[----:B------:R-:W-:Y:S01]  /*0e70*/  VIADD R3, R3, 0xffffff04 ;  /* 0xffffff0403037836 */ /* 0x000fe20000000000 */
[----:B------:R-:W-:Y:S02]  /*0e80*/  LOP3.LUT R27, R22, 0x3f800000, RZ, 0xfc, !PT ;  /* 0x3f800000161b7812 */ /* 0x000fe400078efcff */
[----:B------:R-:W-:Y:S02]  /*0e90*/  SHF.L.U32 R25, R25, R2, RZ ;  /* 0x0000000219197219 */ /* 0x000fe400000006ff */
[----:B------:R-:W0:Y:S02]  /*0ea0*/  MUFU.RCP R22, R27 ;  /* 0x0000001b00167308 */ /* 0x000e240000001000 */
[----:B0-----:R-:W-:-:S04]  /*0eb0*/  FFMA R23, R27, R22, -1 ;  /* 0xbf8000001b177423 */ /* 0x001fc80000000016 */
[----:B------:R-:W-:-:S04]  /*0ec0*/  FADD.FTZ R29, -R23, -RZ ;  /* 0x800000ff171d7221 */ /* 0x000fc80000010100 */
[CCC-:B------:R-:W-:Y:S01]  /*0ed0*/  FFMA.RM R23, R22.reuse, R29.reuse, R22.reuse ;  /* 0x0000001d16177223 */ /* 0x1c0fe20000004016 */
[----:B------:R-:W-:-:S04]  /*0ee0*/  FFMA.RP R24, R22, R29, R22 ;  /* 0x0000001d16187223 */ /* 0x000fc80000008016 */
[C---:B------:R-:W-:Y:S02]  /*0ef0*/  LOP3.LUT R22, R23.reuse, 0x7fffff, RZ, 0xc0, !PT ;  /* 0x007fffff17167812 */ /* 0x040fe400078ec0ff */
[----:B------:R-:W-:Y:S02]  /*0f00*/  FSETP.NEU.FTZ.AND P0, PT, R23, R24, PT ;  /* 0x000000181700720b */ /* 0x000fe40003f1d000 */
[----:B------:R-:W-:Y:S02]  /*0f10*/  LOP3.LUT R22, R22, 0x800000, RZ, 0xfc, !PT ;  /* 0x0080000016167812 */ /* 0x000fe400078efcff */
[----:B------:R-:W-:Y:S02]  /*0f20*/  SEL R23, RZ, 0xffffffff, !P0 ;  /* 0xffffffffff177807 */ /* 0x000fe40004000000 */
[----:B------:R-:W-:Y:S02]  /*0f30*/  LOP3.LUT R25, R25, R22, RZ, 0xc0, !PT ;  /* 0x0000001619197212 */ /* 0x000fe400078ec0ff */
[----:B------:R-:W-:-:S02]  /*0f40*/  IADD3 R23, PT, PT, -R23, RZ, RZ ;  /* 0x000000ff17177210 */ /* 0x000fc40007ffe1ff */
[-C--:B------:R-:W-:Y:S02]  /*0f50*/  SHF.R.U32.HI R25, RZ, R2.reuse, R25 ;  /* 0x00000002ff197219 */ /* 0x080fe40000011619 */
[--C-:B------:R-:W-:Y:S02]  /*0f60*/  LOP3.LUT P1, RZ, R23, R2, R22.reuse, 0xf8, !PT ;  /* 0x0000000217ff7212 */ /* 0x100fe4000782f816 */
[C---:B------:R-:W-:Y:S02]  /*0f70*/  LOP3.LUT P0, RZ, R25.reuse, 0x1, RZ, 0xc0, !PT ;  /* 0x0000000119ff7812 */ /* 0x040fe4000780c0ff */
[----:B------:R-:W-:Y:S02]  /*0f80*/  LOP3.LUT P2, RZ, R25, 0x2, RZ, 0xc0, !PT ;  /* 0x0000000219ff7812 */ /* 0x000fe4000784c0ff */
[----:B------:R-:W-:Y:S02]  /*0f90*/  SHF.R.U32.HI R3, RZ, R3, R22 ;  /* 0x00000003ff037219 */ /* 0x000fe40000011616 */
[----:B------:R-:W-:-:S02]  /*0fa0*/  PLOP3.LUT P0, PT, P0, P1, P2, 0xe0, 0x0 ;  /* 0x000000000000781c */ /* 0x000fc40000703c20 */
[----:B------:R-:W-:Y:S02]  /*0fb0*/  LOP3.LUT P1, RZ, R0, 0x7fffff, RZ, 0xc0, !PT ;  /* 0x007fffff00ff7812 */ /* 0x000fe4000782c0ff */
[----:B------:R-:W-:-:S05]  /*0fc0*/  SEL R2, RZ, 0x1, !P0 ;  /* 0x00000001ff027807 */ /* 0x000fca0004000000 */
[----:B------:R-:W-:-:S05]  /*0fd0*/  IMAD.MOV R2, RZ, RZ, -R2 ;  /* 0x000000ffff027224 */ /* 0x000fca00078e0a02 */
[----:B------:R-:W-:-:S13]  /*0fe0*/  ISETP.GE.AND P0, PT, R2, RZ, PT ;  /* 0x000000ff0200720c */ /* 0x000fda0003f06270 */
[----:B------:R-:W-:-:S04]  /*0ff0*/  @!P0 VIADD R3, R3, 0x1 ;  /* 0x0000000103038836 */ /* 0x000fc80000000000 */
[----:B------:R-:W-:-:S05]  /*1000*/  @!P1 IMAD.SHL.U32 R3, R3, 0x2, RZ ;  /* 0x0000000203039824 */ /* 0x000fca00078e00ff */
[----:B------:R-:W-:Y:S01]  /*1010*/  LOP3.LUT R3, R3, 0x80000000, R0, 0xf8, !PT ;  /* 0x8000000003037812 */ /* 0x000fe200078ef800 */
[----:B------:R-:W-:Y:S06]  /*1020*/  BRA `(.L_x_41) ;  /* 0x0000000000047947 */ /* 0x000fec0003800000 */
.L_x_42:
[----:B------:R0:W1:Y:S02]  /*1030*/  MUFU.RCP R3, R0 ;  /* 0x0000000000037308 */ /* 0x0000640000001000 */
.L_x_41:
[----:B------:R-:W-:Y:S05]  /*1040*/  BSYNC.RECONVERGENT B3 ;  /* 0x0000000000037941 */ /* 0x000fea0003800200 */
.L_x_39:
[----:B-1----:R-:W-:Y:S01]  /*1050*/  IMAD.MOV.U32 R23, RZ, RZ, R3 ;  /* 0x000000ffff177224 */ /* 0x002fe200078e0003 */
[----:B------:R-:W-:Y:S01]  /*1060*/  MOV R3, 0x0 ;  /* 0x0000000000037802 */ /* 0x000fe20000000f00 */
[----:B------:R-:W-:-:S04]  /*1070*/  IMAD.MOV.U32 R2, RZ, RZ, R20 ;  /* 0x000000ffff027224 */ /* 0x000fc800078e0014 */
[----:B0-----:R-:W-:Y:S05]  /*1080*/  RET.REL.NODEC R2 `(_Z18periodic_search_k1fPKfS0_S0_iiiiPfS1_S1_PiS2_) ;  /* 0xffffffec02dc7950 */ /* 0x001fea0003c3ffff */
        .weak           $__internal_1_$__cuda_sm3x_div_rn_noftz_f32_slowpath
        .type           $__internal_1_$__cuda_sm3x_div_rn_noftz_f32_slowpath,@function
        .size           $__internal_1_$__cuda_sm3x_div_rn_noftz_f32_slowpath,(.L_x_222 - $__internal_1_$__cuda_sm3x_div_rn_noftz_f32_slowpath)
$__internal_1_$__cuda_sm3x_div_rn_noftz_f32_slowpath:
[----:B------:R-:W-:Y:S01]  /*1090*/  SHF.R.U32.HI R24, RZ, 0x17, R9 ;  /* 0x00000017ff187819 */ /* 0x000fe20000011609 */
[----:B------:R-:W-:Y:S01]  /*10a0*/  BSSY.RECONVERGENT B3, `(.L_x_43) ;  /* 0x0000062000037945 */ /* 0x000fe20003800200 */
[----:B------:R-:W-:Y:S02]  /*10b0*/  SHF.R.U32.HI R26, RZ, 0x17, R8 ;  /* 0x00000017ff1a7819 */ /* 0x000fe40000011608 */
[----:B------:R-:W-:Y:S02]  /*10c0*/  LOP3.LUT R24, R24, 0xff, RZ, 0xc0, !PT ;  /* 0x000000ff18187812 */ /* 0x000fe400078ec0ff */
[----:B------:R-:W-:-:S03]  /*10d0*/  LOP3.LUT R26, R26, 0xff, RZ, 0xc0, !PT ;  /* 0x000000ff1a1a7812 */ /* 0x000fc600078ec0ff */
[----:B------:R-:W-:Y:S02]  /*10e0*/  VIADD R25, R24, 0xffffffff ;  /* 0xffffffff18197836 */ /* 0x000fe40000000000 */
[----:B------:R-:W-:-:S03]  /*10f0*/  VIADD R27, R26, 0xffffffff ;  /* 0xffffffff1a1b7836 */ /* 0x000fc60000000000 */
[----:B------:R-:W-:-:S04]  /*1100*/  ISETP.GT.U32.AND P1, PT, R25, 0xfd, PT ;  /* 0x000000fd1900780c */ /* 0x000fc80003f24070 */
[----:B------:R-:W-:-:S13]  /*1110*/  ISETP.GT.U32.OR P1, PT, R27, 0xfd, P1 ;  /* 0x000000fd1b00780c */ /* 0x000fda0000f24470 */
[----:B------:R-:W-:Y:S01]  /*1120*/  @!P1 IMAD.MOV.U32 R11, RZ, RZ, RZ ;  /* 0x000000ffff0b9224 */ /* 0x000fe200078e00ff */
[----:B------:R-:W-:Y:S06]  /*1130*/  @!P1 BRA `(.L_x_44) ;  /* 0x00000000005c9947 */ /* 0x000fec0003800000 */
[----:B------:R-:W-:Y:S02]  /*1140*/  FSETP.GTU.FTZ.AND P1, PT, |R8|, +INF , PT ;  /* 0x7f8000000800780b */ /* 0x000fe40003f3c200 */
[----:B------:R-:W-:-:S04]  /*1150*/  FSETP.GTU.FTZ.AND P2, PT, |R9|, +INF , PT ;  /* 0x7f8000000900780b */ /* 0x000fc80003f5c200 */
[----:B------:R-:W-:-:S13]  /*1160*/  PLOP3.LUT P1, PT, P1, P2, PT, 0xf8, 0x8f ;  /* 0x00000000008f781c */ /* 0x000fda0000f25f70 */
[----:B------:R-:W-:Y:S05]  /*1170*/  @P1 BRA `(.L_x_45) ;  /* 0x00000004004c1947 */ /* 0x000fea0003800000 */
[----:B------:R-:W-:-:S13]  /*1180*/  LOP3.LUT P1, RZ, R9, 0x7fffffff, R8, 0xc8, !PT ;  /* 0x7fffffff09ff7812 */ /* 0x000fda000782c808 */
[----:B------:R-:W-:Y:S05]  /*1190*/  @!P1 BRA `(.L_x_46) ;  /* 0x00000004003c9947 */ /* 0x000fea0003800000 */
[C---:B------:R-:W-:Y:S02]  /*11a0*/  FSETP.NEU.FTZ.AND P3, PT, |R8|.reuse, +INF , PT ;  /* 0x7f8000000800780b */ /* 0x040fe40003f7d200 */
[----:B------:R-:W-:Y:S02]  /*11b0*/  FSETP.NEU.FTZ.AND P2, PT, |R9|, +INF , PT ;  /* 0x7f8000000900780b */ /* 0x000fe40003f5d200 */
[----:B------:R-:W-:-:S11]  /*11c0*/  FSETP.NEU.FTZ.AND P1, PT, |R8|, +INF , PT ;  /* 0x7f8000000800780b */ /* 0x000fd60003f3d200 */
[----:B------:R-:W-:Y:S05]  /*11d0*/  @!P2 BRA !P3, `(.L_x_46) ;  /* 0x00000004002ca947 */ /* 0x000fea0005800000 */
[----:B------:R-:W-:-:S04]  /*11e0*/  LOP3.LUT P3, RZ, R8, 0x7fffffff, RZ, 0xc0, !PT ;  /* 0x7fffffff08ff7812 */ /* 0x000fc8000786c0ff */
[----:B------:R-:W-:-:S13]  /*11f0*/  PLOP3.LUT P2, PT, P2, P3, PT, 0x2f, 0xf2 ;  /* 0x0000000000f2781c */ /* 0x000fda0001746577 */
[----:B------:R-:W-:Y:S05]  /*1200*/  @P2 BRA `(.L_x_47) ;  /* 0x0000000400182947 */ /* 0x000fea0003800000 */
[----:B------:R-:W-:-:S04]  /*1210*/  LOP3.LUT P2, RZ, R9, 0x7fffffff, RZ, 0xc0, !PT ;  /* 0x7fffffff09ff7812 */ /* 0x000fc8000784c0ff */
[----:B------:R-:W-:-:S13]  /*1220*/  PLOP3.LUT P1, PT, P1, P2, PT, 0x2f, 0xf2 ;  /* 0x0000000000f2781c */ /* 0x000fda0000f24577 */
[----:B------:R-:W-:Y:S05]  /*1230*/  @P1 BRA `(.L_x_48) ;  /* 0x0000000400001947 */ /* 0x000fea0003800000 */
[----:B------:R-:W-:Y:S02]  /*1240*/  ISETP.GE.AND P1, PT, R27, RZ, PT ;  /* 0x000000ff1b00720c */ /* 0x000fe40003f26270 */
[----:B------:R-:W-:-:S11]  /*1250*/  ISETP.GE.AND P2, PT, R25, RZ, PT ;  /* 0x000000ff1900720c */ /* 0x000fd60003f46270 */
[----:B------:R-:W-:Y:S02]  /*1260*/  @P1 IMAD.MOV.U32 R11, RZ, RZ, RZ ;  /* 0x000000ffff0b1224 */ /* 0x000fe400078e00ff */
[----:B------:R-:W-:Y:S01]  /*1270*/  @!P1 FFMA R8, R8, 1.84467440737095516160e+19, RZ ;  /* 0x5f80000008089823 */ /* 0x000fe200000000ff */
[----:B------:R-:W-:Y:S02]  /*1280*/  @!P1 IMAD.MOV.U32 R11, RZ, RZ, -0x40 ;  /* 0xffffffc0ff0b9424 */ /* 0x000fe400078e00ff */
[----:B------:R-:W-:Y:S02]  /*1290*/  @!P2 FFMA R9, R9, 1.84467440737095516160e+19, RZ ;  /* 0x5f8000000909a823 */ /* 0x000fe400000000ff */
[----:B------:R-:W-:-:S07]  /*12a0*/  @!P2 VIADD R11, R11, 0x40 ;  /* 0x000000400b0ba836 */ /* 0x000fce0000000000 */
.L_x_44:
[----:B------:R-:W-:Y:S01]  /*12b0*/  LEA R28, R24, 0xc0800000, 0x17 ;  /* 0xc0800000181c7811 */ /* 0x000fe200078eb8ff */
[----:B------:R-:W-:Y:S01]  /*12c0*/  VIADD R27, R26, 0xffffff81 ;  /* 0xffffff811a1b7836 */ /* 0x000fe20000000000 */
[----:B------:R-:W-:Y:S02]  /*12d0*/  BSSY.RECONVERGENT B4, `(.L_x_49) ;  /* 0x0000035000047945 */ /* 0x000fe40003800200 */
[----:B------:R-:W-:Y:S01]  /*12e0*/  IADD3 R28, PT, PT, -R28, R9, RZ ;  /* 0x000000091c1c7210 */ /* 0x000fe20007ffe1ff */
[----:B------:R-:W-:-:S03]  /*12f0*/  IMAD R8, R27, -0x800000, R8 ;  /* 0xff8000001b087824 */ /* 0x000fc600078e0208 */
[----:B------:R-:W0:Y:S01]  /*1300*/  MUFU.RCP R9, R28 ;  /* 0x0000001c00097308 */ /* 0x000e220000001000 */
[----:B------:R-:W-:-:S04]  /*1310*/  FADD.FTZ R25, -R28, -RZ ;  /* 0x800000ff1c197221 */ /* 0x000fc80000010100 */
[----:B0-----:R-:W-:-:S04]  /*1320*/  FFMA R26, R9, R25, 1 ;  /* 0x3f800000091a7423 */ /* 0x001fc80000000019 */
[----:B------:R-:W-:Y:S01]  /*1330*/  FFMA R9, R9, R26, R9 ;  /* 0x0000001a09097223 */ /* 0x000fe20000000009 */
[----:B------:R-:W-:-:S03]  /*1340*/  IADD3 R26, PT, PT, R27, 0x7f, -R24 ;  /* 0x0000007f1b1a7810 */ /* 0x000fc60007ffe818 */
[----:B------:R-:W-:Y:S02]  /*1350*/  FFMA R24, R8, R9, RZ ;  /* 0x0000000908187223 */ /* 0x000fe400000000ff */
[----:B------:R-:W-:Y:S02]  /*1360*/  IMAD.IADD R26, R26, 0x1, R11 ;  /* 0x000000011a1a7824 */ /* 0x000fe400078e020b */
[----:B------:R-:W-:-:S04]  /*1370*/  FFMA R27, R25, R24, R8 ;  /* 0x00000018191b7223 */ /* 0x000fc80000000008 */
[----:B------:R-:W-:-:S04]  /*1380*/  FFMA R24, R9, R27, R24 ;  /* 0x0000001b09187223 */ /* 0x000fc80000000018 */
[----:B------:R-:W-:-:S04]  /*1390*/  FFMA R25, R25, R24, R8 ;  /* 0x0000001819197223 */ /* 0x000fc80000000008 */
[----:B------:R-:W-:-:S05]  /*13a0*/  FFMA R8, R9, R25, R24 ;  /* 0x0000001909087223 */ /* 0x000fca0000000018 */
[----:B------:R-:W-:-:S04]  /*13b0*/  SHF.R.U32.HI R11, RZ, 0x17, R8 ;  /* 0x00000017ff0b7819 */ /* 0x000fc80000011608 */
[----:B------:R-:W-:-:S05]  /*13c0*/  LOP3.LUT R11, R11, 0xff, RZ, 0xc0, !PT ;  /* 0x000000ff0b0b7812 */ /* 0x000fca00078ec0ff */
[----:B------:R-:W-:-:S04]  /*13d0*/  IMAD.IADD R11, R11, 0x1, R26 ;  /* 0x000000010b0b7824 */ /* 0x000fc800078e021a */
[----:B------:R-:W-:-:S05]  /*13e0*/  VIADD R27, R11, 0xffffffff ;  /* 0xffffffff0b1b7836 */ /* 0x000fca0000000000 */
[----:B------:R-:W-:-:S13]  /*13f0*/  ISETP.GE.U32.AND P1, PT, R27, 0xfe, PT ;  /* 0x000000fe1b00780c */ /* 0x000fda0003f26070 */
[----:B------:R-:W-:Y:S05]  /*1400*/  @!P1 BRA `(.L_x_50) ;  /* 0x0000000000809947 */ /* 0x000fea0003800000 */
[----:B------:R-:W-:-:S13]  /*1410*/  ISETP.GT.AND P1, PT, R11, 0xfe, PT ;  /* 0x000000fe0b00780c */ /* 0x000fda0003f24270 */
[----:B------:R-:W-:Y:S05]  /*1420*/  @P1 BRA `(.L_x_51) ;  /* 0x00000000006c1947 */ /* 0x000fea0003800000 */
[----:B------:R-:W-:-:S13]  /*1430*/  ISETP.GE.AND P1, PT, R11, 0x1, PT ;  /* 0x000000010b00780c */ /* 0x000fda0003f26270 */
[----:B------:R-:W-:Y:S05]  /*1440*/  @P1 BRA `(.L_x_52) ;  /* 0x0000000000741947 */ /* 0x000fea0003800000 */
[----:B------:R-:W-:Y:S02]  /*1450*/  ISETP.GE.AND P1, PT, R11, -0x18, PT ;  /* 0xffffffe80b00780c */ /* 0x000fe40003f26270 */
[----:B------:R-:W-:-:S11]  /*1460*/  LOP3.LUT R8, R8, 0x80000000, RZ, 0xc0, !PT ;  /* 0x8000000008087812 */ /* 0x000fd600078ec0ff */
[----:B------:R-:W-:Y:S05]  /*1470*/  @!P1 BRA `(.L_x_52) ;  /* 0x0000000000689947 */ /* 0x000fea0003800000 */
[CCC-:B------:R-:W-:Y:S01]  /*1480*/  FFMA.RZ R27, R9.reuse, R25.reuse, R24.reuse ;  /* 0x00000019091b7223 */ /* 0x1c0fe2000000c018 */
[CCC-:B------:R-:W-:Y:S01]  /*1490*/  FFMA.RP R26, R9.reuse, R25.reuse, R24.reuse ;  /* 0x00000019091a7223 */ /* 0x1c0fe20000008018 */
[----:B------:R-:W-:Y:S01]  /*14a0*/  FFMA.RM R9, R9, R25, R24 ;  /* 0x0000001909097223 */ /* 0x000fe20000004018 */
[C---:B------:R-:W-:Y:S01]  /*14b0*/  VIADD R24, R11.reuse, 0x20 ;  /* 0x000000200b187836 */ /* 0x040fe20000000000 */
[----:B------:R-:W-:Y:S02]  /*14c0*/  ISETP.NE.AND P3, PT, R11, RZ, PT ;  /* 0x000000ff0b00720c */ /* 0x000fe40003f65270 */
[----:B------:R-:W-:Y:S02]  /*14d0*/  LOP3.LUT R27, R27, 0x7fffff, RZ, 0xc0, !PT ;  /* 0x007fffff1b1b7812 */ /* 0x000fe400078ec0ff */
[----:B------:R-:W-:Y:S01]  /*14e0*/  ISETP.NE.AND P2, PT, R11, RZ, PT ;  /* 0x000000ff0b00720c */ /* 0x000fe20003f45270 */
[----:B------:R-:W-:Y:S01]  /*14f0*/  IMAD.MOV R11, RZ, RZ, -R11 ;  /* 0x000000ffff0b7224 */ /* 0x000fe200078e0a0b */
[----:B------:R-:W-:-:S02]  /*1500*/  LOP3.LUT R27, R27, 0x800000, RZ, 0xfc, !PT ;  /* 0x008000001b1b7812 */ /* 0x000fc400078efcff */
[----:B------:R-:W-:Y:S02]  /*1510*/  FSETP.NEU.FTZ.AND P1, PT, R26, R9, PT ;  /* 0x000000091a00720b */ /* 0x000fe40003f3d000 */
[----:B------:R-:W-:Y:S02]  /*1520*/  SHF.L.U32 R24, R27, R24, RZ ;  /* 0x000000181b187219 */ /* 0x000fe400000006ff */
[----:B------:R-:W-:Y:S02]  /*1530*/  SEL R26, R11, RZ, P3 ;  /* 0x000000ff0b1a7207 */ /* 0x000fe40001800000 */
[----:B------:R-:W-:Y:S02]  /*1540*/  ISETP.NE.AND P2, PT, R24, RZ, P2 ;  /* 0x000000ff1800720c */ /* 0x000fe40001745270 */
[----:B------:R-:W-:Y:S02]  /*1550*/  SHF.R.U32.HI R26, RZ, R26, R27 ;  /* 0x0000001aff1a7219 */ /* 0x000fe4000001161b */
[----:B------:R-:W-:-:S02]  /*1560*/  PLOP3.LUT P1, PT, P1, P2, PT, 0xf8, 0x8f ;  /* 0x00000000008f781c */ /* 0x000fc40000f25f70 */
[----:B------:R-:W-:Y:S02]  /*1570*/  SHF.R.U32.HI R24, RZ, 0x1, R26 ;  /* 0x00000001ff187819 */ /* 0x000fe4000001161a */
[----:B------:R-:W-:-:S04]  /*1580*/  SEL R9, RZ, 0x1, !P1 ;  /* 0x00000001ff097807 */ /* 0x000fc80004800000 */
[----:B------:R-:W-:-:S04]  /*1590*/  LOP3.LUT R9, R9, 0x1, R24, 0xf8, !PT ;  /* 0x0000000109097812 */ /* 0x000fc800078ef818 */
[----:B------:R-:W-:-:S04]  /*15a0*/  LOP3.LUT R9, R9, R26, RZ, 0xc0, !PT ;  /* 0x0000001a09097212 */ /* 0x000fc800078ec0ff */
[----:B------:R-:W-:-:S04]  /*15b0*/  IADD3 R9, PT, PT, R24, R9, RZ ;  /* 0x0000000918097210 */ /* 0x000fc80007ffe0ff */
[----:B------:R-:W-:Y:S01]  /*15c0*/  LOP3.LUT R8, R9, R8, RZ, 0xfc, !PT ;  /* 0x0000000809087212 */ /* 0x000fe200078efcff */
[----:B------:R-:W-:Y:S06]  /*15d0*/  BRA `(.L_x_52) ;  /* 0x0000000000107947 */ /* 0x000fec0003800000 */
.L_x_51:
[----:B------:R-:W-:-:S04]  /*15e0*/  LOP3.LUT R8, R8, 0x80000000, RZ, 0xc0, !PT ;  /* 0x8000000008087812 */ /* 0x000fc800078ec0ff */
[----:B------:R-:W-:Y:S01]  /*15f0*/  LOP3.LUT R8, R8, 0x7f800000, RZ, 0xfc, !PT ;  /* 0x7f80000008087812 */ /* 0x000fe200078efcff */
[----:B------:R-:W-:Y:S06]  /*1600*/  BRA `(.L_x_52) ;  /* 0x0000000000047947 */ /* 0x000fec0003800000 */
.L_x_50:
[----:B------:R-:W-:-:S07]  /*1610*/  IMAD R8, R26, 0x800000, R8 ;  /* 0x008000001a087824 */ /* 0x000fce00078e0208 */
.L_x_52:
[----:B------:R-:W-:Y:S05]  /*1620*/  BSYNC.RECONVERGENT B4 ;  /* 0x0000000000047941 */ /* 0x000fea0003800200 */
.L_x_49:
[----:B------:R-:W-:Y:S05]  /*1630*/  BRA `(.L_x_53) ;  /* 0x0000000000207947 */ /* 0x000fea0003800000 */
.L_x_48:
[----:B------:R-:W-:-:S04]  /*1640*/  LOP3.LUT R8, R9, 0x80000000, R8, 0x48, !PT ;  /* 0x8000000009087812 */ /* 0x000fc800078e4808 */
[----:B------:R-:W-:Y:S01]  /*1650*/  LOP3.LUT R8, R8, 0x7f800000, RZ, 0xfc, !PT ;  /* 0x7f80000008087812 */ /* 0x000fe200078efcff */
[----:B------:R-:W-:Y:S06]  /*1660*/  BRA `(.L_x_53) ;  /* 0x0000000000147947 */ /* 0x000fec0003800000 */
.L_x_47:
[----:B------:R-:W-:Y:S01]  /*1670*/  LOP3.LUT R8, R9, 0x80000000, R8, 0x48, !PT ;  /* 0x8000000009087812 */ /* 0x000fe200078e4808 */
[----:B------:R-:W-:Y:S06]  /*1680*/  BRA `(.L_x_53) ;  /* 0x00000000000c7947 */ /* 0x000fec0003800000 */
.L_x_46:
[----:B------:R-:W0:Y:S01]  /*1690*/  MUFU.RSQ R8, -QNAN ;  /* 0xffc0000000087908 */ /* 0x000e220000001400 */
[----:B------:R-:W-:Y:S05]  /*16a0*/  BRA `(.L_x_53) ;  /* 0x0000000000047947 */ /* 0x000fea0003800000 */
.L_x_45:
[----:B------:R-:W-:-:S07]  /*16b0*/  FADD.FTZ R8, R8, R9 ;  /* 0x0000000908087221 */ /* 0x000fce0000010000 */
.L_x_53:
[----:B------:R-:W-:Y:S05]  /*16c0*/  BSYNC.RECONVERGENT B3 ;  /* 0x0000000000037941 */ /* 0x000fea0003800200 */
.L_x_43:
[----:B0-----:R-:W-:Y:S02]  /*16d0*/  IMAD.MOV.U32 R27, RZ, RZ, R8 ;  /* 0x000000ffff1b7224 */ /* 0x001fe400078e0008 */
[----:B------:R-:W-:Y:S02]  /*16e0*/  IMAD.MOV.U32 R8, RZ, RZ, R10 ;  /* 0x000000ffff087224 */ /* 0x000fe400078e000a */
[----:B------:R-:W-:-:S04]  /*16f0*/  IMAD.MOV.U32 R9, RZ, RZ, 0x0 ;  /* 0x00000000ff097424 */ /* 0x000fc800078e00ff */
[----:B------:R-:W-:Y:S05]  /*1700*/  RET.REL.NODEC R8 `(_Z18periodic_search_k1fPKfS0_S0_iiiiPfS1_S1_PiS2_) ;  /* 0xffffffe8083c7950 */ /* 0x000fea0003c3ffff */
.L_x_54:
        /* <DEDUP_REMOVED lines=15> */
.L_x_222:


//--------------------- .text._Z11resample_k2PKdS0_PdS1_i --------------------------
	.section	.text._Z11resample_k2PKdS0_PdS1_i,"ax",@progbits
	.align	128
        .global         _Z11resample_k2PKdS0_PdS1_i
        .type           _Z11resample_k2PKdS0_PdS1_i,@function
        .size           _Z11resample_k2PKdS0_PdS1_i,(.L_x_224 - _Z11resample_k2PKdS0_PdS1_i)
        .other          _Z11resample_k2PKdS0_PdS1_i,@"STO_CUDA_ENTRY STV_DEFAULT"
_Z11resample_k2PKdS0_PdS1_i:
.text._Z11resample_k2PKdS0_PdS1_i:
[----:B------:R-:W-:Y:S01]  /*0000*/  LDC R1, c[0x0][0x37c] ;  /* 0x0000df00ff017b82 */ /* 0x000fe20000000800 */
[----:B------:R-:W0:Y:S07]  /*0010*/  S2R R3, SR_TID.X ;  /* 0x0000000000037919 */ /* 0x000e2e0000002100 */
[----:B------:R-:W0:Y:S01]  /*0020*/  S2UR UR4, SR_CTAID.X ;  /* 0x00000000000479c3 */ /* 0x000e220000002500 */
[----:B------:R-:W1:Y:S07]  /*0030*/  LDCU UR5, c[0x0][0x3a0] ;  /* 0x00007400ff0577ac */ /* 0x000e6e0008000800 */
[----:B------:R-:W0:Y:S02]  /*0040*/  LDC R0, c[0x0][0x360] ;  /* 0x0000d800ff007b82 */ /* 0x000e240000000800 */
[----:B0-----:R-:W-:-:S05]  /*0050*/  IMAD R0, R0, UR4, R3 ;  /* 0x0000000400007c24 */ /* 0x001fca000f8e0203 */
[----:B-1----:R-:W-:-:S13]  /*0060*/  ISETP.GE.AND P0, PT, R0, UR5, PT ;  /* 0x0000000500007c0c */ /* 0x002fda000bf06270 */
[----:B------:R-:W-:Y:S05]  /*0070*/  @P0 EXIT ;  /* 0x000000000000094d */ /* 0x000fea0003800000 */
[----:B------:R-:W0:Y:S01]  /*0080*/  LDC.64 R4, c[0x0][0x388] ;  /* 0x0000e200ff047b82 */ /* 0x000e220000000a00 */
[----:B------:R-:W1:Y:S07]  /*0090*/  LDCU.64 UR4, c[0x0][0x358] ;  /* 0x00006b00ff0477ac */ /* 0x000e6e0008000a00 */
[----:B------:R-:W2:Y:S01]  /*00a0*/  LDC.64 R8, c[0x0][0x380] ;  /* 0x0000e000ff087b82 */ /* 0x000ea20000000a00 */
[----:B0-----:R-:W-:-:S05]  /*00b0*/  IMAD.WIDE R4, R0, 0x8, R4 ;  /* 0x0000000800047825 */ /* 0x001fca00078e0204 */
[----:B-1----:R-:W3:Y:S01]  /*00c0*/  LDG.E.64 R6, desc[UR4][R4.64] ;  /* 0x0000000404067981 */ /* 0x002ee2000c1e1b00 */
[----:B--2---:R-:W-:-:S06]  /*00d0*/  IMAD.WIDE R8, R0, 0x8, R8 ;  /* 0x0000000800087825 */ /* 0x004fcc00078e0208 */
[----:B------:R-:W2:Y:S01]  /*00e0*/  LDG.E.64 R8, desc[UR4][R8.64] ;  /* 0x0000000408087981 */ /* 0x000ea2000c1e1b00 */
[----:B------:R-:W-:Y:S01]  /*00f0*/  IMAD.MOV.U32 R2, RZ, RZ, 0x1 ;  /* 0x00000001ff027424 */ /* 0x000fe200078e00ff */
[----:B------:R-:W-:Y:S01]  /*0100*/  BSSY.RECONVERGENT B0, `(.L_x_55) ;  /* 0x0000010000007945 */ /* 0x000fe20003800200 */
[----:B---3--:R-:W0:Y:S01]  /*0110*/  MUFU.RCP64H R3, R7 ;  /* 0x0000000700037308 */ /* 0x008e220000001800 */
[----:B--2---:R-:W-:-:S03]  /*0120*/  FSETP.GEU.AND P1, PT, |R9|, 6.5827683646048100446e-37, PT ;  /* 0x036000000900780b */ /* 0x004fc60003f2e200 */
[----:B0-----:R-:W-:-:S08]  /*0130*/  DFMA R10, -R6, R2, 1 ;  /* 0x3ff00000060a742b */ /* 0x001fd00000000102 */
[----:B------:R-:W-:-:S08]  /*0140*/  DFMA R10, R10, R10, R10 ;  /* 0x0000000a0a0a722b */ /* 0x000fd0000000000a */
[----:B------:R-:W-:-:S08]  /*0150*/  DFMA R10, R2, R10, R2 ;  /* 0x0000000a020a722b */ /* 0x000fd00000000002 */
[----:B------:R-:W-:-:S08]  /*0160*/  DFMA R2, -R6, R10, 1 ;  /* 0x3ff000000602742b */ /* 0x000fd0000000010a */
[----:B------:R-:W-:-:S08]  /*0170*/  DFMA R2, R10, R2, R10 ;  /* 0x000000020a02722b */ /* 0x000fd0000000000a */
[----:B------:R-:W-:-:S08]  /*0180*/  DMUL R10, R8, R2 ;  /* 0x00000002080a7228 */ /* 0x000fd00000000000 */
[----:B------:R-:W-:-:S08]  /*0190*/  DFMA R12, -R6, R10, R8 ;  /* 0x0000000a060c722b */ /* 0x000fd00000000108 */
[----:B------:R-:W-:-:S10]  /*01a0*/  DFMA R2, R2, R12, R10 ;  /* 0x0000000c0202722b */ /* 0x000fd4000000000a */
[----:B------:R-:W-:-:S05]  /*01b0*/  FFMA R10, RZ, R7, R3 ;  /* 0x00000007ff0a7223 */ /* 0x000fca0000000003 */
[----:B------:R-:W-:-:S13]  /*01c0*/  FSETP.GT.AND P0, PT, |R10|, 1.469367938527859385e-39, PT ;  /* 0x001000000a00780b */ /* 0x000fda0003f04200 */
[----:B------:R-:W-:Y:S05]  /*01d0*/  @P0 BRA P1, `(.L_x_56) ;  /* 0x0000000000080947 */ /* 0x000fea0000800000 */
[----:B------:R-:W-:-:S07]  /*01e0*/  MOV R12, 0x200 ;  /* 0x00000200000c7802 */ /* 0x000fce0000000f00 */
[----:B------:R-:W-:Y:S05]  /*01f0*/  CALL.REL.NOINC `($__internal_2_$__cuda_sm20_div_rn_f64_full) ;  /* 0x0000000000687944 */ /* 0x000fea0003c00000 */
.L_x_56:
[----:B------:R-:W-:Y:S05]  /*0200*/  BSYNC.RECONVERGENT B0 ;  /* 0x0000000000007941 */ /* 0x000fea0003800200 */
.L_x_55:
[----:B------:R-:W0:Y:S01]  /*0210*/  LDC.64 R6, c[0x0][0x390] ;  /* 0x0000e400ff067b82 */ /* 0x000e220000000a00 */
[----:B------:R-:W-:Y:S01]  /*0220*/  DADD R2, -R2, 1 ;  /* 0x3ff0000002027429 */ /* 0x000fe20000000100 */
[----:B0-----:R-:W-:-:S06]  /*0230*/  IMAD.WIDE R6, R0, 0x8, R6 ;  /* 0x0000000800067825 */ /* 0x001fcc00078e0206 */
[----:B------:R0:W-:Y:S04]  /*0240*/  STG.E.64 desc[UR4][R6.64], R2 ;  /* 0x0000000206007986 */ /* 0x0001e8000c101b04 */
[----:B------:R-:W2:Y:S01]  /*0250*/  LDG.E.64 R4, desc[UR4][R4.64] ;  /* 0x0000000404047981 */ /* 0x000ea2000c1e1b00 */
[----:B------:R-:W-:Y:S01]  /*0260*/  IMAD.MOV.U32 R8, RZ, RZ, RZ ;  /* 0x000000ffff087224 */ /* 0x000fe200078e00ff */
[----:B------:R-:W-:Y:S01]  /*0270*/  BSSY.RECONVERGENT B0, `(.L_x_57) ;  /* 0x000000e000007945 */ /* 0x000fe20003800200 */
[----:B------:R-:W-:Y:S02]  /*0280*/  IMAD.MOV.U32 R12, RZ, RZ, 0x0 ;  /* 0x00000000ff0c7424 */ /* 0x000fe400078e00ff */
[----:B------:R-:W-:Y:S01]  /*0290*/  IMAD.MOV.U32 R13, RZ, RZ, 0x3fd80000 ;  /* 0x3fd80000ff0d7424 */ /* 0x000fe200078e00ff */
[----:B--2---:R-:W1:Y:S01]  /*02a0*/  MUFU.RSQ64H R9, R5 ;  /* 0x0000000500097308 */ /* 0x004e620000001c00 */
[----:B------:R-:W-:-:S05]  /*02b0*/  VIADD R14, R5, 0xfff00000 ;  /* 0xfff00000050e7836 */ /* 0x000fca0000000000 */
[----:B------:R-:W-:Y:S01]  /*02c0*/  ISETP.GE.U32.AND P0, PT, R14, 0x7fe00000, PT ;  /* 0x7fe000000e00780c */ /* 0x000fe20003f06070 */
[----:B-1----:R-:W-:-:S08]  /*02d0*/  DMUL R10, R8, R8 ;  /* 0x00000008080a7228 */ /* 0x002fd00000000000 */
[----:B------:R-:W-:-:S08]  /*02e0*/  DFMA R10, R4, -R10, 1 ;  /* 0x3ff00000040a742b */ /* 0x000fd0000000080a */
[----:B------:R-:W-:Y:S02]  /*02f0*/  DFMA R12, R10, R12, 0.5 ;  /* 0x3fe000000a0c742b */ /* 0x000fe4000000000c */
[----:B------:R-:W-:-:S08]  /*0300*/  DMUL R10, R8, R10 ;  /* 0x0000000a080a7228 */ /* 0x000fd00000000000 */
[----:B------:R-:W-:Y:S01]  /*0310*/  DFMA R8, R12, R10, R8 ;  /* 0x0000000a0c08722b */ /* 0x000fe20000000008 */
[----:B0-----:R-:W-:Y:S10]  /*0320*/  @!P0 BRA `(.L_x_58) ;  /* 0x0000000000088947 */ /* 0x001ff40003800000 */
[----:B------:R-:W-:-:S07]  /*0330*/  MOV R10, 0x350 ;  /* 0x00000350000a7802 */ /* 0x000fce0000000f00 */
[----:B------:R-:W-:Y:S05]  /*0340*/  CALL.REL.NOINC `($__internal_3_$__cuda_sm20_drsqrt_f64_slowpath_v2) ;  /* 0x0000000400887944 */ /* 0x000fea0003c00000 */
.L_x_58:
[----:B------:R-:W-:Y:S05]  /*0350*/  BSYNC.RECONVERGENT B0 ;  /* 0x0000000000007941 */ /* 0x000fea0003800200 */
.L_x_57:
[----:B------:R-:W0:Y:S02]  /*0360*/  LDC.64 R2, c[0x0][0x398] ;  /* 0x0000e600ff027b82 */ /* 0x000e240000000a00 */
[----:B0-----:R-:W-:-:S05]  /*0370*/  IMAD.WIDE R2, R0, 0x8, R2 ;  /* 0x0000000800027825 */ /* 0x001fca00078e0202 */
[----:B------:R-:W-:Y:S01]  /*0380*/  STG.E.64 desc[UR4][R2.64], R8 ;  /* 0x0000000802007986 */ /* 0x000fe2000c101b04 */
[----:B------:R-:W-:Y:S05]  /*0390*/  EXIT ;  /* 0x000000000000794d */ /* 0x000fea0003800000 */
        .weak           $__internal_2_$__cuda_sm20_div_rn_f64_full
        .type           $__internal_2_$__cuda_sm20_div_rn_f64_full,@function
        .size           $__internal_2_$__cuda_sm20_div_rn_f64_full,($__internal_3_$__cuda_sm20_drsqrt_f64_slowpath_v2 - $__internal_2_$__cuda_sm20_div_rn_f64_full)
$__internal_2_$__cuda_sm20_div_rn_f64_full:
[C---:B------:R-:W-:Y:S01]  /*03a0*/  FSETP.GEU.AND P0, PT, |R7|.reuse, 1.469367938527859385e-39, PT ;  /* 0x001000000700780b */ /* 0x040fe20003f0e200 */
[----:B------:R-:W-:Y:S01]  /*03b0*/  IMAD.MOV.U32 R10, RZ, RZ, 0x1 ;  /* 0x00000001ff0a7424 */ /* 0x000fe200078e00ff */
[----:B------:R-:W-:Y:S01]  /*03c0*/  LOP3.LUT R2, R7, 0x800fffff, RZ, 0xc0, !PT ;  /* 0x800fffff07027812 */ /* 0x000fe200078ec0ff */
[----:B------:R-:W-:Y:S01]  /*03d0*/  BSSY.RECONVERGENT B1, `(.L_x_59) ;  /* 0x0000055000017945 */ /* 0x000fe20003800200 */
[C---:B------:R-:W-:Y:S02]  /*03e0*/  FSETP.GEU.AND P2, PT, |R9|.reuse, 1.469367938527859385e-39, PT ;  /* 0x001000000900780b */ /* 0x040fe40003f4e200 */
[----:B------:R-:W-:Y:S01]  /*03f0*/  LOP3.LUT R3, R2, 0x3ff00000, RZ, 0xfc, !PT ;  /* 0x3ff0000002037812 */ /* 0x000fe200078efcff */
[----:B------:R-:W-:Y:S01]  /*0400*/  IMAD.MOV.U32 R2, RZ, RZ, R6 ;  /* 0x000000ffff027224 */ /* 0x000fe200078e0006 */
[----:B------:R-:W-:Y:S02]  /*0410*/  LOP3.LUT R13, R9, 0x7ff00000, RZ, 0xc0, !PT ;  /* 0x7ff00000090d7812 */ /* 0x000fe400078ec0ff */
[----:B------:R-:W-:-:S03]  /*0420*/  LOP3.LUT R16, R7, 0x7ff00000, RZ, 0xc0, !PT ;  /* 0x7ff0000007107812 */ /* 0x000fc600078ec0ff */
[----:B------:R-:W-:Y:S01]  /*0430*/  @!P0 DMUL R2, R6, 8.98846567431157953865e+307 ;  /* 0x7fe0000006028828 */ /* 0x000fe20000000000 */
[----:B------:R-:W-:-:S03]  /*0440*/  ISETP.GE.U32.AND P1, PT, R13, R16, PT ;  /* 0x000000100d00720c */ /* 0x000fc60003f26070 */
[----:B------:R-:W-:Y:S02]  /*0450*/  @!P2 LOP3.LUT R20, R7, 0x7ff00000, RZ, 0xc0, !PT ;  /* 0x7ff000000714a812 */ /* 0x000fe400078ec0ff */
[----:B------:R-:W0:Y:S02]  /*0460*/  MUFU.RCP64H R11, R3 ;  /* 0x00000003000b7308 */ /* 0x000e240000001800 */
[----:B------:R-:W-:Y:S01]  /*0470*/  @!P2 ISETP.GE.U32.AND P3, PT, R13, R20, PT ;  /* 0x000000140d00a20c */ /* 0x000fe20003f66070 */
[----:B------:R-:W-:Y:S01]  /*0480*/  @!P2 IMAD.MOV.U32 R20, RZ, RZ, RZ ;  /* 0x000000ffff14a224 */ /* 0x000fe200078e00ff */
[----:B0-----:R-:W-:-:S08]  /*0490*/  DFMA R14, R10, -R2, 1 ;  /* 0x3ff000000a0e742b */ /* 0x001fd00000000802 */
[----:B------:R-:W-:Y:S01]  /*04a0*/  DFMA R18, R14, R14, R14 ;  /* 0x0000000e0e12722b */ /* 0x000fe2000000000e */
[----:B------:R-:W-:-:S05]  /*04b0*/  IMAD.MOV.U32 R14, RZ, RZ, 0x1ca00000 ;  /* 0x1ca00000ff0e7424 */ /* 0x000fca00078e00ff */
[C---:B------:R-:W-:Y:S02]  /*04c0*/  @!P2 SEL R15, R14.reuse, 0x63400000, !P3 ;  /* 0x634000000e0fa807 */ /* 0x040fe40005800000 */
[----:B------:R-:W-:Y:S01]  /*04d0*/  DFMA R18, R10, R18, R10 ;  /* 0x000000120a12722b */ /* 0x000fe2000000000a */
[----:B------:R-:W-:Y:S01]  /*04e0*/  SEL R11, R14, 0x63400000, !P1 ;  /* 0x634000000e0b7807 */ /* 0x000fe20004800000 */
[----:B------:R-:W-:Y:S01]  /*04f0*/  IMAD.MOV.U32 R10, RZ, RZ, R8 ;  /* 0x000000ffff0a7224 */ /* 0x000fe200078e0008 */
[--C-:B------:R-:W-:Y:S02]  /*0500*/  @!P2 LOP3.LUT R15, R15, 0x80000000, R9.reuse, 0xf8, !PT ;  /* 0x800000000f0fa812 */ /* 0x100fe400078ef809 */
[----:B------:R-:W-:Y:S02]  /*0510*/  LOP3.LUT R11, R11, 0x800fffff, R9, 0xf8, !PT ;  /* 0x800fffff0b0b7812 */ /* 0x000fe400078ef809 */
[----:B------:R-:W-:Y:S01]  /*0520*/  @!P2 LOP3.LUT R21, R15, 0x100000, RZ, 0xfc, !PT ;  /* 0x001000000f15a812 */ /* 0x000fe200078efcff */
[----:B------:R-:W-:-:S05]  /*0530*/  DFMA R22, R18, -R2, 1 ;  /* 0x3ff000001216742b */ /* 0x000fca0000000802 */
[----:B------:R-:W-:-:S03]  /*0540*/  @!P2 DFMA R10, R10, 2, -R20 ;  /* 0x400000000a0aa82b */ /* 0x000fc60000000814 */
[----:B------:R-:W-:Y:S01]  /*0550*/  DFMA R18, R18, R22, R18 ;  /* 0x000000161212722b */ /* 0x000fe20000000012 */
[----:B------:R-:W-:Y:S02]  /*0560*/  IMAD.MOV.U32 R23, RZ, RZ, R13 ;  /* 0x000000ffff177224 */ /* 0x000fe400078e000d */
[----:B------:R-:W-:Y:S01]  /*0570*/  IMAD.MOV.U32 R22, RZ, RZ, R16 ;  /* 0x000000ffff167224 */ /* 0x000fe200078e0010 */
[----:B------:R-:W-:-:S03]  /*0580*/  @!P0 LOP3.LUT R22, R3, 0x7ff00000, RZ, 0xc0, !PT ;  /* 0x7ff0000003168812 */ /* 0x000fc600078ec0ff */
[----:B------:R-:W-:Y:S01]  /*0590*/  @!P2 LOP3.LUT R23, R11, 0x7ff00000, RZ, 0xc0, !PT ;  /* 0x7ff000000b17a812 */ /* 0x000fe200078ec0ff */
[----:B------:R-:W-:Y:S01]  /*05a0*/  DMUL R20, R18, R10 ;  /* 0x0000000a12147228 */ /* 0x000fe20000000000 */
[----:B------:R-:W-:-:S03]  /*05b0*/  VIADD R24, R22, 0xffffffff ;  /* 0xffffffff16187836 */ /* 0x000fc60000000000 */
[----:B------:R-:W-:-:S04]  /*05c0*/  VIADD R15, R23, 0xffffffff ;  /* 0xffffffff170f7836 */ /* 0x000fc80000000000 */
[----:B------:R-:W-:Y:S01]  /*05d0*/  DFMA R16, R20, -R2, R10 ;  /* 0x800000021410722b */ /* 0x000fe2000000000a */
[----:B------:R-:W-:-:S04]  /*05e0*/  ISETP.GT.U32.AND P0, PT, R15, 0x7feffffe, PT ;  /* 0x7feffffe0f00780c */ /* 0x000fc80003f04070 */
[----:B------:R-:W-:-:S03]  /*05f0*/  ISETP.GT.U32.OR P0, PT, R24, 0x7feffffe, P0 ;  /* 0x7feffffe1800780c */ /* 0x000fc60000704470 */
[----:B------:R-:W-:-:S10]  /*0600*/  DFMA R16, R18, R16, R20 ;  /* 0x000000101210722b */ /* 0x000fd40000000014 */
[----:B------:R-:W-:Y:S05]  /*0610*/  @P0 BRA `(.L_x_60) ;  /* 0x00000000006c0947 */ /* 0x000fea0003800000 */
[----:B------:R-:W-:-:S04]  /*0620*/  LOP3.LUT R18, R7, 0x7ff00000, RZ, 0xc0, !PT ;  /* 0x7ff0000007127812 */ /* 0x000fc800078ec0ff */
[CC--:B------:R-:W-:Y:S02]  /*0630*/  VIADDMNMX R8, R13.reuse, -R18.reuse, 0xb9600000, !PT ;  /* 0xb96000000d087446 */ /* 0x0c0fe40007800912 */
[----:B------:R-:W-:Y:S02]  /*0640*/  ISETP.GE.U32.AND P0, PT, R13, R18, PT ;  /* 0x000000120d00720c */ /* 0x000fe40003f06070 */
[----:B------:R-:W-:Y:S02]  /*0650*/  VIMNMX R8, PT, PT, R8, 0x46a00000, PT ;  /* 0x46a0000008087848 */ /* 0x000fe40003fe0100 */
[----:B------:R-:W-:-:S05]  /*0660*/  SEL R13, R14, 0x63400000, !P0 ;  /* 0x634000000e0d7807 */ /* 0x000fca0004000000 */
[----:B------:R-:W-:Y:S02]  /*0670*/  IMAD.IADD R13, R8, 0x1, -R13 ;  /* 0x00000001080d7824 */ /* 0x000fe400078e0a0d */
[----:B------:R-:W-:Y:S02]  /*0680*/  IMAD.MOV.U32 R8, RZ, RZ, RZ ;  /* 0x000000ffff087224 */ /* 0x000fe400078e00ff */
[----:B------:R-:W-:-:S06]  /*0690*/  VIADD R9, R13, 0x7fe00000 ;  /* 0x7fe000000d097836 */ /* 0x000fcc0000000000 */
[----:B------:R-:W-:-:S10]  /*06a0*/  DMUL R14, R16, R8 ;  /* 0x00000008100e7228 */ /* 0x000fd40000000000 */
[----:B------:R-:W-:-:S13]  /*06b0*/  FSETP.GTU.AND P0, PT, |R15|, 1.469367938527859385e-39, PT ;  /* 0x001000000f00780b */ /* 0x000fda0003f0c200 */
[----:B------:R-:W-:Y:S05]  /*06c0*/  @P0 BRA `(.L_x_61) ;  /* 0x0000000000940947 */ /* 0x000fea0003800000 */
[----:B------:R-:W-:Y:S01]  /*06d0*/  DFMA R2, R16, -R2, R10 ;  /* 0x800000021002722b */ /* 0x000fe2000000000a */
[----:B------:R-:W-:-:S09]  /*06e0*/  IMAD.MOV.U32 R8, RZ, RZ, RZ ;  /* 0x000000ffff087224 */ /* 0x000fd200078e00ff */
[C---:B------:R-:W-:Y:S02]  /*06f0*/  FSETP.NEU.AND P0, PT, R3.reuse, RZ, PT ;  /* 0x000000ff0300720b */ /* 0x040fe40003f0d000 */
[----:B------:R-:W-:-:S04]  /*0700*/  LOP3.LUT R7, R3, 0x80000000, R7, 0x48, !PT ;  /* 0x8000000003077812 */ /* 0x000fc800078e4807 */
[----:B------:R-:W-:-:S07]  /*0710*/  LOP3.LUT R9, R7, R9, RZ, 0xfc, !PT ;  /* 0x0000000907097212 */ /* 0x000fce00078efcff */
[----:B------:R-:W-:Y:S05]  /*0720*/  @!P0 BRA `(.L_x_61) ;  /* 0x00000000007c8947 */ /* 0x000fea0003800000 */
[----:B------:R-:W-:Y:S01]  /*0730*/  IMAD.MOV R3, RZ, RZ, -R13 ;  /* 0x000000ffff037224 */ /* 0x000fe200078e0a0d */
[----:B------:R-:W-:Y:S01]  /*0740*/  DMUL.RP R8, R16, R8 ;  /* 0x0000000810087228 */ /* 0x000fe20000008000 */
[----:B------:R-:W-:Y:S01]  /*0750*/  IMAD.MOV.U32 R2, RZ, RZ, RZ ;  /* 0x000000ffff027224 */ /* 0x000fe200078e00ff */
[----:B------:R-:W-:-:S05]  /*0760*/  IADD3 R13, PT, PT, -R13, -0x43300000, RZ ;  /* 0xbcd000000d0d7810 */ /* 0x000fca0007ffe1ff */
[----:B------:R-:W-:-:S03]  /*0770*/  DFMA R2, R14, -R2, R16 ;  /* 0x800000020e02722b */ /* 0x000fc60000000010 */
[----:B------:R-:W-:-:S07]  /*0780*/  LOP3.LUT R7, R9, R7, RZ, 0x3c, !PT ;  /* 0x0000000709077212 */ /* 0x000fce00078e3cff */
[----:B------:R-:W-:-:S04]  /*0790*/  FSETP.NEU.AND P0, PT, |R3|, R13, PT ;  /* 0x0000000d0300720b */ /* 0x000fc80003f0d200 */
[----:B------:R-:W-:Y:S02]  /*07a0*/  FSEL R14, R8, R14, !P0 ;  /* 0x0000000e080e7208 */ /* 0x000fe40004000000 */
[----:B------:R-:W-:Y:S01]  /*07b0*/  FSEL R15, R7, R15, !P0 ;  /* 0x0000000f070f7208 */ /* 0x000fe20004000000 */
[----:B------:R-:W-:Y:S06]  /*07c0*/  BRA `(.L_x_61) ;  /* 0x0000000000547947 */ /* 0x000fec0003800000 */
.L_x_60:
[----:B------:R-:W-:-:S14]  /*07d0*/  DSETP.NAN.AND P0, PT, R8, R8, PT ;  /* 0x000000080800722a */ /* 0x000fdc0003f08000 */
[----:B------:R-:W-:Y:S05]  /*07e0*/  @P0 BRA `(.L_x_62) ;  /* 0x0000000000440947 */ /* 0x000fea0003800000 */
[----:B------:R-:W-:-:S14]  /*07f0*/  DSETP.NAN.AND P0, PT, R6, R6, PT ;  /* 0x000000060600722a */ /* 0x000fdc0003f08000 */
[----:B------:R-:W-:Y:S05]  /*0800*/  @P0 BRA `(.L_x_63) ;  /* 0x0000000000300947 */ /* 0x000fea0003800000 */
[----:B------:R-:W-:Y:S01]  /*0810*/  ISETP.NE.AND P0, PT, R23, R22, PT ;  /* 0x000000161700720c */ /* 0x000fe20003f05270 */
[----:B------:R-:W-:Y:S02]  /*0820*/  IMAD.MOV.U32 R14, RZ, RZ, 0x0 ;  /* 0x00000000ff0e7424 */ /* 0x000fe400078e00ff */
[----:B------:R-:W-:-:S10]  /*0830*/  IMAD.MOV.U32 R15, RZ, RZ, -0x80000 ;  /* 0xfff80000ff0f7424 */ /* 0x000fd400078e00ff */
[----:B------:R-:W-:Y:S05]  /*0840*/  @!P0 BRA `(.L_x_61) ;  /* 0x0000000000348947 */ /* 0x000fea0003800000 */
[----:B------:R-:W-:Y:S02]  /*0850*/  ISETP.NE.AND P0, PT, R23, 0x7ff00000, PT ;  /* 0x7ff000001700780c */ /* 0x000fe40003f05270 */
[----:B------:R-:W-:Y:S02]  /*0860*/  LOP3.LUT R15, R9, 0x80000000, R7, 0x48, !PT ;  /* 0x80000000090f7812 */ /* 0x000fe400078e4807 */
[----:B------:R-:W-:-:S13]  /*0870*/  ISETP.EQ.OR P0, PT, R22, RZ, !P0 ;  /* 0x000000ff1600720c */ /* 0x000fda0004702670 */
[----:B------:R-:W-:Y:S01]  /*0880*/  @P0 LOP3.LUT R2, R15, 0x7ff00000, RZ, 0xfc, !PT ;  /* 0x7ff000000f020812 */ /* 0x000fe200078efcff */
[----:B------:R-:W-:Y:S02]  /*0890*/  @!P0 IMAD.MOV.U32 R14, RZ, RZ, RZ ;  /* 0x000000ffff0e8224 */ /* 0x000fe400078e00ff */
[----:B------:R-:W-:Y:S02]  /*08a0*/  @P0 IMAD.MOV.U32 R14, RZ, RZ, RZ ;  /* 0x000000ffff0e0224 */ /* 0x000fe400078e00ff */
[----:B------:R-:W-:Y:S01]  /*08b0*/  @P0 IMAD.MOV.U32 R15, RZ, RZ, R2 ;  /* 0x000000ffff0f0224 */ /* 0x000fe200078e0002 */
[----:B------:R-:W-:Y:S06]  /*08c0*/  BRA `(.L_x_61) ;  /* 0x0000000000147947 */ /* 0x000fec0003800000 */
.L_x_63:
[----:B------:R-:W-:Y:S01]  /*08d0*/  LOP3.LUT R15, R7, 0x80000, RZ, 0xfc, !PT ;  /* 0x00080000070f7812 */ /* 0x000fe200078efcff */
[----:B------:R-:W-:Y:S01]  /*08e0*/  IMAD.MOV.U32 R14, RZ, RZ, R6 ;  /* 0x000000ffff0e7224 */ /* 0x000fe200078e0006 */
[----:B------:R-:W-:Y:S06]  /*08f0*/  BRA `(.L_x_61) ;  /* 0x0000000000087947 */ /* 0x000fec0003800000 */
.L_x_62:
[----:B------:R-:W-:Y:S01]  /*0900*/  LOP3.LUT R15, R9, 0x80000, RZ, 0xfc, !PT ;  /* 0x00080000090f7812 */ /* 0x000fe200078efcff */
[----:B------:R-:W-:-:S07]  /*0910*/  IMAD.MOV.U32 R14, RZ, RZ, R8 ;  /* 0x000000ffff0e7224 */ /* 0x000fce00078e0008 */
.L_x_61:
[----:B------:R-:W-:Y:S05]  /*0920*/  BSYNC.RECONVERGENT B1 ;  /* 0x0000000000017941 */ /* 0x000fea0003800200 */
.L_x_59:
[----:B------:R-:W-:Y:S02]  /*0930*/  IMAD.MOV.U32 R13, RZ, RZ, 0x0 ;  /* 0x00000000ff0d7424 */ /* 0x000fe400078e00ff */
[----:B------:R-:W-:Y:S02]  /*0940*/  IMAD.MOV.U32 R2, RZ, RZ, R14 ;  /* 0x000000ffff027224 */ /* 0x000fe400078e000e */
[----:B------:R-:W-:Y:S01]  /*0950*/  IMAD.MOV.U32 R3, RZ, RZ, R15 ;  /* 0x000000ffff037224 */ /* 0x000fe200078e000f */
[----:B------:R-:W-:Y:S06]  /*0960*/  RET.REL.NODEC R12 `(_Z11resample_k2PKdS0_PdS1_i) ;  /* 0xfffffff40ca47950 */ /* 0x000fec0003c3ffff */
        .weak           $__internal_3_$__cuda_sm20_drsqrt_f64_slowpath_v2
        .type           $__internal_3_$__cuda_sm20_drsqrt_f64_slowpath_v2,@function
        .size           $__internal_3_$__cuda_sm20_drsqrt_f64_slowpath_v2,(.L_x_224 - $__internal_3_$__cuda_sm20_drsqrt_f64_slowpath_v2)
$__internal_3_$__cuda_sm20_drsqrt_f64_slowpath_v2:
[----:B------:R-:W-:Y:S01]  /*0970*/  IMAD.MOV.U32 R2, RZ, RZ, R4 ;  /* 0x000000ffff027224 */ /* 0x000fe200078e0004 */
[----:B------:R-:W-:Y:S01]  /*0980*/  BSSY.RECONVERGENT B1, `(.L_x_64) ;  /* 0x000001e000017945 */ /* 0x000fe20003800200 */
[----:B------:R-:W-:Y:S01]  /*0990*/  IMAD.MOV.U32 R3, RZ, RZ, R5 ;  /* 0x000000ffff037224 */ /* 0x000fe200078e0005 */
[----:B------:R-:W-:-:S05]  /*09a0*/  LOP3.LUT R4, R5, 0x80000000, RZ, 0xc0, !PT ;  /* 0x8000000005047812 */ /* 0x000fca00078ec0ff */
[----:B------:R-:W-:-:S14]  /*09b0*/  DSETP.NEU.AND P0, PT, R2, RZ, PT ;  /* 0x000000ff0200722a */ /* 0x000fdc0003f0d000 */
[----:B------:R-:W-:Y:S05]  /*09c0*/  @!P0 BRA `(.L_x_65) ;  /* 0x00000000005c8947 */ /* 0x000fea0003800000 */
[----:B------:R-:W-:-:S14]  /*09d0*/  DSETP.GTU.AND P0, PT, |R2|, +INF , PT ;  /* 0x7ff000000200742a */ /* 0x000fdc0003f0c200 */
[----:B------:R-:W-:Y:S05]  /*09e0*/  @P0 BRA `(.L_x_66) ;  /* 0x00000000004c0947 */ /* 0x000fea0003800000 */
[----:B------:R-:W-:-:S13]  /*09f0*/  ISETP.NE.AND P0, PT, R4, RZ, PT ;  /* 0x000000ff0400720c */ /* 0x000fda0003f05270 */
[----:B------:R-:W-:Y:S02]  /*0a00*/  @P0 IMAD.MOV.U32 R4, RZ, RZ, 0x0 ;  /* 0x00000000ff040424 */ /* 0x000fe400078e00ff */
[----:B------:R-:W-:Y:S01]  /*0a10*/  @P0 IMAD.MOV.U32 R5, RZ, RZ, -0x80000 ;  /* 0xfff80000ff050424 */ /* 0x000fe200078e00ff */
[----:B------:R-:W-:Y:S06]  /*0a20*/  @P0 BRA `(.L_x_67) ;  /* 0x00000000004c0947 */ /* 0x000fec0003800000 */
[----:B------:R-:W-:-:S14]  /*0a30*/  DSETP.NEU.AND P0, PT, |R2|, +INF , PT ;  /* 0x7ff000000200742a */ /* 0x000fdc0003f0d200 */
[----:B------:R-:W-:Y:S01]  /*0a40*/  @!P0 CS2R R4, SRZ ;  /* 0x0000000000048805 */ /* 0x000fe2000001ff00 */
[----:B------:R-:W-:Y:S06]  /*0a50*/  @!P0 BRA `(.L_x_67) ;  /* 0x0000000000408947 */ /* 0x000fec0003800000 */
[----:B------:R-:W-:Y:S01]  /*0a60*/  DMUL R2, R2, 1.80143985094819840000e+16 ;  /* 0x4350000002027828 */ /* 0x000fe20000000000 */
[----:B------:R-:W-:Y:S02]  /*0a70*/  IMAD.MOV.U32 R4, RZ, RZ, RZ ;  /* 0x000000ffff047224 */ /* 0x000fe400078e00ff */
[----:B------:R-:W-:Y:S02]  /*0a80*/  IMAD.MOV.U32 R8, RZ, RZ, 0x0 ;  /* 0x00000000ff087424 */ /* 0x000fe400078e00ff */
[----:B------:R-:W-:Y:S01]  /*0a90*/  IMAD.MOV.U32 R9, RZ, RZ, 0x3fd80000 ;  /* 0x3fd80000ff097424 */ /* 0x000fe200078e00ff */
[----:B------:R-:W0:Y:S02]  /*0aa0*/  MUFU.RSQ64H R5, R3 ;  /* 0x0000000300057308 */ /* 0x000e240000001c00 */
[----:B0-----:R-:W-:-:S08]  /*0ab0*/  DMUL R6, R4, R4 ;  /* 0x0000000404067228 */ /* 0x001fd00000000000 */
[----:B------:R-:W-:-:S08]  /*0ac0*/  DFMA R6, R2, -R6, 1 ;  /* 0x3ff000000206742b */ /* 0x000fd00000000806 */
[----:B------:R-:W-:Y:S02]  /*0ad0*/  DFMA R8, R6, R8, 0.5 ;  /* 0x3fe000000608742b */ /* 0x000fe40000000008 */
[----:B------:R-:W-:-:S08]  /*0ae0*/  DMUL R6, R4, R6 ;  /* 0x0000000604067228 */ /* 0x000fd00000000000 */
[----:B------:R-:W-:-:S08]  /*0af0*/  DFMA R4, R8, R6, R4 ;  /* 0x000000060804722b */ /* 0x000fd00000000004 */
[----:B------:R-:W-:Y:S01]  /*0b00*/  DMUL R4, R4, 134217728 ;  /* 0x41a0000004047828 */ /* 0x000fe20000000000 */
[----:B------:R-:W-:Y:S10]  /*0b10*/  BRA `(.L_x_67) ;  /* 0x0000000000107947 */ /* 0x000ff40003800000 */
.L_x_66:
[----:B------:R-:W-:Y:S01]  /*0b20*/  DADD R4, R2, R2 ;  /* 0x0000000002047229 */ /* 0x000fe20000000002 */
[----:B------:R-:W-:Y:S10]  /*0b30*/  BRA `(.L_x_67) ;  /* 0x0000000000087947 */ /* 0x000ff40003800000 */
.L_x_65:
[----:B------:R-:W-:Y:S01]  /*0b40*/  LOP3.LUT R5, R4, 0x7ff00000, RZ, 0xfc, !PT ;  /* 0x7ff0000004057812 */ /* 0x000fe200078efcff */
[----:B------:R-:W-:-:S07]  /*0b50*/  IMAD.MOV.U32 R4, RZ, RZ, RZ ;  /* 0x000000ffff047224 */ /* 0x000fce00078e00ff */
.L_x_67:
[----:B------:R-:W-:Y:S05]  /*0b60*/  BSYNC.RECONVERGENT B1 ;  /* 0x0000000000017941 */ /* 0x000fea0003800200 */
.L_x_64:
[----:B------:R-:W-:Y:S02]  /*0b70*/  IMAD.MOV.U32 R2, RZ, RZ, R10 ;  /* 0x000000ffff027224 */ /* 0x000fe400078e000a */
[----:B------:R-:W-:Y:S02]  /*0b80*/  IMAD.MOV.U32 R3, RZ, RZ, 0x0 ;  /* 0x00000000ff037424 */ /* 0x000fe400078e00ff */
[----:B------:R-:W-:Y:S02]  /*0b90*/  IMAD.MOV.U32 R8, RZ, RZ, R4 ;  /* 0x000000ffff087224 */ /* 0x000fe400078e0004 */
[----:B------:R-:W-:Y:S01]  /*0ba0*/  IMAD.MOV.U32 R9, RZ, RZ, R5 ;  /* 0x000000ffff097224 */ /* 0x000fe200078e0005 */
[----:B------:R-:W-:Y:S06]  /*0bb0*/  RET.REL.NODEC R2 `(_Z11resample_k2PKdS0_PdS1_i) ;  /* 0xfffffff402107950 */ /* 0x000fec0003c3ffff */
.L_x_68:
        /* <DEDUP_REMOVED lines=12> */
.L_x_224:


//--------------------- .text._Z11resample_k1PKddS0_S0_iPdS1_ --------------------------
	.section	.text._Z11resample_k1PKddS0_S0_iPdS1_,"ax",@progbits
	.align	128
        .global         _Z11resample_k1PKddS0_S0_iPdS1_
        .type           _Z11resample_k1PKddS0_S0_iPdS1_,@function
        .size           _Z11resample_k1PKddS0_S0_iPdS1_,(.L_x_226 - _Z11resample_k1PKddS0_S0_iPdS1_)
        .other          _Z11resample_k1PKddS0_S0_iPdS1_,@"STO_CUDA_ENTRY STV_DEFAULT"
_Z11resample_k1PKddS0_S0_iPdS1_:
.text._Z11resample_k1PKddS0_S0_iPdS1_:
        /* <DEDUP_REMOVED lines=9> */
[----:B------:R-:W1:Y:S01]  /*0090*/  LDCU.64 UR4, c[0x0][0x358] ;  /* 0x00006b00ff0477ac */ /* 0x000e620008000a00 */
[----:B0-----:R-:W-:-:S06]  /*00a0*/  IMAD.WIDE R2, R0, 0x8, R2 ;  /* 0x0000000800027825 */ /* 0x001fcc00078e0202 */
[----:B-1----:R-:W2:Y:S02]  /*00b0*/  LDG.E.64 R2, desc[UR4][R2.64] ;  /* 0x0000000402027981 */ /* 0x002ea4000c1e1b00 */
[----:B--2---:R-:W-:-:S14]  /*00c0*/  DSETP.NEU.AND P0, PT, |R2|, +INF , PT ;  /* 0x7ff000000200742a */ /* 0x004fdc0003f0d200 */
[----:B------:R-:W-:Y:S05]  /*00d0*/  @!P0 EXIT ;  /* 0x000000000000894d */ /* 0x000fea0003800000 */
[----:B------:R-:W-:Y:S01]  /*00e0*/  DMUL R6, R2, R2 ;  /* 0x0000000202067228 */ /* 0x000fe20000000000 */
[----:B------:R-:W-:Y:S05]  /*00f0*/  BSSY.RECONVERGENT B0, `(.L_x_69) ;  /* 0x000000e000007945 */ /* 0x000fea0003800200 */
[----:B------:R-:W0:Y:S04]  /*0100*/  MUFU.RCP64H R3, R7 ;  /* 0x0000000700037308 */ /* 0x000e280000001800 */
[----:B------:R-:W-:-:S05]  /*0110*/  VIADD R2, R7, 0x300402 ;  /* 0x0030040207027836 */ /* 0x000fca0000000000 */
[----:B------:R-:W-:Y:S01]  /*0120*/  FSETP.GEU.AND P0, PT, |R2|, 5.8789094863358348022e-39, PT ;  /* 0x004004020200780b */ /* 0x000fe20003f0e200 */
[----:B0-----:R-:W-:-:S08]  /*0130*/  DFMA R4, -R6, R2, 1 ;  /* 0x3ff000000604742b */ /* 0x001fd00000000102 */
[----:B------:R-:W-:-:S08]  /*0140*/  DFMA R4, R4, R4, R4 ;  /* 0x000000040404722b */ /* 0x000fd00000000004 */
[----:B------:R-:W-:-:S08]  /*0150*/  DFMA R4, R2, R4, R2 ;  /* 0x000000040204722b */ /* 0x000fd00000000002 */
[----:B------:R-:W-:-:S08]  /*0160*/  DFMA R8, -R6, R4, 1 ;  /* 0x3ff000000608742b */ /* 0x000fd00000000104 */
[----:B------:R-:W-:Y:S01]  /*0170*/  DFMA R4, R4, R8, R4 ;  /* 0x000000080404722b */ /* 0x000fe20000000004 */
[----:B------:R-:W-:Y:S10]  /*0180*/  @P0 BRA `(.L_x_70) ;  /* 0x0000000000100947 */ /* 0x000ff40003800000 */
[----:B------:R-:W-:-:S05]  /*0190*/  LOP3.LUT R2, R7, 0x7fffffff, RZ, 0xc0, !PT ;  /* 0x7fffffff07027812 */ /* 0x000fca00078ec0ff */
[----:B------:R-:W-:Y:S01]  /*01a0*/  VIADD R8, R2, 0xfff00000 ;  /* 0xfff0000002087836 */ /* 0x000fe20000000000 */
[----:B------:R-:W-:-:S07]  /*01b0*/  MOV R2, 0x1d0 ;  /* 0x000001d000027802 */ /* 0x000fce0000000f00 */
[----:B------:R-:W-:Y:S05]  /*01c0*/  CALL.REL.NOINC `($__internal_4_$__cuda_sm20_dblrcp_rn_slowpath_v3) ;  /* 0x0000000000a07944 */ /* 0x000fea0003c00000 */
.L_x_70:
[----:B------:R-:W-:Y:S05]  /*01d0*/  BSYNC.RECONVERGENT B0 ;  /* 0x0000000000007941 */ /* 0x000fea0003800200 */
.L_x_69:
[----:B------:R-:W0:Y:S01]  /*01e0*/  LDC.64 R10, c[0x0][0x380] ;  /* 0x0000e000ff0a7b82 */ /* 0x000e220000000a00 */
[----:B------:R-:W1:Y:S07]  /*01f0*/  LDCU UR6, c[0x0][0x38c] ;  /* 0x00007180ff0677ac */ /* 0x000e6e0008000800 */
[----:B------:R-:W2:Y:S01]  /*0200*/  LDC.64 R8, c[0x0][0x388] ;  /* 0x0000e200ff087b82 */ /* 0x000ea20000000a00 */
[----:B0-----:R-:W-:-:S06]  /*0210*/  IMAD.WIDE R10, R0, 0x8, R10 ;  /* 0x00000008000a7825 */ /* 0x001fcc00078e020a */
[----:B------:R-:W3:Y:S01]  /*0220*/  LDG.E.64 R10, desc[UR4][R10.64] ;  /* 0x000000040a0a7981 */ /* 0x000ee2000c1e1b00 */
[----:B-1----:R-:W2:Y:S01]  /*0230*/  MUFU.RCP64H R3, UR6 ;  /* 0x0000000600037d08 */ /* 0x002ea20008001800 */
[----:B------:R-:W-:Y:S01]  /*0240*/  IMAD.MOV.U32 R2, RZ, RZ, 0x1 ;  /* 0x00000001ff027424 */ /* 0x000fe200078e00ff */
[----:B------:R-:W-:Y:S05]  /*0250*/  BSSY.RECONVERGENT B0, `(.L_x_71) ;  /* 0x000000f000007945 */ /* 0x000fea0003800200 */
[----:B--2---:R-:W-:-:S08]  /*0260*/  DFMA R6, R2, -R8, 1 ;  /* 0x3ff000000206742b */ /* 0x004fd00000000808 */
[----:B------:R-:W-:-:S08]  /*0270*/  DFMA R6, R6, R6, R6 ;  /* 0x000000060606722b */ /* 0x000fd00000000006 */
[----:B------:R-:W-:-:S08]  /*0280*/  DFMA R6, R2, R6, R2 ;  /* 0x000000060206722b */ /* 0x000fd00000000002 */
[----:B------:R-:W-:-:S08]  /*0290*/  DFMA R2, R6, -R8, 1 ;  /* 0x3ff000000602742b */ /* 0x000fd00000000808 */
[----:B------:R-:W-:-:S08]  /*02a0*/  DFMA R2, R6, R2, R6 ;  /* 0x000000020602722b */ /* 0x000fd00000000006 */
[----:B---3--:R-:W-:Y:S01]  /*02b0*/  DMUL R6, R10, R2 ;  /* 0x000000020a067228 */ /* 0x008fe20000000000 */
[----:B------:R-:W-:-:S07]  /*02c0*/  FSETP.GEU.AND P1, PT, |R11|, 6.5827683646048100446e-37, PT ;  /* 0x036000000b00780b */ /* 0x000fce0003f2e200 */
[----:B------:R-:W-:-:S08]  /*02d0*/  DFMA R8, R6, -R8, R10 ;  /* 0x800000080608722b */ /* 0x000fd0000000000a */
[----:B------:R-:W-:-:S10]  /*02e0*/  DFMA R2, R2, R8, R6 ;  /* 0x000000080202722b */ /* 0x000fd40000000006 */
[----:B------:R-:W-:-:S05]  /*02f0*/  FFMA R6, RZ, UR6, R3 ;  /* 0x00000006ff067c23 */ /* 0x000fca0008000003 */
[----:B------:R-:W-:-:S13]  /*0300*/  FSETP.GT.AND P0, PT, |R6|, 1.469367938527859385e-39, PT ;  /* 0x001000000600780b */ /* 0x000fda0003f04200 */
[----:B------:R-:W-:Y:S05]  /*0310*/  @P0 BRA P1, `(.L_x_72) ;  /* 0x0000000000080947 */ /* 0x000fea0000800000 */
[----:B------:R-:W-:-:S07]  /*0320*/  MOV R12, 0x340 ;  /* 0x00000340000c7802 */ /* 0x000fce0000000f00 */
[----:B------:R-:W-:Y:S05]  /*0330*/  CALL.REL.NOINC `($__internal_5_$__cuda_sm20_div_rn_f64_full) ;  /* 0x0000000000f07944 */ /* 0x000fea0003c00000 */
.L_x_72:
[----:B------:R-:W-:Y:S05]  /*0340*/  BSYNC.RECONVERGENT B0 ;  /* 0x0000000000007941 */ /* 0x000fea0003800200 */
.L_x_71:
[----:B------:R-:W0:Y:S01]  /*0350*/  LDC.64 R6, c[0x0][0x390] ;  /* 0x0000e400ff067b82 */ /* 0x000e220000000a00 */
[----:B------:R-:W1:Y:S01]  /*0360*/  F2I.S64.F64 R2, R2 ;  /* 0x0000000200027311 */ /* 0x000e620000301900 */
[----:B------:R-:W2:Y:S01]  /*0370*/  LDCU.64 UR6, c[0x0][0x3a8] ;  /* 0x00007500ff0677ac */ /* 0x000ea20008000a00 */
[----:B------:R-:W3:Y:S01]  /*0380*/  LDCU.64 UR8, c[0x0][0x3b0] ;  /* 0x00007600ff0877ac */ /* 0x000ee20008000a00 */
[----:B0-----:R-:W-:-:S06]  /*0390*/  IMAD.WIDE R6, R0, 0x8, R6 ;  /* 0x0000000800067825 */ /* 0x001fcc00078e0206 */
[----:B------:R-:W4:Y:S01]  /*03a0*/  LDG.E.64 R6, desc[UR4][R6.64] ;  /* 0x0000000406067981 */ /* 0x000f22000c1e1b00 */
[--C-:B-1----:R-:W-:Y:S02]  /*03b0*/  SHF.R.S64 R12, RZ, 0x1d, R2.reuse ;  /* 0x0000001dff0c7819 */ /* 0x102fe40000001002 */
[----:B------:R-:W-:Y:S02]  /*03c0*/  SHF.R.S32.HI R0, RZ, 0x1d, R2 ;  /* 0x0000001dff007819 */ /* 0x000fe40000011402 */
[C---:B--2---:R-:W-:Y:S02]  /*03d0*/  IADD3 R10, P0, PT, R12.reuse, UR6, RZ ;  /* 0x000000060c0a7c10 */ /* 0x044fe4000ff1e0ff */
[----:B---3--:R-:W-:Y:S02]  /*03e0*/  IADD3 R12, P1, PT, R12, UR8, RZ ;  /* 0x000000080c0c7c10 */ /* 0x008fe4000ff3e0ff */
[C---:B------:R-:W-:Y:S02]  /*03f0*/  IADD3.X R11, PT, PT, R0.reuse, UR7, RZ, P0, !PT ;  /* 0x00000007000b7c10 */ /* 0x040fe400087fe4ff */
[----:B------:R-:W-:Y:S01]  /*0400*/  IADD3.X R13, PT, PT, R0, UR9, RZ, P1, !PT ;  /* 0x00000009000d7c10 */ /* 0x000fe20008ffe4ff */
[----:B----4-:R-:W-:-:S07]  /*0410*/  DMUL R8, R6, R4 ;  /* 0x0000000406087228 */ /* 0x010fce0000000000 */
[----:B------:R-:W-:Y:S04]  /*0420*/  REDG.E.ADD.F64.RN.STRONG.GPU desc[UR4][R10.64], R8 ;  /* 0x000000080a0079a6 */ /* 0x000fe8000c12ff04 */
[----:B------:R-:W-:Y:S01]  /*0430*/  REDG.E.ADD.F64.RN.STRONG.GPU desc[UR4][R12.64], R4 ;  /* 0x000000040c0079a6 */ /* 0x000fe2000c12ff04 */
[----:B------:R-:W-:Y:S05]  /*0440*/  EXIT ;  /* 0x000000000000794d */ /* 0x000fea0003800000 */
        .weak           $__internal_4_$__cuda_sm20_dblrcp_rn_slowpath_v3
        .type           $__internal_4_$__cuda_sm20_dblrcp_rn_slowpath_v3,@function
        .size           $__internal_4_$__cuda_sm20_dblrcp_rn_slowpath_v3,($__internal_5_$__cuda_sm20_div_rn_f64_full - $__internal_4_$__cuda_sm20_dblrcp_rn_slowpath_v3)
$__internal_4_$__cuda_sm20_dblrcp_rn_slowpath_v3:
[----:B------:R-:W-:Y:S01]  /*0450*/  IMAD.MOV.U32 R4, RZ, RZ, R6 ;  /* 0x000000ffff047224 */ /* 0x000fe200078e0006 */
[----:B------:R-:W-:Y:S01]  /*0460*/  BSSY.RECONVERGENT B1, `(.L_x_73) ;  /* 0x0000025000017945 */ /* 0x000fe20003800200 */
[----:B------:R-:W-:-:S06]  /*0470*/  IMAD.MOV.U32 R5, RZ, RZ, R7 ;  /* 0x000000ffff057224 */ /* 0x000fcc00078e0007 */
[----:B------:R-:W-:-:S14]  /*0480*/  DSETP.GTU.AND P0, PT, |R4|, +INF , PT ;  /* 0x7ff000000400742a */ /* 0x000fdc0003f0c200 */
[----:B------:R-:W-:Y:S05]  /*0490*/  @P0 BRA `(.L_x_74) ;  /* 0x00000000007c0947 */ /* 0x000fea0003800000 */
[----:B------:R-:W-:-:S05]  /*04a0*/  LOP3.LUT R3, R7, 0x7fffffff, RZ, 0xc0, !PT ;  /* 0x7fffffff07037812 */ /* 0x000fca00078ec0ff */
[----:B------:R-:W-:-:S05]  /*04b0*/  VIADD R6, R3, 0xffffffff ;  /* 0xffffffff03067836 */ /* 0x000fca0000000000 */
[----:B------:R-:W-:-:S13]  /*04c0*/  ISETP.GE.U32.AND P0, PT, R6, 0x7fefffff, PT ;  /* 0x7fefffff0600780c */ /* 0x000fda0003f06070 */
[----:B------:R-:W-:Y:S01]  /*04d0*/  @P0 LOP3.LUT R7, R5, 0x7ff00000, RZ, 0x3c, !PT ;  /* 0x7ff0000005070812 */ /* 0x000fe200078e3cff */
[----:B------:R-:W-:Y:S01]  /*04e0*/  @P0 IMAD.MOV.U32 R6, RZ, RZ, RZ ;  /* 0x000000ffff060224 */ /* 0x000fe200078e00ff */
[----:B------:R-:W-:Y:S06]  /*04f0*/  @P0 BRA `(.L_x_75) ;  /* 0x00000000006c0947 */ /* 0x000fec0003800000 */
[----:B------:R-:W-:-:S13]  /*0500*/  ISETP.GE.U32.AND P0, PT, R3, 0x1000001, PT ;  /* 0x010000010300780c */ /* 0x000fda0003f06070 */
[----:B------:R-:W-:Y:S05]  /*0510*/  @!P0 BRA `(.L_x_76) ;  /* 0x0000000000348947 */ /* 0x000fea0003800000 */
[----:B------:R-:W-:Y:S02]  /*0520*/  VIADD R7, R5, 0xc0200000 ;  /* 0xc020000005077836 */ /* 0x000fe40000000000 */
[----:B------:R-:W-:Y:S02]  /*0530*/  IMAD.MOV.U32 R6, RZ, RZ, R4 ;  /* 0x000000ffff067224 */ /* 0x000fe400078e0004 */
[----:B------:R-:W0:Y:S04]  /*0540*/  MUFU.RCP64H R9, R7 ;  /* 0x0000000700097308 */ /* 0x000e280000001800 */
[----:B0-----:R-:W-:-:S08]  /*0550*/  DFMA R10, -R6, R8, 1 ;  /* 0x3ff00000060a742b */ /* 0x001fd00000000108 */
[----:B------:R-:W-:-:S08]  /*0560*/  DFMA R10, R10, R10, R10 ;  /* 0x0000000a0a0a722b */ /* 0x000fd0000000000a */
[----:B------:R-:W-:-:S08]  /*0570*/  DFMA R10, R8, R10, R8 ;  /* 0x0000000a080a722b */ /* 0x000fd00000000008 */
[----:B------:R-:W-:-:S08]  /*0580*/  DFMA R8, -R6, R10, 1 ;  /* 0x3ff000000608742b */ /* 0x000fd0000000010a */
[----:B------:R-:W-:-:S08]  /*0590*/  DFMA R8, R10, R8, R10 ;  /* 0x000000080a08722b */ /* 0x000fd0000000000a */
[----:B------:R-:W-:-:S08]  /*05a0*/  DMUL R8, R8, 2.2250738585072013831e-308 ;  /* 0x0010000008087828 */ /* 0x000fd00000000000 */
[----:B------:R-:W-:-:S08]  /*05b0*/  DFMA R4, -R4, R8, 1 ;  /* 0x3ff000000404742b */ /* 0x000fd00000000108 */
[----:B------:R-:W-:-:S08]  /*05c0*/  DFMA R4, R4, R4, R4 ;  /* 0x000000040404722b */ /* 0x000fd00000000004 */
[----:B------:R-:W-:Y:S01]  /*05d0*/  DFMA R6, R8, R4, R8 ;  /* 0x000000040806722b */ /* 0x000fe20000000008 */
[----:B------:R-:W-:Y:S10]  /*05e0*/  BRA `(.L_x_75) ;  /* 0x0000000000307947 */ /* 0x000ff40003800000 */
.L_x_76:
[----:B------:R-:W-:Y:S01]  /*05f0*/  DMUL R4, R4, 8.11296384146066816958e+31 ;  /* 0x4690000004047828 */ /* 0x000fe20000000000 */
[----:B------:R-:W-:-:S05]  /*0600*/  IMAD.MOV.U32 R6, RZ, RZ, R8 ;  /* 0x000000ffff067224 */ /* 0x000fca00078e0008 */
[----:B------:R-:W0:Y:S02]  /*0610*/  MUFU.RCP64H R7, R5 ;  /* 0x0000000500077308 */ /* 0x000e240000001800 */
[----:B0-----:R-:W-:-:S08]  /*0620*/  DFMA R8, -R4, R6, 1 ;  /* 0x3ff000000408742b */ /* 0x001fd00000000106 */
[----:B------:R-:W-:-:S08]  /*0630*/  DFMA R8, R8, R8, R8 ;  /* 0x000000080808722b */ /* 0x000fd00000000008 */
[----:B------:R-:W-:-:S08]  /*0640*/  DFMA R8, R6, R8, R6 ;  /* 0x000000080608722b */ /* 0x000fd00000000006 */
[----:B------:R-:W-:-:S08]  /*0650*/  DFMA R6, -R4, R8, 1 ;  /* 0x3ff000000406742b */ /* 0x000fd00000000108 */
[----:B------:R-:W-:-:S08]  /*0660*/  DFMA R6, R8, R6, R8 ;  /* 0x000000060806722b */ /* 0x000fd00000000008 */
[----:B------:R-:W-:Y:S01]  /*0670*/  DMUL R6, R6, 8.11296384146066816958e+31 ;  /* 0x4690000006067828 */ /* 0x000fe20000000000 */
[----:B------:R-:W-:Y:S10]  /*0680*/  BRA `(.L_x_75) ;  /* 0x0000000000087947 */ /* 0x000ff40003800000 */
.L_x_74:
[----:B------:R-:W-:Y:S01]  /*0690*/  LOP3.LUT R7, R5, 0x80000, RZ, 0xfc, !PT ;  /* 0x0008000005077812 */ /* 0x000fe200078efcff */
[----:B------:R-:W-:-:S07]  /*06a0*/  IMAD.MOV.U32 R6, RZ, RZ, R4 ;  /* 0x000000ffff067224 */ /* 0x000fce00078e0004 */
.L_x_75:
[----:B------:R-:W-:Y:S05]  /*06b0*/  BSYNC.RECONVERGENT B1 ;  /* 0x0000000000017941 */ /* 0x000fea0003800200 */
.L_x_73:
[----:B------:R-:W-:Y:S02]  /*06c0*/  IMAD.MOV.U32 R3, RZ, RZ, 0x0 ;  /* 0x00000000ff037424 */ /* 0x000fe400078e00ff */
[----:B------:R-:W-:Y:S02]  /*06d0*/  IMAD.MOV.U32 R4, RZ, RZ, R6 ;  /* 0x000000ffff047224 */ /* 0x000fe400078e0006 */
[----:B------:R-:W-:Y:S01]  /*06e0*/  IMAD.MOV.U32 R5, RZ, RZ, R7 ;  /* 0x000000ffff057224 */ /* 0x000fe200078e0007 */
[----:B------:R-:W-:Y:S06]  /*06f0*/  RET.REL.NODEC R2 `(_Z11resample_k1PKddS0_S0_iPdS1_) ;  /* 0xfffffff802407950 */ /* 0x000fec0003c3ffff */
        .weak           $__internal_5_$__cuda_sm20_div_rn_f64_full
        .type           $__internal_5_$__cuda_sm20_div_rn_f64_full,@function
        .size           $__internal_5_$__cuda_sm20_div_rn_f64_full,(.L_x_226 - $__internal_5_$__cuda_sm20_div_rn_f64_full)
$__internal_5_$__cuda_sm20_div_rn_f64_full:
[----:B------:R-:W0:Y:S01]  /*0700*/  LDC.64 R6, c[0x0][0x388] ;  /* 0x0000e200ff067b82 */ /* 0x000e220000000a00 */
[----:B------:R-:W-:Y:S01]  /*0710*/  IMAD.MOV.U32 R14, RZ, RZ, 0x1 ;  /* 0x00000001ff0e7424 */ /* 0x000fe200078e00ff */
[C---:B------:R-:W-:Y:S01]  /*0720*/  FSETP.GEU.AND P2, PT, |R11|.reuse, 1.469367938527859385e-39, PT ;  /* 0x001000000b00780b */ /* 0x040fe20003f4e200 */
[----:B------:R-:W-:Y:S01]  /*0730*/  IMAD.MOV.U32 R21, RZ, RZ, 0x1ca00000 ;  /* 0x1ca00000ff157424 */ /* 0x000fe200078e00ff */
[----:B------:R-:W-:Y:S01]  /*0740*/  LOP3.LUT R20, R11, 0x7ff00000, RZ, 0xc0, !PT ;  /* 0x7ff000000b147812 */ /* 0x000fe200078ec0ff */
[----:B------:R-:W-:Y:S04]  /*0750*/  BSSY.RECONVERGENT B1, `(.L_x_77) ;  /* 0x0000050000017945 */ /* 0x000fe80003800200 */
[----:B------:R-:W-:Y:S01]  /*0760*/  IMAD.MOV.U32 R22, RZ, RZ, R20 ;  /* 0x000000ffff167224 */ /* 0x000fe200078e0014 */
[----:B0-----:R-:W-:-:S02]  /*0770*/  FSETP.GEU.AND P0, PT, |R7|, 1.469367938527859385e-39, PT ;  /* 0x001000000700780b */ /* 0x001fc40003f0e200 */
[C---:B------:R-:W-:Y:S02]  /*0780*/  LOP3.LUT R2, R7.reuse, 0x800fffff, RZ, 0xc0, !PT ;  /* 0x800fffff07027812 */ /* 0x040fe400078ec0ff */
[----:B------:R-:W-:Y:S02]  /*0790*/  LOP3.LUT R13, R7, 0x7ff00000, RZ, 0xc0, !PT ;  /* 0x7ff00000070d7812 */ /* 0x000fe400078ec0ff */
[----:B------:R-:W-:Y:S01]  /*07a0*/  LOP3.LUT R3, R2, 0x3ff00000, RZ, 0xfc, !PT ;  /* 0x3ff0000002037812 */ /* 0x000fe200078efcff */
[----:B------:R-:W-:Y:S01]  /*07b0*/  IMAD.MOV.U32 R2, RZ, RZ, R6 ;  /* 0x000000ffff027224 */ /* 0x000fe200078e0006 */
[----:B------:R-:W-:Y:S01]  /*07c0*/  ISETP.GE.U32.AND P1, PT, R20, R13, PT ;  /* 0x0000000d1400720c */ /* 0x000fe20003f26070 */
[----:B------:R-:W-:-:S03]  /*07d0*/  IMAD.MOV.U32 R23, RZ, RZ, R13 ;  /* 0x000000ffff177224 */ /* 0x000fc600078e000d */
[----:B------:R-:W-:Y:S01]  /*07e0*/  SEL R21, R21, 0x63400000, !P1 ;  /* 0x6340000015157807 */ /* 0x000fe20004800000 */
[----:B------:R-:W0:Y:S03]  /*07f0*/  @!P0 LDC.64 R8, c[0x0][0x388] ;  /* 0x0000e200ff088b82 */ /* 0x000e260000000a00 */
[----:B------:R-:W-:-:S04]  /*0800*/  @!P2 LOP3.LUT R16, R21, 0x80000000, R11, 0xf8, !PT ;  /* 0x800000001510a812 */ /* 0x000fc800078ef80b */
[----:B------:R-:W-:Y:S01]  /*0810*/  @!P2 LOP3.LUT R17, R16, 0x100000, RZ, 0xfc, !PT ;  /* 0x001000001011a812 */ /* 0x000fe200078efcff */
[----:B------:R-:W-:Y:S01]  /*0820*/  @!P2 IMAD.MOV.U32 R16, RZ, RZ, RZ ;  /* 0x000000ffff10a224 */ /* 0x000fe200078e00ff */
[----:B0-----:R-:W-:-:S06]  /*0830*/  @!P0 DMUL R2, R8, 8.98846567431157953865e+307 ;  /* 0x7fe0000008028828 */ /* 0x001fcc0000000000 */
[----:B------:R-:W0:Y:S04]  /*0840*/  MUFU.RCP64H R15, R3 ;  /* 0x00000003000f7308 */ /* 0x000e280000001800 */
[----:B------:R-:W-:-:S05]  /*0850*/  @!P0 LOP3.LUT R23, R3, 0x7ff00000, RZ, 0xc0, !PT ;  /* 0x7ff0000003178812 */ /* 0x000fca00078ec0ff */
[----:B------:R-:W-:Y:S01]  /*0860*/  VIADD R25, R23, 0xffffffff ;  /* 0xffffffff17197836 */ /* 0x000fe20000000000 */
[----:B0-----:R-:W-:-:S08]  /*0870*/  DFMA R8, R14, -R2, 1 ;  /* 0x3ff000000e08742b */ /* 0x001fd00000000802 */
[----:B------:R-:W-:-:S08]  /*0880*/  DFMA R8, R8, R8, R8 ;  /* 0x000000080808722b */ /* 0x000fd00000000008 */
[----:B------:R-:W-:Y:S01]  /*0890*/  DFMA R14, R14, R8, R14 ;  /* 0x000000080e0e722b */ /* 0x000fe2000000000e */
[----:B------:R-:W-:Y:S01]  /*08a0*/  LOP3.LUT R9, R21, 0x800fffff, R11, 0xf8, !PT ;  /* 0x800fffff15097812 */ /* 0x000fe200078ef80b */
[----:B------:R-:W-:-:S06]  /*08b0*/  IMAD.MOV.U32 R8, RZ, RZ, R10 ;  /* 0x000000ffff087224 */ /* 0x000fcc00078e000a */
[----:B------:R-:W-:Y:S02]  /*08c0*/  DFMA R18, R14, -R2, 1 ;  /* 0x3ff000000e12742b */ /* 0x000fe40000000802 */
[----:B------:R-:W-:-:S06]  /*08d0*/  @!P2 DFMA R8, R8, 2, -R16 ;  /* 0x400000000808a82b */ /* 0x000fcc0000000810 */
[----:B------:R-:W-:-:S04]  /*08e0*/  DFMA R14, R14, R18, R14 ;  /* 0x000000120e0e722b */ /* 0x000fc8000000000e */
[----:B------:R-:W-:-:S04]  /*08f0*/  @!P2 LOP3.LUT R22, R9, 0x7ff00000, RZ, 0xc0, !PT ;  /* 0x7ff000000916a812 */ /* 0x000fc800078ec0ff */
[----:B------:R-:W-:Y:S01]  /*0900*/  DMUL R16, R14, R8 ;  /* 0x000000080e107228 */ /* 0x000fe20000000000 */
[----:B------:R-:W-:-:S05]  /*0910*/  VIADD R24, R22, 0xffffffff ;  /* 0xffffffff16187836 */ /* 0x000fca0000000000 */
[----:B------:R-:W-:Y:S02]  /*0920*/  ISETP.GT.U32.AND P0, PT, R24, 0x7feffffe, PT ;  /* 0x7feffffe1800780c */ /* 0x000fe40003f04070 */
[----:B------:R-:W-:Y:S02]  /*0930*/  DFMA R18, R16, -R2, R8 ;  /* 0x800000021012722b */ /* 0x000fe40000000008 */
[----:B------:R-:W-:-:S06]  /*0940*/  ISETP.GT.U32.OR P0, PT, R25, 0x7feffffe, P0 ;  /* 0x7feffffe1900780c */ /* 0x000fcc0000704470 */
[----:B------:R-:W-:-:S07]  /*0950*/  DFMA R18, R14, R18, R16 ;  /* 0x000000120e12722b */ /* 0x000fce0000000010 */
[----:B------:R-:W-:Y:S05]  /*0960*/  @P0 BRA `(.L_x_78) ;  /* 0x0000000000600947 */ /* 0x000fea0003800000 */
[----:B------:R-:W-:Y:S01]  /*0970*/  VIADDMNMX R13, R20, -R13, 0xb9600000, !PT ;  /* 0xb9600000140d7446 */ /* 0x000fe2000780090d */
[----:B------:R-:W-:-:S03]  /*0980*/  IMAD.MOV.U32 R10, RZ, RZ, RZ ;  /* 0x000000ffff0a7224 */ /* 0x000fc600078e00ff */
[----:B------:R-:W-:-:S05]  /*0990*/  VIMNMX R6, PT, PT, R13, 0x46a00000, PT ;  /* 0x46a000000d067848 */ /* 0x000fca0003fe0100 */
[----:B------:R-:W-:-:S04]  /*09a0*/  IMAD.IADD R6, R6, 0x1, -R21 ;  /* 0x0000000106067824 */ /* 0x000fc800078e0a15 */
        /* <DEDUP_REMOVED lines=12> */
[----:B------:R-:W-:-:S06]  /*0a70*/  IMAD.MOV.U32 R2, RZ, RZ, RZ ;  /* 0x000000ffff027224 */ /* 0x000fcc00078e00ff */
[----:B------:R-:W-:-:S03]  /*0a80*/  DFMA R2, R14, -R2, R18 ;  /* 0x800000020e02722b */ /* 0x000fc60000000012 */
[----:B------:R-:W-:-:S03]  /*0a90*/  LOP3.LUT R7, R11, R7, RZ, 0x3c, !PT ;  /* 0x000000070b077212 */ /* 0x000fc600078e3cff */
[----:B------:R-:W-:-:S04]  /*0aa0*/  IADD3 R2, PT, PT, -R6, -0x43300000, RZ ;  /* 0xbcd0000006027810 */ /* 0x000fc80007ffe1ff */
[----:B------:R-:W-:-:S04]  /*0ab0*/  FSETP.NEU.AND P0, PT, |R3|, R2, PT ;  /* 0x000000020300720b */ /* 0x000fc80003f0d200 */
[----:B------:R-:W-:Y:S02]  /*0ac0*/  FSEL R14, R10, R14, !P0 ;  /* 0x0000000e0a0e7208 */ /* 0x000fe40004000000 */
[----:B------:R-:W-:Y:S01]  /*0ad0*/  FSEL R15, R7, R15, !P0 ;  /* 0x0000000f070f7208 */ /* 0x000fe20004000000 */
[----:B------:R-:W-:Y:S06]  /*0ae0*/  BRA `(.L_x_79) ;  /* 0x0000000000587947 */ /* 0x000fec0003800000 */
.L_x_78:
[----:B------:R-:W-:-:S14]  /*0af0*/  DSETP.NAN.AND P0, PT, R10, R10, PT ;  /* 0x0000000a0a00722a */ /* 0x000fdc0003f08000 */
[----:B------:R-:W-:Y:S05]  /*0b00*/  @P0 BRA `(.L_x_80) ;  /* 0x0000000000480947 */ /* 0x000fea0003800000 */
[----:B------:R-:W0:Y:S02]  /*0b10*/  LDC.64 R2, c[0x0][0x388] ;  /* 0x0000e200ff027b82 */ /* 0x000e240000000a00 */
[----:B0-----:R-:W-:-:S14]  /*0b20*/  DSETP.NAN.AND P0, PT, R2, R2, PT ;  /* 0x000000020200722a */ /* 0x001fdc0003f08000 */
        /* <DEDUP_REMOVED lines=13> */
.L_x_81:
[----:B------:R-:W-:Y:S01]  /*0c00*/  LOP3.LUT R15, R7, 0x80000, RZ, 0xfc, !PT ;  /* 0x00080000070f7812 */ /* 0x000fe200078efcff */
[----:B------:R-:W-:Y:S01]  /*0c10*/  IMAD.MOV.U32 R14, RZ, RZ, R6 ;  /* 0x000000ffff0e7224 */ /* 0x000fe200078e0006 */
[----:B------:R-:W-:Y:S06]  /*0c20*/  BRA `(.L_x_79) ;  /* 0x0000000000087947 */ /* 0x000fec0003800000 */
.L_x_80:
[----:B------:R-:W-:Y:S01]  /*0c30*/  LOP3.LUT R15, R11, 0x80000, RZ, 0xfc, !PT ;  /* 0x000800000b0f7812 */ /* 0x000fe200078efcff */
[----:B------:R-:W-:-:S07]  /*0c40*/  IMAD.MOV.U32 R14, RZ, RZ, R10 ;  /* 0x000000ffff0e7224 */ /* 0x000fce00078e000a */
.L_x_79:
[----:B------:R-:W-:Y:S05]  /*0c50*/  BSYNC.RECONVERGENT B1 ;  /* 0x0000000000017941 */ /* 0x000fea0003800200 */
.L_x_77:
[----:B------:R-:W-:Y:S02]  /*0c60*/  IMAD.MOV.U32 R13, RZ, RZ, 0x0 ;  /* 0x00000000ff0d7424 */ /* 0x000fe400078e00ff */
[----:B------:R-:W-:Y:S02]  /*0c70*/  IMAD.MOV.U32 R2, RZ, RZ, R14 ;  /* 0x000000ffff027224 */ /* 0x000fe400078e000e */
[----:B------:R-:W-:Y:S01]  /*0c80*/  IMAD.MOV.U32 R3, RZ, RZ, R15 ;  /* 0x000000ffff037224 */ /* 0x000fe200078e000f */
[----:B------:R-:W-:Y:S06]  /*0c90*/  RET.REL.NODEC R12 `(_Z11resample_k1PKddS0_S0_iPdS1_) ;  /* 0xfffffff00cd87950 */ /* 0x000fec0003c3ffff */
.L_x_82:
        /* <DEDUP_REMOVED lines=14> */
.L_x_226:


//--------------------- .text._Z18monotransit_searchPKfS0_S0_fiS0_iS0_ifiPfS1_S1_ --------------------------
	.section	.text._Z18monotransit_searchPKfS0_S0_fiS0_iS0_ifiPfS1_S1_,"ax",@progbits
	.align	128
        .global         _Z18monotransit_searchPKfS0_S0_fiS0_iS0_ifiPfS1_S1_
        .type           _Z18monotransit_searchPKfS0_S0_fiS0_iS0_ifiPfS1_S1_,@function
        .size           _Z18monotransit_searchPKfS0_S0_fiS0_iS0_ifiPfS1_S1_,(.L_x_228 - _Z18monotransit_searchPKfS0_S0_fiS0_iS0_ifiPfS1_S1_)
        .other          _Z18monotransit_searchPKfS0_S0_fiS0_iS0_ifiPfS1_S1_,@"STO_CUDA_ENTRY STV_DEFAULT"
_Z18monotransit_searchPKfS0_S0_fiS0_iS0_ifiPfS1_S1_:
.text._Z18monotransit_searchPKfS0_S0_fiS0_iS0_ifiPfS1_S1_:
[----:B------:R-:W-:Y:S01]  /*0000*/  LDC R1, c[0x0][0x37c] ;  /* 0x0000df00ff017b82 */ /* 0x000fe20000000800 */
[----:B------:R-:W0:Y:S01]  /*0010*/  LDCU UR4, c[0x0][0x3a8] ;  /* 0x00007500ff0477ac */ /* 0x000e220008000800 */
[----:B------:R-:W1:Y:S06]  /*0020*/  S2R R6, SR_TID.X ;  /* 0x0000000000067919 */ /* 0x000e6c0000002100 */
[----:B------:R-:W2:Y:S01]  /*0030*/  LDC R7, c[0x0][0x360] ;  /* 0x0000d800ff077b82 */ /* 0x000ea20000000800 */
[----:B------:R-:W3:Y:S01]  /*0040*/  LDCU.64 UR8, c[0x0][0x358] ;  /* 0x00006b00ff0877ac */ /* 0x000ee20008000a00 */
[----:B0-----:R-:W-:-:S05]  /*0050*/  IMAD.U32 R13, RZ, RZ, UR4 ;  /* 0x00000004ff0d7e24 */ /* 0x001fca000f8e00ff */
[----:B------:R-:W-:-:S13]  /*0060*/  ISETP.GE.AND P0, PT, R13, 0x1, PT ;  /* 0x000000010d00780c */ /* 0x000fda0003f06270 */
[----:B-1-3--:R-:W-:Y:S05]  /*0070*/  @!P0 BRA `(.L_x_83) ;  /* 0x00000000004c8947 */ /* 0x00afea0003800000 */
[----:B------:R-:W0:Y:S01]  /*0080*/  S2UR UR5, SR_CgaCtaId ;  /* 0x00000000000579c3 */ /* 0x000e220000008800 */
[----:B------:R-:W-:Y:S01]  /*0090*/  BSSY.RECONVERGENT B0, `(.L_x_83) ;  /* 0x0000011000007945 */ /* 0x000fe20003800200 */
[----:B------:R-:W-:Y:S01]  /*00a0*/  IMAD.MOV.U32 R0, RZ, RZ, RZ ;  /* 0x000000ffff007224 */ /* 0x000fe200078e00ff */
[----:B------:R-:W-:Y:S01]  /*00b0*/  UMOV UR4, 0x400 ;  /* 0x0000040000047882 */ /* 0x000fe20000000000 */
[----:B------:R-:W1:Y:S04]  /*00c0*/  LDCU UR6, c[0x0][0x3a8] ;  /* 0x00007500ff0677ac */ /* 0x000e680008000800 */
[----:B------:R-:W3:Y:S01]  /*00d0*/  LDC.64 R4, c[0x0][0x3a0] ;  /* 0x0000e800ff047b82 */ /* 0x000ee20000000a00 */
[----:B01----:R-:W-:-:S12]  /*00e0*/  ULEA UR4, UR5, UR4, 0x18 ;  /* 0x0000000405047291 */ /* 0x003fd8000f8ec0ff */
.L_x_85:
[----:B------:R-:W-:Y:S01]  /*00f0*/  IMAD.U32 R13, RZ, RZ, UR6 ;  /* 0x00000006ff0d7e24 */ /* 0x000fe2000f8e00ff */
[----:B0-----:R-:W-:-:S04]  /*0100*/  IADD3 R9, PT, PT, R6, R0, RZ ;  /* 0x0000000006097210 */ /* 0x001fc80007ffe0ff */
[----:B------:R-:W-:-:S13]  /*0110*/  ISETP.GE.AND P0, PT, R9, R13, PT ;  /* 0x0000000d0900720c */ /* 0x000fda0003f06270 */
[----:B------:R-:W-:Y:S05]  /*0120*/  @P0 BRA `(.L_x_84) ;  /* 0x00000000001c0947 */ /* 0x000fea0003800000 */
[----:B---3--:R-:W-:-:S06]  /*0130*/  IMAD.WIDE R2, R9, 0x4, R4 ;  /* 0x0000000409027825 */ /* 0x008fcc00078e0204 */
[----:B------:R-:W3:Y:S01]  /*0140*/  LDG.E R2, desc[UR8][R2.64] ;  /* 0x0000000802027981 */ /* 0x000ee2000c1e1900 */
[----:B------:R-:W-:Y:S01]  /*0150*/  LEA R9, R9, UR4, 0x2 ;  /* 0x0000000409097c11 */ /* 0x000fe2000f8e10ff */
[----:B--2---:R-:W-:-:S05]  /*0160*/  IMAD.IADD R0, R7, 0x1, R0 ;  /* 0x0000000107007824 */ /* 0x004fca00078e0200 */
[----:B------:R-:W-:Y:S01]  /*0170*/  ISETP.GE.AND P0, PT, R0, R13, PT ;  /* 0x0000000d0000720c */ /* 0x000fe20003f06270 */
[----:B---3--:R0:W-:-:S12]  /*0180*/  STS [R9], R2 ;  /* 0x0000000209007388 */ /* 0x0081d80000000800 */
[----:B------:R-:W-:Y:S05]  /*0190*/  @!P0 BRA `(.L_x_85) ;  /* 0xfffffffc00d48947 */ /* 0x000fea000383ffff */
.L_x_84:
[----:B------:R-:W-:Y:S05]  /*01a0*/  BSYNC.RECONVERGENT B0 ;  /* 0x0000000000007941 */ /* 0x000fea0003800200 */
.L_x_83:
[----:B------:R-:W1:Y:S01]  /*01b0*/  S2R R8, SR_CTAID.Y ;  /* 0x0000000000087919 */ /* 0x000e620000002600 */
[----:B------:R-:W1:Y:S02]  /*01c0*/  LDCU UR5, c[0x0][0x3b8] ;  /* 0x00007700ff0577ac */ /* 0x000e640008000800 */
[----:B-1----:R-:W-:-:S13]  /*01d0*/  ISETP.GE.AND P0, PT, R8, UR5, PT ;  /* 0x0000000508007c0c */ /* 0x002fda000bf06270 */
[----:B------:R-:W-:Y:S05]  /*01e0*/  @P0 EXIT ;  /* 0x000000000000094d */ /* 0x000fea0003800000 */
[----:B------:R-:W1:Y:S02]  /*01f0*/  LDC R0, c[0x0][0x3c0] ;  /* 0x0000f000ff007b82 */ /* 0x000e640000000800 */
[----:B-1----:R-:W-:-:S13]  /*0200*/  ISETP.GE.AND P0, PT, R0, 0x1, PT ;  /* 0x000000010000780c */ /* 0x002fda0003f06270 */
[----:B------:R-:W-:Y:S05]  /*0210*/  @!P0 EXIT ;  /* 0x000000000000894d */ /* 0x000fea0003800000 */
[----:B0-----:R-:W0:Y:S01]  /*0220*/  LDC.64 R2, c[0x0][0x3b0] ;  /* 0x0000ec00ff027b82 */ /* 0x001e220000000a00 */
[----:B------:R-:W1:Y:S01]  /*0230*/  LDCU UR4, c[0x0][0x39c] ;  /* 0x00007380ff0477ac */ /* 0x000e620008000800 */
[----:B0-----:R-:W-:-:S05]  /*0240*/  IMAD.WIDE.U32 R2, R8, 0x4, R2 ;  /* 0x0000000408027825 */ /* 0x001fca00078e0002 */
[----:B------:R-:W3:Y:S01]  /*0250*/  LDG.E R9, desc[UR8][R2.64] ;  /* 0x0000000802097981 */ /* 0x000ee2000c1e1900 */
[----:B------:R-:W0:Y:S01]  /*0260*/  S2UR UR6, SR_CgaCtaId ;  /* 0x00000000000679c3 */ /* 0x000e220000008800 */
[----:B------:R-:W-:Y:S01]  /*0270*/  UMOV UR5, 0x400 ;  /* 0x0000040000057882 */ /* 0x000fe20000000000 */
[----:B------:R-:W-:Y:S01]  /*0280*/  I2FP.F32.S32 R12, R13 ;  /* 0x0000000d000c7245 */ /* 0x000fe20000201400 */
[----:B-1----:R-:W-:-:S05]  /*0290*/  UIADD3 UR4, UPT, UPT, UR4, -0x1, URZ ;  /* 0xffffffff04047890 */ /* 0x002fca000fffe0ff */
[----:B------:R-:W1:Y:S01]  /*02a0*/  S2UR UR7, SR_CTAID.X ;  /* 0x00000000000779c3 */ /* 0x000e620000002500 */
[----:B0-----:R-:W-:-:S06]  /*02b0*/  ULEA UR5, UR6, UR5, 0x18 ;  /* 0x0000000506057291 */ /* 0x001fcc000f8ec0ff */
[----:B------:R-:W-:Y:S01]  /*02c0*/  LEA R10, R13, UR5, 0x2 ;  /* 0x000000050d0a7c11 */ /* 0x000fe2000f8e10ff */
[----:B------:R-:W-:-:S03]  /*02d0*/  IMAD.MOV.U32 R13, RZ, RZ, RZ ;  /* 0x000000ffff0d7224 */ /* 0x000fc600078e00ff */
[-C--:B--2---:R-:W-:Y:S02]  /*02e0*/  LEA R11, R7, R10.reuse, 0x2 ;  /* 0x0000000a070b7211 */ /* 0x084fe400078e10ff */
[----:B------:R-:W-:-:S03]  /*02f0*/  LEA R14, R6, R10, 0x2 ;  /* 0x0000000a060e7211 */ /* 0x000fc600078e10ff */
[----:B------:R-:W-:Y:S01]  /*0300*/  IMAD R15, R6, 0x4, R11 ;  /* 0x00000004060f7824 */ /* 0x000fe200078e020b */
[----:B-1-3--:R0:W2:Y:S06]  /*0310*/  F2F.F64.F32 R4, R9 ;  /* 0x0000000900047310 */ /* 0x00a0ac0000201800 */
.L_x_112:
[----:B------:R-:W-:Y:S05]  /*0320*/  YIELD ;  /* 0x0000000000007946 */ /* 0x000fea0003800000 */
[----:B-1----:R-:W1:Y:S01]  /*0330*/  LDCU UR5, c[0x0][0x3c0] ;  /* 0x00007800ff0577ac */ /* 0x002e620008000800 */
[----:B------:R-:W-:-:S04]  /*0340*/  IADD3 R19, PT, PT, R13, UR7, RZ ;  /* 0x000000070d137c10 */ /* 0x000fc8000fffe0ff */
[----:B-1----:R-:W-:-:S13]  /*0350*/  ISETP.GE.AND P0, PT, R19, UR5, PT ;  /* 0x0000000513007c0c */ /* 0x002fda000bf06270 */
[----:B0-----:R-:W-:Y:S05]  /*0360*/  @P0 EXIT ;  /* 0x000000000000094d */ /* 0x001fea0003800000 */
[----:B------:R-:W1:Y:S01]  /*0370*/  LDCU UR5, c[0x0][0x3bc] ;  /* 0x00007780ff0577ac */ /* 0x000e620008000800 */
[----:B------:R-:W-:Y:S01]  /*0380*/  I2FP.F32.S32 R0, R19 ;  /* 0x0000001300007245 */ /* 0x000fe20000201400 */
[----:B------:R-:W3:Y:S01]  /*0390*/  LDC R21, c[0x0][0x398] ;  /* 0x0000e600ff157b82 */ /* 0x000ee20000000800 */
[----:B------:R4:W-:Y:S04]  /*03a0*/  STS [R14], RZ ;  /* 0x000000ff0e007388 */ /* 0x0009e80000000800 */
[----:B------:R4:W-:Y:S01]  /*03b0*/  STS [R15], RZ ;  /* 0x000000ff0f007388 */ /* 0x0009e20000000800 */
[----:B-1----:R-:W-:Y:S01]  /*03c0*/  FMUL R16, R0, UR5 ;  /* 0x0000000500107c20 */ /* 0x002fe20008400000 */
[----:B------:R-:W-:Y:S05]  /*03d0*/  WARPSYNC.ALL ;  /* 0x0000000000007948 */ /* 0x000fea0003800000 */
[----:B------:R-:W2:Y:S01]  /*03e0*/  F2F.F64.F32 R2, R16 ;  /* 0x0000001000027310 */ /* 0x000ea20000201800 */
[----:B------:R-:W-:Y:S07]  /*03f0*/  BSSY.RECONVERGENT B0, `(.L_x_86) ;  /* 0x0000012000007945 */ /* 0x000fee0003800200 */
[----:B---3--:R-:W1:Y:S01]  /*0400*/  MUFU.RCP R17, R21 ;  /* 0x0000001500117308 */ /* 0x008e620000001000 */
[----:B--2---:R-:W-:-:S07]  /*0410*/  DFMA R2, R4, -0.5, R2 ;  /* 0xbfe000000402782b */ /* 0x004fce0000000002 */
[----:B------:R-:W2:Y:S01]  /*0420*/  F2F.F32.F64 R0, R2 ;  /* 0x0000000200007310 */ /* 0x000ea20000301000 */
[----:B-1----:R-:W-:-:S04]  /*0430*/  FFMA R18, R17, -R21, 1 ;  /* 0x3f80000011127423 */ /* 0x002fc80000000815 */
[----:B------:R-:W-:Y:S01]  /*0440*/  FFMA R17, R17, R18, R17 ;  /* 0x0000001211117223 */ /* 0x000fe20000000011 */
[----:B------:R-:W-:Y:S06]  /*0450*/  BAR.SYNC.DEFER_BLOCKING 0x0 ;  /* 0x0000000000007b1d */ /* 0x000fec0000010000 */
[----:B--2---:R-:W1:Y:S01]  /*0460*/  FCHK P0, R0, R21 ;  /* 0x0000001500007302 */ /* 0x004e620000000000 */
[----:B------:R-:W-:-:S04]  /*0470*/  FFMA R16, R0, R17, RZ ;  /* 0x0000001100107223 */ /* 0x000fc800000000ff */
[----:B------:R-:W-:-:S04]  /*0480*/  FFMA R18, R16, -R21, R0 ;  /* 0x8000001510127223 */ /* 0x000fc80000000000 */
[----:B------:R-:W-:Y:S01]  /*0490*/  FFMA R18, R17, R18, R16 ;  /* 0x0000001211127223 */ /* 0x000fe20000000010 */
[----:B-1--4-:R-:W-:Y:S06]  /*04a0*/  @!P0 BRA `(.L_x_87) ;  /* 0x0000000000188947 */ /* 0x012fec0003800000 */
[----:B------:R-:W1:Y:S01]  /*04b0*/  LDCU UR5, c[0x0][0x398] ;  /* 0x00007300ff0577ac */ /* 0x000e620008000800 */
[----:B------:R-:W-:Y:S01]  /*04c0*/  IMAD.MOV.U32 R2, RZ, RZ, R0 ;  /* 0x000000ffff027224 */ /* 0x000fe200078e0000 */
[----:B------:R-:W-:Y:S02]  /*04d0*/  MOV R21, 0x500 ;  /* 0x0000050000157802 */ /* 0x000fe40000000f00 */
[----:B-1----:R-:W-:-:S07]  /*04e0*/  MOV R3, UR5 ;  /* 0x0000000500037c02 */ /* 0x002fce0008000f00 */
[----:B0-----:R-:W-:Y:S05]  /*04f0*/  CALL.REL.NOINC `($__internal_7_$__cuda_sm3x_div_rn_noftz_f32_slowpath) ;  /* 0x0000001400307944 */ /* 0x001fea0003c00000 */
[----:B------:R-:W-:-:S07]  /*0500*/  IMAD.MOV.U32 R18, RZ, RZ, R20 ;  /* 0x000000ffff127224 */ /* 0x000fce00078e0014 */
.L_x_87:
[----:B------:R-:W-:Y:S05]  /*0510*/  BSYNC.RECONVERGENT B0 ;  /* 0x0000000000007941 */ /* 0x000fea0003800200 */
.L_x_86:
[----:B------:R-:W1:Y:S01]  /*0520*/  LDC R21, c[0x0][0x398] ;  /* 0x0000e600ff157b82 */ /* 0x000e620000000800 */
[----:B------:R-:W2:Y:S01]  /*0530*/  FRND.CEIL R17, R18 ;  /* 0x0000001200117307 */ /* 0x000ea20000209000 */
[----:B------:R-:W-:Y:S01]  /*0540*/  FADD R22, R9, R0 ;  /* 0x0000000009167221 */ /* 0x000fe20000000000 */
[----:B------:R-:W-:Y:S06]  /*0550*/  BSSY.RECONVERGENT B0, `(.L_x_88) ;  /* 0x000000f000007945 */ /* 0x000fec0003800200 */
[----:B--2---:R-:W2:Y:S08]  /*0560*/  F2I.S64 R16, R17 ;  /* 0x0000001100107311 */ /* 0x004eb00000201900 */
[----:B-1----:R-:W1:Y:S08]  /*0570*/  MUFU.RCP R2, R21 ;  /* 0x0000001500027308 */ /* 0x002e700000001000 */
[----:B------:R-:W3:Y:S01]  /*0580*/  FCHK P0, R22, R21 ;  /* 0x0000001516007302 */ /* 0x000ee20000000000 */
[----:B-1----:R-:W-:-:S04]  /*0590*/  FFMA R3, R2, -R21, 1 ;  /* 0x3f80000002037423 */ /* 0x002fc80000000815 */
[----:B------:R-:W-:-:S04]  /*05a0*/  FFMA R2, R2, R3, R2 ;  /* 0x0000000302027223 */ /* 0x000fc80000000002 */
[----:B------:R-:W-:-:S04]  /*05b0*/  FFMA R3, R2, R22, RZ ;  /* 0x0000001602037223 */ /* 0x000fc800000000ff */
[----:B------:R-:W-:-:S04]  /*05c0*/  FFMA R20, R3, -R21, R22 ;  /* 0x8000001503147223 */ /* 0x000fc80000000016 */
[----:B------:R-:W-:Y:S01]  /*05d0*/  FFMA R20, R2, R20, R3 ;  /* 0x0000001402147223 */ /* 0x000fe20000000003 */
[----:B--23--:R-:W-:Y:S06]  /*05e0*/  @!P0 BRA `(.L_x_89) ;  /* 0x0000000000148947 */ /* 0x00cfec0003800000 */
[----:B------:R-:W1:Y:S01]  /*05f0*/  LDCU UR5, c[0x0][0x398] ;  /* 0x00007300ff0577ac */ /* 0x000e620008000800 */
[----:B------:R-:W-:Y:S02]  /*0600*/  MOV R2, R22 ;  /* 0x0000001600027202 */ /* 0x000fe40000000f00 */
[----:B------:R-:W-:Y:S01]  /*0610*/  MOV R21, 0x640 ;  /* 0x0000064000157802 */ /* 0x000fe20000000f00 */
[----:B-1----:R-:W-:-:S07]  /*0620*/  IMAD.U32 R3, RZ, RZ, UR5 ;  /* 0x00000005ff037e24 */ /* 0x002fce000f8e00ff */
[----:B0-----:R-:W-:Y:S05]  /*0630*/  CALL.REL.NOINC `($__internal_7_$__cuda_sm3x_div_rn_noftz_f32_slowpath) ;  /* 0x0000001000e07944 */ /* 0x001fea0003c00000 */
.L_x_89:
[----:B------:R-:W-:Y:S05]  /*0640*/  BSYNC.RECONVERGENT B0 ;  /* 0x0000000000007941 */ /* 0x000fea0003800200 */
.L_x_88:
[----:B------:R-:W1:Y:S01]  /*0650*/  FRND.FLOOR R2, R20 ;  /* 0x0000001400027307 */ /* 0x000e620000205000 */
[----:B------:R-:W2:Y:S01]  /*0660*/  LDCU UR11, c[0x0][0x3a8] ;  /* 0x00007500ff0b77ac */ /* 0x000ea20008000800 */
[----:B------:R-:W-:Y:S01]  /*0670*/  BSSY.RECONVERGENT B0, `(.L_x_90) ;  /* 0x000004d000007945 */ /* 0x000fe20003800200 */
[----:B------:R-:W3:Y:S05]  /*0680*/  LDCU UR10, c[0x0][0x39c] ;  /* 0x00007380ff0a77ac */ /* 0x000eea0008000800 */
[----:B-1----:R-:W1:Y:S02]  /*0690*/  F2I.S64 R2, R2 ;  /* 0x0000000200027311 */ /* 0x002e640000201900 */
[----:B-1----:R-:W-:-:S04]  /*06a0*/  VIMNMX R3, PT, PT, R2, UR4, PT ;  /* 0x0000000402037c48 */ /* 0x002fc8000bfe0100 */
[C---:B------:R-:W-:Y:S01]  /*06b0*/  IADD3 R3, PT, PT, -R16.reuse, R3, RZ ;  /* 0x0000000310037210 */ /* 0x040fe20007ffe1ff */
[----:B------:R-:W-:-:S03]  /*06c0*/  IMAD.IADD R16, R16, 0x1, R6 ;  /* 0x0000000110107824 */ /* 0x000fc600078e0206 */
[C---:B------:R-:W-:Y:S02]  /*06d0*/  ISETP.GE.AND P2, PT, R3.reuse, -0x1, PT ;  /* 0xffffffff0300780c */ /* 0x040fe40003f46270 */
[----:B------:R-:W-:-:S11]  /*06e0*/  IADD3 R17, PT, PT, R3, 0x1, RZ ;  /* 0x0000000103117810 */ /* 0x000fd60007ffe0ff */
[----:B--23--:R-:W-:Y:S05]  /*06f0*/  @!P2 BRA `(.L_x_91) ;  /* 0x000000040010a947 */ /* 0x00cfea0003800000 */
[----:B------:R-:W-:-:S07]  /*0700*/  IMAD.MOV.U32 R22, RZ, RZ, RZ ;  /* 0x000000ffff167224 */ /* 0x000fce00078e00ff */
.L_x_98:
[----:B------:R-:W-:-:S04]  /*0710*/  IADD3 R23, PT, PT, R16, R22, RZ ;  /* 0x0000001610177210 */ /* 0x000fc80007ffe0ff */
[----:B------:R-:W-:-:S13]  /*0720*/  ISETP.GE.AND P0, PT, R23, UR10, PT ;  /* 0x0000000a17007c0c */ /* 0x000fda000bf06270 */
[----:B-1----:R-:W-:Y:S05]  /*0730*/  @P0 BRA `(.L_x_91) ;  /* 0x0000000400000947 */ /* 0x002fea0003800000 */
[----:B------:R-:W1:Y:S02]  /*0740*/  LDC.64 R2, c[0x0][0x390] ;  /* 0x0000e400ff027b82 */ /* 0x000e640000000a00 */
[----:B-1----:R-:W-:-:S05]  /*0750*/  IMAD.WIDE R2, R23, 0x4, R2 ;  /* 0x0000000417027825 */ /* 0x002fca00078e0202 */
[----:B------:R-:W2:Y:S01]  /*0760*/  LDG.E R18, desc[UR8][R2.64] ;  /* 0x0000000802127981 */ /* 0x000ea2000c1e1900 */
[----:B------:R-:W-:Y:S01]  /*0770*/  BSSY.RECONVERGENT B1, `(.L_x_92) ;  /* 0x0000039000017945 */ /* 0x000fe20003800200 */
[----:B--2---:R-:W-:-:S13]  /*0780*/  FSETP.NEU.AND P0, PT, R18, RZ, PT ;  /* 0x000000ff1200720b */ /* 0x004fda0003f0d000 */
[----:B------:R-:W-:Y:S05]  /*0790*/  @!P0 BRA `(.L_x_93) ;  /* 0x0000000000d88947 */ /* 0x000fea0003800000 */
[----:B------:R-:W1:Y:S02]  /*07a0*/  LDC.64 R2, c[0x0][0x380] ;  /* 0x0000e000ff027b82 */ /* 0x000e640000000a00 */
[----:B-1----:R-:W-:-:S06]  /*07b0*/  IMAD.WIDE R20, R23, 0x4, R2 ;  /* 0x0000000417147825 */ /* 0x002fcc00078e0202 */
[----:B------:R-:W2:Y:S01]  /*07c0*/  LDG.E R21, desc[UR8][R20.64] ;  /* 0x0000000814157981 */ /* 0x000ea2000c1e1900 */
[----:B------:R-:W1:Y:S01]  /*07d0*/  MUFU.RCP R24, R9 ;  /* 0x0000000900187308 */ /* 0x000e620000001000 */
[----:B------:R-:W-:Y:S01]  /*07e0*/  BSSY.RECONVERGENT B2, `(.L_x_94) ;  /* 0x000000d000027945 */ /* 0x000fe20003800200 */
[----:B-1----:R-:W-:-:S04]  /*07f0*/  FFMA R3, -R9, R24, 1 ;  /* 0x3f80000009037423 */ /* 0x002fc80000000118 */
[----:B------:R-:W-:Y:S01]  /*0800*/  FFMA R3, R24, R3, R24 ;  /* 0x0000000318037223 */ /* 0x000fe20000000018 */
[----:B--2---:R-:W-:-:S04]  /*0810*/  FADD R2, -R0, R21 ;  /* 0x0000001500027221 */ /* 0x004fc80000000100 */
[----:B------:R-:W1:Y:S01]  /*0820*/  FCHK P0, R2, R9 ;  /* 0x0000000902007302 */ /* 0x000e620000000000 */
[----:B------:R-:W-:-:S04]  /*0830*/  FFMA R24, R2, R3, RZ ;  /* 0x0000000302187223 */ /* 0x000fc800000000ff */
[----:B------:R-:W-:-:S04]  /*0840*/  FFMA R25, -R9, R24, R2 ;  /* 0x0000001809197223 */ /* 0x000fc80000000102 */
[----:B------:R-:W-:Y:S01]  /*0850*/  FFMA R3, R3, R25, R24 ;  /* 0x0000001903037223 */ /* 0x000fe20000000018 */
[----:B-1----:R-:W-:Y:S06]  /*0860*/  @!P0 BRA `(.L_x_95) ;  /* 0x0000000000108947 */ /* 0x002fec0003800000 */
[----:B------:R-:W-:Y:S01]  /*0870*/  IMAD.MOV.U32 R3, RZ, RZ, R9 ;  /* 0x000000ffff037224 */ /* 0x000fe200078e0009 */
[----:B------:R-:W-:-:S07]  /*0880*/  MOV R21, 0x8a0 ;  /* 0x000008a000157802 */ /* 0x000fce0000000f00 */
[----:B0-----:R-:W-:Y:S05]  /*0890*/  CALL.REL.NOINC `($__internal_7_$__cuda_sm3x_div_rn_noftz_f32_slowpath) ;  /* 0x0000001000487944 */ /* 0x001fea0003c00000 */
[----:B------:R-:W-:-:S07]  /*08a0*/  MOV R3, R20 ;  /* 0x0000001400037202 */ /* 0x000fce0000000f00 */
.L_x_95:
[----:B------:R-:W-:Y:S05]  /*08b0*/  BSYNC.RECONVERGENT B2 ;  /* 0x0000000000027941 */ /* 0x000fea0003800200 */
.L_x_94:
[----:B------:R-:W-:-:S06]  /*08c0*/  FMUL R3, R12, R3 ;  /* 0x000000030c037220 */ /* 0x000fcc0000400000 */
[----:B------:R-:W1:Y:S02]  /*08d0*/  F2I.S64 R2, R3 ;  /* 0x0000000300027311 */ /* 0x000e640000201900 */
[----:B-1----:R-:W-:-:S05]  /*08e0*/  IMAD.MOV.U32 R20, RZ, RZ, R2 ;  /* 0x000000ffff147224 */ /* 0x002fca00078e0002 */
[----:B------:R-:W-:-:S04]  /*08f0*/  ISETP.GE.AND P0, PT, R20, UR11, PT ;  /* 0x0000000b14007c0c */ /* 0x000fc8000bf06270 */
[----:B------:R-:W-:-:S13]  /*0900*/  ISETP.LT.OR P0, PT, R20, RZ, P0 ;  /* 0x000000ff1400720c */ /* 0x000fda0000701670 */
[----:B------:R-:W-:Y:S05]  /*0910*/  @P0 BRA `(.L_x_93) ;  /* 0x0000000000780947 */ /* 0x000fea0003800000 */
[----:B------:R-:W1:Y:S02]  /*0920*/  LDC.64 R2, c[0x0][0x388] ;  /* 0x0000e200ff027b82 */ /* 0x000e640000000a00 */
[----:B-1----:R-:W-:-:S06]  /*0930*/  IMAD.WIDE R2, R23, 0x4, R2 ;  /* 0x0000000417027825 */ /* 0x002fcc00078e0202 */
[----:B------:R-:W2:Y:S01]  /*0940*/  LDG.E R2, desc[UR8][R2.64] ;  /* 0x0000000802027981 */ /* 0x000ea2000c1e1900 */
[----:B------:R-:W1:Y:S01]  /*0950*/  S2UR UR6, SR_CgaCtaId ;  /* 0x00000000000679c3 */ /* 0x000e620000008800 */
[----:B------:R-:W-:Y:S01]  /*0960*/  UMOV UR5, 0x400 ;  /* 0x0000040000057882 */ /* 0x000fe20000000000 */
[----:B------:R-:W-:Y:S01]  /*0970*/  BSSY.RECONVERGENT B2, `(.L_x_96) ;  /* 0x0000010000027945 */ /* 0x000fe20003800200 */
[----:B-1----:R-:W-:-:S06]  /*0980*/  ULEA UR5, UR6, UR5, 0x18 ;  /* 0x0000000506057291 */ /* 0x002fcc000f8ec0ff */
[----:B------:R-:W-:-:S06]  /*0990*/  LEA R23, R20, UR5, 0x2 ;  /* 0x0000000514177c11 */ /* 0x000fcc000f8e10ff */
[----:B------:R-:W1:Y:S02]  /*09a0*/  LDS R23, [R23] ;  /* 0x0000000017177984 */ /* 0x000e640000000800 */
[----:B-1----:R-:W1:Y:S02]  /*09b0*/  MUFU.RCP R20, R23 ;  /* 0x0000001700147308 */ /* 0x002e640000001000 */
[----:B-1----:R-:W-:-:S04]  /*09c0*/  FFMA R21, -R23, R20, 1 ;  /* 0x3f80000017157423 */ /* 0x002fc80000000114 */
[----:B------:R-:W-:Y:S02]  /*09d0*/  FFMA R21, R20, R21, R20 ;  /* 0x0000001514157223 */ /* 0x000fe40000000014 */
[----:B--2---:R-:W1:Y:S02]  /*09e0*/  FCHK P0, R2, R23 ;  /* 0x0000001702007302 */ /* 0x004e640000000000 */
[----:B------:R-:W-:-:S04]  /*09f0*/  FFMA R20, R2, R21, RZ ;  /* 0x0000001502147223 */ /* 0x000fc800000000ff */
[----:B------:R-:W-:-:S04]  /*0a00*/  FFMA R3, -R23, R20, R2 ;  /* 0x0000001417037223 */ /* 0x000fc80000000102 */
[----:B------:R-:W-:Y:S01]  /*0a10*/  FFMA R3, R21, R3, R20 ;  /* 0x0000000315037223 */ /* 0x000fe20000000014 */
[----:B-1----:R-:W-:Y:S06]  /*0a20*/  @!P0 BRA `(.L_x_97) ;  /* 0x0000000000108947 */ /* 0x002fec0003800000 */
[----:B------:R-:W-:Y:S02]  /*0a30*/  MOV R3, R23 ;  /* 0x0000001700037202 */ /* 0x000fe40000000f00 */
[----:B------:R-:W-:-:S07]  /*0a40*/  MOV R21, 0xa60 ;  /* 0x00000a6000157802 */ /* 0x000fce0000000f00 */
[----:B0-----:R-:W-:Y:S05]  /*0a50*/  CALL.REL.NOINC `($__internal_7_$__cuda_sm3x_div_rn_noftz_f32_slowpath) ;  /* 0x0000000c00d87944 */ /* 0x001fea0003c00000 */
[----:B------:R-:W-:-:S07]  /*0a60*/  IMAD.MOV.U32 R3, RZ, RZ, R20 ;  /* 0x000000ffff037224 */ /* 0x000fce00078e0014 */
.L_x_97:
[----:B------:R-:W-:Y:S05]  /*0a70*/  BSYNC.RECONVERGENT B2 ;  /* 0x0000000000027941 */ /* 0x000fea0003800200 */
.L_x_96:
[----:B------:R-:W1:Y:S01]  /*0a80*/  LDS R21, [R14] ;  /* 0x000000000e157984 */ /* 0x000e620000000800 */
[----:B------:R-:W-:-:S04]  /*0a90*/  FMUL R23, R23, R23 ;  /* 0x0000001717177220 */ /* 0x000fc80000400000 */
[----:B------:R-:W-:-:S04]  /*0aa0*/  FMUL R18, R18, R23 ;  /* 0x0000001712127220 */ /* 0x000fc80000400000 */
[----:B-1----:R-:W-:-:S05]  /*0ab0*/  FFMA R3, R18, R3, R21 ;  /* 0x0000000312037223 */ /* 0x002fca0000000015 */
[----:B------:R-:W-:Y:S04]  /*0ac0*/  STS [R14], R3 ;  /* 0x000000030e007388 */ /* 0x000fe80000000800 */
[----:B------:R-:W1:Y:S02]  /*0ad0*/  LDS R21, [R15] ;  /* 0x000000000f157984 */ /* 0x000e640000000800 */
[----:B-1----:R-:W-:-:S05]  /*0ae0*/  FADD R18, R18, R21 ;  /* 0x0000001512127221 */ /* 0x002fca0000000000 */
[----:B------:R1:W-:Y:S02]  /*0af0*/  STS [R15], R18 ;  /* 0x000000120f007388 */ /* 0x0003e40000000800 */
.L_x_93:
[----:B------:R-:W-:Y:S05]  /*0b00*/  BSYNC.RECONVERGENT B1 ;  /* 0x0000000000017941 */ /* 0x000fea0003800200 */
.L_x_92:
[----:B------:R-:W-:-:S04]  /*0b10*/  IADD3 R22, PT, PT, R7, R22, RZ ;  /* 0x0000001607167210 */ /* 0x000fc80007ffe0ff */
[----:B------:R-:W-:-:S13]  /*0b20*/  ISETP.GT.AND P0, PT, R22, R17, PT ;  /* 0x000000111600720c */ /* 0x000fda0003f04270 */
[----:B------:R-:W-:Y:S05]  /*0b30*/  @!P0 BRA `(.L_x_98) ;  /* 0xfffffff800f48947 */ /* 0x000fea000383ffff */
.L_x_91:
[----:B------:R-:W-:Y:S05]  /*0b40*/  BSYNC.RECONVERGENT B0 ;  /* 0x0000000000007941 */ /* 0x000fea0003800200 */
.L_x_90:
[----:B------:R-:W-:Y:S06]  /*0b50*/  BAR.SYNC.DEFER_BLOCKING 0x0 ;  /* 0x0000000000007b1d */ /* 0x000fec0000010000 */
[----:B------:R-:W-:Y:S01]  /*0b60*/  BSSY.RECONVERGENT B0, `(.L_x_99) ;  /* 0x0000037000007945 */ /* 0x000fe20003800200 */
[----:B------:R-:W-:Y:S04]  /*0b70*/  LDS R2, [R14+0x40] ;  /* 0x000040000e027984 */ /* 0x000fe80000000800 */
[----:B------:R-:W2:Y:S02]  /*0b80*/  LDS R3, [R14] ;  /* 0x000000000e037984 */ /* 0x000ea40000000800 */
[----:B--2---:R-:W-:-:S05]  /*0b90*/  FADD R3, R2, R3 ;  /* 0x0000000302037221 */ /* 0x004fca0000000000 */
[----:B------:R-:W-:Y:S04]  /*0ba0*/  STS [R14], R3 ;  /* 0x000000030e007388 */ /* 0x000fe80000000800 */
        /* <DEDUP_REMOVED lines=20> */
[----:B-1----:R-:W-:Y:S04]  /*0cf0*/  LDS R18, [R15+0x20] ;  /* 0x000020000f127984 */ /* 0x002fe80000000800 */
[----:B------:R-:W1:Y:S02]  /*0d00*/  LDS R21, [R15] ;  /* 0x000000000f157984 */ /* 0x000e640000000800 */
[----:B-1----:R-:W-:-:S05]  /*0d10*/  FADD R18, R18, R21 ;  /* 0x0000001512127221 */ /* 0x002fca0000000000 */
[----:B------:R-:W-:Y:S04]  /*0d20*/  STS [R15], R18 ;  /* 0x000000120f007388 */ /* 0x000fe80000000800 */
[----:B------:R-:W-:Y:S04]  /*0d30*/  LDS R20, [R15+0x10] ;  /* 0x000010000f147984 */ /* 0x000fe80000000800 */
        /* <DEDUP_REMOVED lines=11> */
[----:B------:R-:W1:Y:S04]  /*0df0*/  LDS R23, [R11] ;  /* 0x000000000b177984 */ /* 0x000e680000000800 */
[----:B------:R-:W2:Y:S01]  /*0e00*/  LDS R2, [R10] ;  /* 0x000000000a027984 */ /* 0x000ea20000000800 */
[----:B-1----:R-:W1:Y:S08]  /*0e10*/  MUFU.RCP R18, R23 ;  /* 0x0000001700127308 */ /* 0x002e700000001000 */
[----:B--2---:R-:W2:Y:S01]  /*0e20*/  FCHK P0, R2, R23 ;  /* 0x0000001702007302 */ /* 0x004ea20000000000 */
[----:B-1----:R-:W-:-:S04]  /*0e30*/  FFMA R3, -R23, R18, 1 ;  /* 0x3f80000017037423 */ /* 0x002fc80000000112 */
[----:B------:R-:W-:-:S04]  /*0e40*/  FFMA R3, R18, R3, R18 ;  /* 0x0000000312037223 */ /* 0x000fc80000000012 */
[----:B------:R-:W-:-:S04]  /*0e50*/  FFMA R18, R2, R3, RZ ;  /* 0x0000000302127223 */ /* 0x000fc800000000ff */
[----:B------:R-:W-:-:S04]  /*0e60*/  FFMA R20, -R23, R18, R2 ;  /* 0x0000001217147223 */ /* 0x000fc80000000102 */
[----:B------:R-:W-:Y:S01]  /*0e70*/  FFMA R18, R3, R20, R18 ;  /* 0x0000001403127223 */ /* 0x000fe20000000012 */
[----:B--2---:R-:W-:Y:S06]  /*0e80*/  @!P0 BRA `(.L_x_100) ;  /* 0x0000000000108947 */ /* 0x004fec0003800000 */
[----:B------:R-:W-:Y:S01]  /*0e90*/  IMAD.MOV.U32 R3, RZ, RZ, R23 ;  /* 0x000000ffff037224 */ /* 0x000fe200078e0017 */
[----:B------:R-:W-:-:S07]  /*0ea0*/  MOV R21, 0xec0 ;  /* 0x00000ec000157802 */ /* 0x000fce0000000f00 */
[----:B0-----:R-:W-:Y:S05]  /*0eb0*/  CALL.REL.NOINC `($__internal_7_$__cuda_sm3x_div_rn_noftz_f32_slowpath) ;  /* 0x0000000800c07944 */ /* 0x001fea0003c00000 */
[----:B------:R-:W-:-:S07]  /*0ec0*/  MOV R18, R20 ;  /* 0x0000001400127202 */ /* 0x000fce0000000f00 */
.L_x_100:
[----:B------:R-:W-:Y:S05]  /*0ed0*/  BSYNC.RECONVERGENT B0 ;  /* 0x0000000000007941 */ /* 0x000fea0003800200 */
.L_x_99:
[----:B------:R-:W-:Y:S01]  /*0ee0*/  VIADD R2, R23, 0x1800000 ;  /* 0x0180000017027836 */ /* 0x000fe20000000000 */
[----:B------:R-:W-:Y:S04]  /*0ef0*/  BSSY.RECONVERGENT B0, `(.L_x_101) ;  /* 0x000000b000007945 */ /* 0x000fe80003800200 */
[----:B------:R-:W-:-:S04]  /*0f00*/  LOP3.LUT R2, R2, 0x7f800000, RZ, 0xc0, !PT ;  /* 0x7f80000002027812 */ /* 0x000fc800078ec0ff */
[----:B------:R-:W-:-:S13]  /*0f10*/  ISETP.GT.U32.AND P0, PT, R2, 0x1ffffff, PT ;  /* 0x01ffffff0200780c */ /* 0x000fda0003f04070 */
[----:B------:R-:W-:Y:S05]  /*0f20*/  @P0 BRA `(.L_x_102) ;  /* 0x00000000000c0947 */ /* 0x000fea0003800000 */
[----:B------:R-:W-:-:S07]  /*0f30*/  MOV R20, 0xf50 ;  /* 0x00000f5000147802 */ /* 0x000fce0000000f00 */
[----:B0-----:R-:W-:Y:S05]  /*0f40*/  CALL.REL.NOINC `($__internal_6_$__cuda_sm20_rcp_rn_f32_slowpath) ;  /* 0x0000000400c47944 */ /* 0x001fea0003c00000 */
[----:B------:R-:W-:Y:S05]  /*0f50*/  BRA `(.L_x_103) ;  /* 0x0000000000107947 */ /* 0x000fea0003800000 */
.L_x_102:
[----:B------:R-:W1:Y:S02]  /*0f60*/  MUFU.RCP R25, R23 ;  /* 0x0000001700197308 */ /* 0x000e640000001000 */
[----:B-1----:R-:W-:-:S04]  /*0f70*/  FFMA R2, R23, R25, -1 ;  /* 0xbf80000017027423 */ /* 0x002fc80000000019 */
[----:B------:R-:W-:-:S04]  /*0f80*/  FADD.FTZ R2, -R2, -RZ ;  /* 0x800000ff02027221 */ /* 0x000fc80000010100 */
[----:B------:R-:W-:-:S07]  /*0f90*/  FFMA R25, R25, R2, R25 ;  /* 0x0000000219197223 */ /* 0x000fce0000000019 */
.L_x_103:
[----:B------:R-:W-:Y:S05]  /*0fa0*/  BSYNC.RECONVERGENT B0 ;  /* 0x0000000000007941 */ /* 0x000fea0003800200 */
.L_x_101:
[----:B------:R-:W1:Y:S01]  /*0fb0*/  LDC.64 R2, c[0x0][0x3d0] ;  /* 0x0000f400ff027b82 */ /* 0x000e620000000a00 */
[----:B------:R-:W2:Y:S01]  /*0fc0*/  LDCU UR5, c[0x0][0x3c0] ;  /* 0x00007800ff0577ac */ /* 0x000ea20008000800 */
[----:B------:R-:W-:Y:S02]  /*0fd0*/  FSETP.NAN.AND P0, PT, |R18|, |R18|, PT ;  /* 0x400000121200720b */ /* 0x000fe40003f08200 */
[----:B------:R-:W-:Y:S01]  /*0fe0*/  MOV R23, 0x7fc00000 ;  /* 0x7fc0000000177802 */ /* 0x000fe20000000f00 */
[----:B------:R-:W3:Y:S03]  /*0ff0*/  LDCU UR11, c[0x0][0x3a8] ;  /* 0x00007500ff0b77ac */ /* 0x000ee60008000800 */
[----:B------:R-:W4:Y:S01]  /*1000*/  LDC.64 R20, c[0x0][0x3d8] ;  /* 0x0000f600ff147b82 */ /* 0x000f220000000a00 */
[----:B------:R-:W0:Y:S01]  /*1010*/  LDCU UR10, c[0x0][0x39c] ;  /* 0x00007380ff0a77ac */ /* 0x000e220008000800 */
[----:B--2---:R-:W-:-:S04]  /*1020*/  IMAD R19, R8, UR5, R19 ;  /* 0x0000000508137c24 */ /* 0x004fc8000f8e0213 */
[----:B-1----:R-:W-:-:S05]  /*1030*/  IMAD.WIDE R2, R19, 0x4, R2 ;  /* 0x0000000413027825 */ /* 0x002fca00078e0202 */
[----:B------:R1:W-:Y:S01]  /*1040*/  STG.E desc[UR8][R2.64], R18 ;  /* 0x0000001202007986 */ /* 0x0003e2000c101908 */
[----:B----4-:R-:W-:-:S05]  /*1050*/  IMAD.WIDE R20, R19, 0x4, R20 ;  /* 0x0000000413147825 */ /* 0x010fca00078e0214 */
[----:B------:R1:W-:Y:S01]  /*1060*/  STG.E desc[UR8][R20.64], R25 ;  /* 0x0000001914007986 */ /* 0x0003e2000c101908 */
[----:B0--3--:R-:W-:Y:S05]  /*1070*/  @P0 BRA `(.L_x_104) ;  /* 0x0000000400540947 */ /* 0x009fea0003800000 */
[----:B------:R0:W-:Y:S01]  /*1080*/  STS [R14], RZ ;  /* 0x000000ff0e007388 */ /* 0x0001e20000000800 */
[----:B------:R-:W-:Y:S05]  /*1090*/  WARPSYNC.ALL ;  /* 0x0000000000007948 */ /* 0x000fea0003800000 */
[----:B------:R0:W-:Y:S01]  /*10a0*/  STS [R15], RZ ;  /* 0x000000ff0f007388 */ /* 0x0001e20000000800 */
[----:B------:R-:W-:Y:S01]  /*10b0*/  BSSY.RECONVERGENT B0, `(.L_x_105) ;  /* 0x000003b000007945 */ /* 0x000fe20003800200 */
[----:B------:R-:W-:Y:S06]  /*10c0*/  BAR.SYNC.DEFER_BLOCKING 0x0 ;  /* 0x0000000000007b1d */ /* 0x000fec0000010000 */
[----:B0-----:R-:W-:Y:S05]  /*10d0*/  @!P2 BRA `(.L_x_106) ;  /* 0x0000000000e0a947 */ /* 0x001fea0003800000 */
[----:B------:R-:W-:-:S07]  /*10e0*/  IMAD.MOV.U32 R22, RZ, RZ, RZ ;  /* 0x000000ffff167224 */ /* 0x000fce00078e00ff */
.L_x_111:
[----:B------:R-:W-:-:S04]  /*10f0*/  IADD3 R23, PT, PT, R16, R22, RZ ;  /* 0x0000001610177210 */ /* 0x000fc80007ffe0ff */
[----:B------:R-:W-:-:S13]  /*1100*/  ISETP.GT.AND P0, PT, R23, UR10, PT ;  /* 0x0000000a17007c0c */ /* 0x000fda000bf04270 */
[----:B0-----:R-:W-:Y:S05]  /*1110*/  @P0 BRA `(.L_x_106) ;  /* 0x0000000000d00947 */ /* 0x001fea0003800000 */
[----:B-1----:R-:W0:Y:S02]  /*1120*/  LDC.64 R2, c[0x0][0x390] ;  /* 0x0000e400ff027b82 */ /* 0x002e240000000a00 */
[----:B0-----:R-:W-:-:S05]  /*1130*/  IMAD.WIDE R2, R23, 0x4, R2 ;  /* 0x0000000417027825 */ /* 0x001fca00078e0202 */
[----:B------:R-:W2:Y:S01]  /*1140*/  LDG.E R24, desc[UR8][R2.64] ;  /* 0x0000000802187981 */ /* 0x000ea2000c1e1900 */
[----:B------:R-:W-:Y:S01]  /*1150*/  BSSY.RECONVERGENT B1, `(.L_x_107) ;  /* 0x000002d000017945 */ /* 0x000fe20003800200 */
[----:B--2---:R-:W-:-:S13]  /*1160*/  FSETP.NEU.AND P0, PT, R24, RZ, PT ;  /* 0x000000ff1800720b */ /* 0x004fda0003f0d000 */
[----:B------:R-:W-:Y:S05]  /*1170*/  @!P0 BRA `(.L_x_108) ;  /* 0x0000000000a88947 */ /* 0x000fea0003800000 */
[----:B------:R-:W0:Y:S02]  /*1180*/  LDC.64 R2, c[0x0][0x380] ;  /* 0x0000e000ff027b82 */ /* 0x000e240000000a00 */
[----:B0-----:R-:W-:-:S06]  /*1190*/  IMAD.WIDE R20, R23, 0x4, R2 ;  /* 0x0000000417147825 */ /* 0x001fcc00078e0202 */
[----:B------:R-:W2:Y:S01]  /*11a0*/  LDG.E R21, desc[UR8][R20.64] ;  /* 0x0000000814157981 */ /* 0x000ea2000c1e1900 */
[----:B------:R-:W0:Y:S01]  /*11b0*/  MUFU.RCP R2, R9 ;  /* 0x0000000900027308 */ /* 0x000e220000001000 */
[----:B------:R-:W-:Y:S01]  /*11c0*/  BSSY.RECONVERGENT B2, `(.L_x_109) ;  /* 0x000000e000027945 */ /* 0x000fe20003800200 */
[----:B0-----:R-:W-:-:S04]  /*11d0*/  FFMA R3, -R9, R2, 1 ;  /* 0x3f80000009037423 */ /* 0x001fc80000000102 */
[----:B------:R-:W-:Y:S01]  /*11e0*/  FFMA R2, R2, R3, R2 ;  /* 0x0000000302027223 */ /* 0x000fe20000000002 */
[----:B--2---:R-:W-:-:S04]  /*11f0*/  FADD R28, -R0, R21 ;  /* 0x00000015001c7221 */ /* 0x004fc80000000100 */
[----:B------:R-:W0:Y:S01]  /*1200*/  FCHK P0, R28, R9 ;  /* 0x000000091c007302 */ /* 0x000e220000000000 */
[----:B------:R-:W-:-:S04]  /*1210*/  FFMA R3, R2, R28, RZ ;  /* 0x0000001c02037223 */ /* 0x000fc800000000ff */
[----:B------:R-:W-:-:S04]  /*1220*/  FFMA R26, -R9, R3, R28 ;  /* 0x00000003091a7223 */ /* 0x000fc8000000011c */
[----:B------:R-:W-:Y:S01]  /*1230*/  FFMA R3, R2, R26, R3 ;  /* 0x0000001a02037223 */ /* 0x000fe20000000003 */
[----:B0-----:R-:W-:Y:S06]  /*1240*/  @!P0 BRA `(.L_x_110) ;  /* 0x0000000000148947 */ /* 0x001fec0003800000 */
[----:B------:R-:W-:Y:S01]  /*1250*/  IMAD.MOV.U32 R2, RZ, RZ, R28 ;  /* 0x000000ffff027224 */ /* 0x000fe200078e001c */
[----:B------:R-:W-:Y:S02]  /*1260*/  MOV R3, R9 ;  /* 0x0000000900037202 */ /* 0x000fe40000000f00 */
[----:B------:R-:W-:-:S07]  /*1270*/  MOV R21, 0x1290 ;  /* 0x0000129000157802 */ /* 0x000fce0000000f00 */
[----:B------:R-:W-:Y:S05]  /*1280*/  CALL.REL.NOINC `($__internal_7_$__cuda_sm3x_div_rn_noftz_f32_slowpath) ;  /* 0x0000000400cc7944 */ /* 0x000fea0003c00000 */
[----:B------:R-:W-:-:S07]  /*1290*/  IMAD.MOV.U32 R3, RZ, RZ, R20 ;  /* 0x000000ffff037224 */ /* 0x000fce00078e0014 */
.L_x_110:
[----:B------:R-:W-:Y:S05]  /*12a0*/  BSYNC.RECONVERGENT B2 ;  /* 0x0000000000027941 */ /* 0x000fea0003800200 */
.L_x_109:
[----:B------:R-:W-:-:S06]  /*12b0*/  FMUL R3, R12, R3 ;  /* 0x000000030c037220 */ /* 0x000fcc0000400000 */
[----:B------:R-:W0:Y:S02]  /*12c0*/  F2I.S64 R2, R3 ;  /* 0x0000000300027311 */ /* 0x000e240000201900 */
[----:B0-----:R-:W-:-:S04]  /*12d0*/  MOV R20, R2 ;  /* 0x0000000200147202 */ /* 0x001fc80000000f00 */
[----:B------:R-:W-:-:S04]  /*12e0*/  ISETP.GE.AND P0, PT, R20, UR11, PT ;  /* 0x0000000b14007c0c */ /* 0x000fc8000bf06270 */
[----:B------:R-:W-:-:S13]  /*12f0*/  ISETP.LT.OR P0, PT, R20, RZ, P0 ;  /* 0x000000ff1400720c */ /* 0x000fda0000701670 */
[----:B------:R-:W-:Y:S05]  /*1300*/  @P0 BRA `(.L_x_108) ;  /* 0x0000000000440947 */ /* 0x000fea0003800000 */
[----:B------:R-:W0:Y:S02]  /*1310*/  LDC.64 R2, c[0x0][0x388] ;  /* 0x0000e200ff027b82 */ /* 0x000e240000000a00 */
[----:B0-----:R-:W-:-:S06]  /*1320*/  IMAD.WIDE R2, R23, 0x4, R2 ;  /* 0x0000000417027825 */ /* 0x001fcc00078e0202 */
[----:B------:R-:W0:Y:S01]  /*1330*/  S2UR UR6, SR_CgaCtaId ;  /* 0x00000000000679c3 */ /* 0x000e220000008800 */
[----:B------:R-:W-:Y:S01]  /*1340*/  UMOV UR5, 0x400 ;  /* 0x0000040000057882 */ /* 0x000fe20000000000 */
[----:B------:R-:W-:Y:S04]  /*1350*/  LDS R23, [R14] ;  /* 0x000000000e177984 */ /* 0x000fe80000000800 */
[----:B------:R-:W2:Y:S01]  /*1360*/  LDG.E R2, desc[UR8][R2.64] ;  /* 0x0000000802027981 */ /* 0x000ea2000c1e1900 */
[----:B0-----:R-:W-:-:S06]  /*1370*/  ULEA UR5, UR6, UR5, 0x18 ;  /* 0x0000000506057291 */ /* 0x001fcc000f8ec0ff */
[----:B------:R-:W-:-:S05]  /*1380*/  LEA R20, R20, UR5, 0x2 ;  /* 0x0000000514147c11 */ /* 0x000fca000f8e10ff */
[----:B------:R-:W2:Y:S02]  /*1390*/  LDS R21, [R20] ;  /* 0x0000000014157984 */ /* 0x000ea40000000800 */
[----:B--2---:R-:W-:Y:S01]  /*13a0*/  FFMA R21, R21, R18, -R2 ;  /* 0x0000001215157223 */ /* 0x004fe20000000802 */
[----:B------:R-:W-:-:S03]  /*13b0*/  FMUL R25, R2, 0.5 ;  /* 0x3f00000002197820 */ /* 0x000fc60000400000 */
[----:B------:R-:W-:Y:S01]  /*13c0*/  FMUL R26, R21, 0.5 ;  /* 0x3f000000151a7820 */ /* 0x000fe20000400000 */
[----:B------:R-:W-:-:S03]  /*13d0*/  FMUL R2, R2, R25 ;  /* 0x0000001902027220 */ /* 0x000fc60000400000 */
[----:B------:R-:W-:-:S04]  /*13e0*/  FMUL R21, R21, R26 ;  /* 0x0000001a15157220 */ /* 0x000fc80000400000 */
[----:B------:R-:W-:-:S04]  /*13f0*/  FFMA R21, -R24, R21, R23 ;  /* 0x0000001518157223 */ /* 0x000fc80000000117 */
[----:B------:R-:W-:-:S05]  /*1400*/  FFMA R21, R24, R2, R21 ;  /* 0x0000000218157223 */ /* 0x000fca0000000015 */
[----:B------:R0:W-:Y:S02]  /*1410*/  STS [R14], R21 ;  /* 0x000000150e007388 */ /* 0x0001e40000000800 */
.L_x_108:
[----:B------:R-:W-:Y:S05]  /*1420*/  BSYNC.RECONVERGENT B1 ;  /* 0x0000000000017941 */ /* 0x000fea0003800200 */
.L_x_107:
[----:B------:R-:W-:-:S05]  /*1430*/  IMAD.IADD R22, R7, 0x1, R22 ;  /* 0x0000000107167824 */ /* 0x000fca00078e0216 */
[----:B------:R-:W-:-:S13]  /*1440*/  ISETP.GT.AND P0, PT, R22, R17, PT ;  /* 0x000000111600720c */ /* 0x000fda0003f04270 */
[----:B------:R-:W-:Y:S05]  /*1450*/  @!P0 BRA `(.L_x_111) ;  /* 0xfffffffc00248947 */ /* 0x000fea000383ffff */
.L_x_106:
[----:B------:R-:W-:Y:S05]  /*1460*/  BSYNC.RECONVERGENT B0 ;  /* 0x0000000000007941 */ /* 0x000fea0003800200 */
.L_x_105:
[----:B------:R-:W-:Y:S06]  /*1470*/  BAR.SYNC.DEFER_BLOCKING 0x0 ;  /* 0x0000000000007b1d */ /* 0x000fec0000010000 */
[----:B------:R-:W-:Y:S04]  /*1480*/  LDS R0, [R14+0x40] ;  /* 0x000040000e007984 */ /* 0x000fe80000000800 */
[----:B-1----:R-:W1:Y:S02]  /*1490*/  LDS R3, [R14] ;  /* 0x000000000e037984 */ /* 0x002e640000000800 */
[----:B-1----:R-:W-:-:S05]  /*14a0*/  FADD R3, R0, R3 ;  /* 0x0000000300037221 */ /* 0x002fca0000000000 */
[----:B------:R-:W-:Y:S04]  /*14b0*/  STS [R14], R3 ;  /* 0x000000030e007388 */ /* 0x000fe80000000800 */
[----:B------:R-:W-:Y:S04]  /*14c0*/  LDS R0, [R14+0x20] ;  /* 0x000020000e007984 */ /* 0x000fe80000000800 */
[----:B------:R-:W1:Y:S02]  /*14d0*/  LDS R17, [R14] ;  /* 0x000000000e117984 */ /* 0x000e640000000800 */
[----:B-1----:R-:W-:-:S05]  /*14e0*/  FADD R17, R0, R17 ;  /* 0x0000001100117221 */ /* 0x002fca0000000000 */
[----:B------:R-:W-:Y:S04]  /*14f0*/  STS [R14], R17 ;  /* 0x000000110e007388 */ /* 0x000fe80000000800 */
[----:B------:R-:W-:Y:S04]  /*1500*/  LDS R0, [R14+0x10] ;  /* 0x000010000e007984 */ /* 0x000fe80000000800 */
[----:B0-----:R-:W0:Y:S02]  /*1510*/  LDS R21, [R14] ;  /* 0x000000000e157984 */ /* 0x001e240000000800 */
[----:B0-----:R-:W-:-:S05]  /*1520*/  FADD R21, R0, R21 ;  /* 0x0000001500157221 */ /* 0x001fca0000000000 */
[----:B------:R-:W-:Y:S04]  /*1530*/  STS [R14], R21 ;  /* 0x000000150e007388 */ /* 0x000fe80000000800 */
[----:B------:R-:W-:Y:S04]  /*1540*/  LDS R0, [R14+0x8] ;  /* 0x000008000e007984 */ /* 0x000fe80000000800 */
[----:B------:R-:W0:Y:S02]  /*1550*/  LDS R23, [R14] ;  /* 0x000000000e177984 */ /* 0x000e240000000800 */
[----:B0-----:R-:W-:-:S05]  /*1560*/  FADD R3, R0, R23 ;  /* 0x0000001700037221 */ /* 0x001fca0000000000 */
[----:B------:R-:W-:Y:S04]  /*1570*/  STS [R14], R3 ;  /* 0x000000030e007388 */ /* 0x000fe80000000800 */
[----:B------:R-:W-:Y:S04]  /*1580*/  LDS R0, [R14+0x4] ;  /* 0x000004000e007984 */ /* 0x000fe80000000800 */
[----:B------:R-:W0:Y:S02]  /*1590*/  LDS R23, [R14] ;  /* 0x000000000e177984 */ /* 0x000e240000000800 */
[----:B0-----:R-:W-:-:S05]  /*15a0*/  FADD R17, R0, R23 ;  /* 0x0000001700117221 */ /* 0x001fca0000000000 */
[----:B------:R0:W-:Y:S04]  /*15b0*/  STS [R14], R17 ;  /* 0x000000110e007388 */ /* 0x0001e80000000800 */
[----:B------:R0:W2:Y:S02]  /*15c0*/  LDS R23, [R10] ;  /* 0x000000000a177984 */ /* 0x0000a40000000800 */
.L_x_104:
[----:B-1----:R-:W1:Y:S01]  /*15d0*/  LDC.64 R2, c[0x0][0x3c8] ;  /* 0x0000f200ff027b82 */ /* 0x002e620000000a00 */
[----:B------:R-:W3:Y:S01]  /*15e0*/  LDCU UR5, c[0x0][0x370] ;  /* 0x00006e00ff0577ac */ /* 0x000ee20008000800 */
[----:B------:R-:W4:Y:S01]  /*15f0*/  LDCU UR6, c[0x0][0x3c0] ;  /* 0x00007800ff0677ac */ /* 0x000f220008000800 */
[----:B---3--:R-:W-:-:S04]  /*1600*/  IADD3 R13, PT, PT, R13, UR5, RZ ;  /* 0x000000050d0d7c10 */ /* 0x008fc8000fffe0ff */
[----:B----4-:R-:W-:Y:S01]  /*1610*/  ISETP.GE.AND P0, PT, R13, UR6, PT ;  /* 0x000000060d007c0c */ /* 0x010fe2000bf06270 */
[----:B-1----:R-:W-:-:S05]  /*1620*/  IMAD.WIDE R2, R19, 0x4, R2 ;  /* 0x0000000413027825 */ /* 0x002fca00078e0202 */
[----:B--2---:R1:W-:Y:S07]  /*1630*/  STG.E desc[UR8][R2.64], R23 ;  /* 0x0000001702007986 */ /* 0x0043ee000c101908 */
[----:B------:R-:W-:Y:S05]  /*1640*/  @!P0 BRA `(.L_x_112) ;  /* 0xffffffec00348947 */ /* 0x000fea000383ffff */
[----:B------:R-:W-:Y:S05]  /*1650*/  EXIT ;  /* 0x000000000000794d */ /* 0x000fea0003800000 */
        .weak           $__internal_6_$__cuda_sm20_rcp_rn_f32_slowpath
        .type           $__internal_6_$__cuda_sm20_rcp_rn_f32_slowpath,@function
        .size           $__internal_6_$__cuda_sm20_rcp_rn_f32_slowpath,($__internal_7_$__cuda_sm3x_div_rn_noftz_f32_slowpath - $__internal_6_$__cuda_sm20_rcp_rn_f32_slowpath)
$__internal_6_$__cuda_sm20_rcp_rn_f32_slowpath:
[----:B------:R-:W-:Y:S01]  /*1660*/  IMAD.SHL.U32 R3, R23, 0x2, RZ ;  /* 0x0000000217037824 */ /* 0x000fe200078e00ff */
[----:B------:R-:W-:Y:S01]  /*1670*/  BSSY.RECONVERGENT B1, `(.L_x_113) ;  /* 0x0000031000017945 */ /* 0x000fe20003800200 */
[----:B------:R-:W-:-:S03]  /*1680*/  MOV R2, R23 ;  /* 0x0000001700027202 */ /* 0x000fc60000000f00 */
        /* <DEDUP_REMOVED lines=13> */
.L_x_114:
[----:B------:R-:W-:-:S04]  /*1760*/  IADD3 R21, PT, PT, R3, -0xfd, RZ ;  /* 0xffffff0303157810 */ /* 0x000fc80007ffe0ff */
[----:B------:R-:W-:-:S13]  /*1770*/  ISETP.GT.U32.AND P0, PT, R21, 0x1, PT ;  /* 0x000000011500780c */ /* 0x000fda0003f04070 */
[----:B------:R-:W-:Y:S05]  /*1780*/  @P0 BRA `(.L_x_116) ;  /* 0x0000000000780947 */ /* 0x000fea0003800000 */
[----:B------:R-:W-:Y:S01]  /*1790*/  LOP3.LUT R22, R2, 0x7fffff, RZ, 0xc0, !PT ;  /* 0x007fffff02167812 */ /* 0x000fe200078ec0ff */
[----:B------:R-:W-:Y:S01]  /*17a0*/  IMAD.MOV.U32 R26, RZ, RZ, 0x3 ;  /* 0x00000003ff1a7424 */ /* 0x000fe200078e00ff */
[----:B------:R-:W-:Y:S02]  /*17b0*/  IADD3 R3, PT, PT, R3, -0xfc, RZ ;  /* 0xffffff0403037810 */ /* 0x000fe40007ffe0ff */
        /* <DEDUP_REMOVED lines=23> */
[----:B------:R-:W-:-:S05]  /*1930*/  @!P0 VIADD R3, R3, 0x1 ;  /* 0x0000000103038836 */ /* 0x000fca0000000000 */
[----:B------:R-:W-:-:S04]  /*1940*/  @!P1 SHF.L.U32 R3, R3, 0x1, RZ ;  /* 0x0000000103039819 */ /* 0x000fc800000006ff */
[----:B------:R-:W-:Y:S01]  /*1950*/  LOP3.LUT R21, R3, 0x80000000, R2, 0xf8, !PT ;  /* 0x8000000003157812 */ /* 0x000fe200078ef802 */
[----:B------:R-:W-:Y:S06]  /*1960*/  BRA `(.L_x_115) ;  /* 0x0000000000047947 */ /* 0x000fec0003800000 */
.L_x_116:
[----:B------:R0:W1:Y:S02]  /*1970*/  MUFU.RCP R21, R2 ;  /* 0x0000000200157308 */ /* 0x0000640000001000 */
.L_x_115:
[----:B------:R-:W-:Y:S05]  /*1980*/  BSYNC.RECONVERGENT B1 ;  /* 0x0000000000017941 */ /* 0x000fea0003800200 */
.L_x_113:
[----:B-1----:R-:W-:Y:S02]  /*1990*/  IMAD.MOV.U32 R25, RZ, RZ, R21 ;  /* 0x000000ffff197224 */ /* 0x002fe400078e0015 */
[----:B------:R-:W-:-:S04]  /*19a0*/  HFMA2 R21, -RZ, RZ, 0, 0 ;  /* 0x00000000ff157431 */ /* 0x000fc800000001ff */
[----:B0-----:R-:W-:Y:S05]  /*19b0*/  RET.REL.NODEC R20 `(_Z18monotransit_searchPKfS0_S0_fiS0_iS0_ifiPfS1_S1_) ;  /* 0xffffffe414907950 */ /* 0x001fea0003c3ffff */
        .weak           $__internal_7_$__cuda_sm3x_div_rn_noftz_f32_slowpath
        .type           $__internal_7_$__cuda_sm3x_div_rn_noftz_f32_slowpath,@function
        .size           $__internal_7_$__cuda_sm3x_div_rn_noftz_f32_slowpath,(.L_x_228 - $__internal_7_$__cuda_sm3x_div_rn_noftz_f32_slowpath)
$__internal_7_$__cuda_sm3x_div_rn_noftz_f32_slowpath:
[----:B------:R-:W-:Y:S01]  /*19c0*/  SHF.R.U32.HI R25, RZ, 0x17, R3 ;  /* 0x00000017ff197819 */ /* 0x000fe20000011603 */
[----:B------:R-:W-:Y:S01]  /*19d0*/  BSSY.RECONVERGENT B3, `(.L_x_117) ;  /* 0x0000062000037945 */ /* 0x000fe20003800200 */
[----:B------:R-:W-:Y:S02]  /*19e0*/  SHF.R.U32.HI R26, RZ, 0x17, R2 ;  /* 0x00000017ff1a7819 */ /* 0x000fe40000011602 */
[----:B------:R-:W-:Y:S02]  /*19f0*/  LOP3.LUT R25, R25, 0xff, RZ, 0xc0, !PT ;  /* 0x000000ff19197812 */ /* 0x000fe400078ec0ff */
[----:B------:R-:W-:-:S03]  /*1a00*/  LOP3.LUT R26, R26, 0xff, RZ, 0xc0, !PT ;  /* 0x000000ff1a1a7812 */ /* 0x000fc600078ec0ff */
[----:B------:R-:W-:Y:S01]  /*1a10*/  VIADD R27, R25, 0xffffffff ;  /* 0xffffffff191b7836 */ /* 0x000fe20000000000 */
[----:B------:R-:W-:-:S04]  /*1a20*/  IADD3 R28, PT, PT, R26, -0x1, RZ ;  /* 0xffffffff1a1c7810 */ /* 0x000fc80007ffe0ff */
        /* <DEDUP_REMOVED lines=22> */
[----:B------:R-:W-:Y:S01]  /*1b90*/  @P0 MOV R20, RZ ;  /* 0x000000ff00140202 */ /* 0x000fe20000000f00 */
[----:B------:R-:W-:Y:S02]  /*1ba0*/  @!P0 IMAD.MOV.U32 R20, RZ, RZ, -0x40 ;  /* 0xffffffc0ff148424 */ /* 0x000fe400078e00ff */
[----:B------:R-:W-:Y:S01]  /*1bb0*/  @!P0 FFMA R2, R2, 1.84467440737095516160e+19, RZ ;  /* 0x5f80000002028823 */ /* 0x000fe200000000ff */
[----:B------:R-:W-:Y:S02]  /*1bc0*/  @!P1 FFMA R3, R3, 1.84467440737095516160e+19, RZ ;  /* 0x5f80000003039823 */ /* 0x000fe400000000ff */
[----:B------:R-:W-:-:S07]  /*1bd0*/  @!P1 IADD3 R20, PT, PT, R20, 0x40, RZ ;  /* 0x0000004014149810 */ /* 0x000fce0007ffe0ff */
.L_x_118:
[----:B------:R-:W-:Y:S01]  /*1be0*/  LEA R28, R25, 0xc0800000, 0x17 ;  /* 0xc0800000191c7811 */ /* 0x000fe200078eb8ff */
[----:B------:R-:W-:Y:S01]  /*1bf0*/  BSSY.RECONVERGENT B4, `(.L_x_123) ;  /* 0x0000036000047945 */ /* 0x000fe20003800200 */
[----:B------:R-:W-:-:S03]  /*1c00*/  IADD3 R26, PT, PT, R26, -0x7f, RZ ;  /* 0xffffff811a1a7810 */ /* 0x000fc60007ffe0ff */
[----:B------:R-:W-:Y:S01]  /*1c10*/  IMAD.IADD R27, R3, 0x1, -R28 ;  /* 0x00000001031b7824 */ /* 0x000fe200078e0a1c */
[C---:B------:R-:W-:Y:S01]  /*1c20*/  IADD3 R29, PT, PT, R26.reuse, 0x7f, -R25 ;  /* 0x0000007f1a1d7810 */ /* 0x040fe20007ffe819 */
[----:B------:R-:W-:Y:S02]  /*1c30*/  IMAD R2, R26, -0x800000, R2 ;  /* 0xff8000001a027824 */ /* 0x000fe400078e0202 */
[----:B------:R-:W0:Y:S01]  /*1c40*/  MUFU.RCP R28, R27 ;  /* 0x0000001b001c7308 */ /* 0x000e220000001000 */
[----:B------:R-:W-:Y:S01]  /*1c50*/  FADD.FTZ R3, -R27, -RZ ;  /* 0x800000ff1b037221 */ /* 0x000fe20000010100 */
[----:B------:R-:W-:-:S03]  /*1c60*/  IMAD.IADD R20, R29, 0x1, R20 ;  /* 0x000000011d147824 */ /* 0x000fc600078e0214 */
[----:B0-----:R-:W-:-:S04]  /*1c70*/  FFMA R25, R28, R3, 1 ;  /* 0x3f8000001c197423 */ /* 0x001fc80000000003 */
[----:B------:R-:W-:-:S04]  /*1c80*/  FFMA R25, R28, R25, R28 ;  /* 0x000000191c197223 */ /* 0x000fc8000000001c */
[----:B------:R-:W-:-:S04]  /*1c90*/  FFMA R26, R2, R25, RZ ;  /* 0x00000019021a7223 */ /* 0x000fc800000000ff */
[----:B------:R-:W-:-:S04]  /*1ca0*/  FFMA R28, R3, R26, R2 ;  /* 0x0000001a031c7223 */ /* 0x000fc80000000002 */
[----:B------:R-:W-:-:S04]  /*1cb0*/  FFMA R26, R25, R28, R26 ;  /* 0x0000001c191a7223 */ /* 0x000fc8000000001a */
[----:B------:R-:W-:-:S04]  /*1cc0*/  FFMA R27, R3, R26, R2 ;  /* 0x0000001a031b7223 */ /* 0x000fc80000000002 */
[----:B------:R-:W-:-:S05]  /*1cd0*/  FFMA R3, R25, R27, R26 ;  /* 0x0000001b19037223 */ /* 0x000fca000000001a */
[----:B------:R-:W-:-:S04]  /*1ce0*/  SHF.R.U32.HI R2, RZ, 0x17, R3 ;  /* 0x00000017ff027819 */ /* 0x000fc80000011603 */
[----:B------:R-:W-:-:S04]  /*1cf0*/  LOP3.LUT R29, R2, 0xff, RZ, 0xc0, !PT ;  /* 0x000000ff021d7812 */ /* 0x000fc800078ec0ff */
[----:B------:R-:W-:-:S05]  /*1d00*/  IADD3 R2, PT, PT, R29, R20, RZ ;  /* 0x000000141d027210 */ /* 0x000fca0007ffe0ff */
        /* <DEDUP_REMOVED lines=10> */
[CCC-:B------:R-:W-:Y:S01]  /*1db0*/  FFMA.RP R20, R25.reuse, R27.reuse, R26.reuse ;  /* 0x0000001b19147223 */ /* 0x1c0fe2000000801a */
[CCC-:B------:R-:W-:Y:S01]  /*1dc0*/  FFMA.RM R29, R25.reuse, R27.reuse, R26.reuse ;  /* 0x0000001b191d7223 */ /* 0x1c0fe2000000401a */
[----:B------:R-:W-:Y:S01]  /*1dd0*/  FFMA.RZ R25, R25, R27, R26 ;  /* 0x0000001b19197223 */ /* 0x000fe2000000c01a */
[C---:B------:R-:W-:Y:S02]  /*1de0*/  ISETP.NE.AND P3, PT, R2.reuse, RZ, PT ;  /* 0x000000ff0200720c */ /* 0x040fe40003f65270 */
[----:B------:R-:W-:Y:S02]  /*1df0*/  ISETP.NE.AND P1, PT, R2, RZ, PT ;  /* 0x000000ff0200720c */ /* 0x000fe40003f25270 */
[----:B------:R-:W-:Y:S02]  /*1e00*/  LOP3.LUT R25, R25, 0x7fffff, RZ, 0xc0, !PT ;  /* 0x007fffff19197812 */ /* 0x000fe400078ec0ff */
[----:B------:R-:W-:Y:S02]  /*1e10*/  FSETP.NEU.FTZ.AND P0, PT, R20, R29, PT ;  /* 0x0000001d1400720b */ /* 0x000fe40003f1d000 */
[----:B------:R-:W-:Y:S01]  /*1e20*/  IADD3 R20, PT, PT, R2, 0x20, RZ ;  /* 0x0000002002147810 */ /* 0x000fe20007ffe0ff */
[----:B------:R-:W-:Y:S01]  /*1e30*/  IMAD.MOV R2, RZ, RZ, -R2 ;  /* 0x000000ffff027224 */ /* 0x000fe200078e0a02 */
[----:B------:R-:W-:-:S04]  /*1e40*/  LOP3.LUT R25, R25, 0x800000, RZ, 0xfc, !PT ;  /* 0x0080000019197812 */ /* 0x000fc800078efcff */
[----:B------:R-:W-:Y:S02]  /*1e50*/  SHF.L.U32 R20, R25, R20, RZ ;  /* 0x0000001419147219 */ /* 0x000fe400000006ff */
[----:B------:R-:W-:Y:S02]  /*1e60*/  SEL R2, R2, RZ, P3 ;  /* 0x000000ff02027207 */ /* 0x000fe40001800000 */
[----:B------:R-:W-:Y:S02]  /*1e70*/  ISETP.NE.AND P1, PT, R20, RZ, P1 ;  /* 0x000000ff1400720c */ /* 0x000fe40000f25270 */
[----:B------:R-:W-:Y:S02]  /*1e80*/  SHF.R.U32.HI R2, RZ, R2, R25 ;  /* 0x00000002ff027219 */ /* 0x000fe40000011619 */
[----:B------:R-:W-:Y:S02]  /*1e90*/  PLOP3.LUT P0, PT, P0, P1, PT, 0xf8, 0x8f ;  /* 0x00000000008f781c */ /* 0x000fe40000703f70 */
[----:B------:R-:W-:-:S02]  /*1ea0*/  SHF.R.U32.HI R25, RZ, 0x1, R2 ;  /* 0x00000001ff197819 */ /* 0x000fc40000011602 */
[----:B------:R-:W-:-:S04]  /*1eb0*/  SEL R20, RZ, 0x1, !P0 ;  /* 0x00000001ff147807 */ /* 0x000fc80004000000 */
[----:B------:R-:W-:-:S04]  /*1ec0*/  LOP3.LUT R27, R20, 0x1, R25, 0xf8, !PT ;  /* 0x00000001141b7812 */ /* 0x000fc800078ef819 */
[----:B------:R-:W-:-:S04]  /*1ed0*/  LOP3.LUT R2, R27, R2, RZ, 0xc0, !PT ;  /* 0x000000021b027212 */ /* 0x000fc800078ec0ff */
[----:B------:R-:W-:-:S04]  /*1ee0*/  IADD3 R2, PT, PT, R25, R2, RZ ;  /* 0x0000000219027210 */ /* 0x000fc80007ffe0ff */
[----:B------:R-:W-:Y:S01]  /*1ef0*/  LOP3.LUT R3, R2, R3, RZ, 0xfc, !PT ;  /* 0x0000000302037212 */ /* 0x000fe200078efcff */
[----:B------:R-:W-:Y:S06]  /*1f00*/  BRA `(.L_x_126) ;  /* 0x0000000000107947 */ /* 0x000fec0003800000 */
.L_x_125:
[----:B------:R-:W-:-:S04]  /*1f10*/  LOP3.LUT R3, R3, 0x80000000, RZ, 0xc0, !PT ;  /* 0x8000000003037812 */ /* 0x000fc800078ec0ff */
[----:B------:R-:W-:Y:S01]  /*1f20*/  LOP3.LUT R3, R3, 0x7f800000, RZ, 0xfc, !PT ;  /* 0x7f80000003037812 */ /* 0x000fe200078efcff */
[----:B------:R-:W-:Y:S06]  /*1f30*/  BRA `(.L_x_126) ;  /* 0x0000000000047947 */ /* 0x000fec0003800000 */
.L_x_124:
[----:B------:R-:W-:-:S07]  /*1f40*/  IMAD R3, R20, 0x800000, R3 ;  /* 0x0080000014037824 */ /* 0x000fce00078e0203 */
.L_x_126:
[----:B------:R-:W-:Y:S05]  /*1f50*/  BSYNC.RECONVERGENT B4 ;  /* 0x0000000000047941 */ /* 0x000fea0003800200 */
.L_x_123:
[----:B------:R-:W-:Y:S05]  /*1f60*/  BRA `(.L_x_127) ;  /* 0x0000000000207947 */ /* 0x000fea0003800000 */
.L_x_122:
[----:B------:R-:W-:-:S04]  /*1f70*/  LOP3.LUT R3, R3, 0x80000000, R2, 0x48, !PT ;  /* 0x8000000003037812 */ /* 0x000fc800078e4802 */
[----:B------:R-:W-:Y:S01]  /*1f80*/  LOP3.LUT R3, R3, 0x7f800000, RZ, 0xfc, !PT ;  /* 0x7f80000003037812 */ /* 0x000fe200078efcff */
[----:B------:R-:W-:Y:S06]  /*1f90*/  BRA `(.L_x_127) ;  /* 0x0000000000147947 */ /* 0x000fec0003800000 */
.L_x_121:
[----:B------:R-:W-:Y:S01]  /*1fa0*/  LOP3.LUT R3, R3, 0x80000000, R2, 0x48, !PT ;  /* 0x8000000003037812 */ /* 0x000fe200078e4802 */
[----:B------:R-:W-:Y:S06]  /*1fb0*/  BRA `(.L_x_127) ;  /* 0x00000000000c7947 */ /* 0x000fec0003800000 */
.L_x_120:
[----:B------:R-:W0:Y:S01]  /*1fc0*/  MUFU.RSQ R3, -QNAN ;  /* 0xffc0000000037908 */ /* 0x000e220000001400 */
[----:B------:R-:W-:Y:S05]  /*1fd0*/  BRA `(.L_x_127) ;  /* 0x0000000000047947 */ /* 0x000fea0003800000 */
.L_x_119:
[----:B------:R-:W-:-:S07]  /*1fe0*/  FADD.FTZ R3, R2, R3 ;  /* 0x0000000302037221 */ /* 0x000fce0000010000 */
.L_x_127:
[----:B------:R-:W-:Y:S05]  /*1ff0*/  BSYNC.RECONVERGENT B3 ;  /* 0x0000000000037941 */ /* 0x000fea0003800200 */
.L_x_117:
[----:B0-----:R-:W-:Y:S01]  /*2000*/  MOV R20, R3 ;  /* 0x0000000300147202 */ /* 0x001fe20000000f00 */
[----:B------:R-:W-:Y:S02]  /*2010*/  HFMA2 R3, -RZ, RZ, 0, 0 ;  /* 0x00000000ff037431 */ /* 0x000fe400000001ff */
[----:B------:R-:W-:-:S04]  /*2020*/  IMAD.MOV.U32 R2, RZ, RZ, R21 ;  /* 0x000000ffff027224 */ /* 0x000fc800078e0015 */
[----:B------:R-:W-:Y:S05]  /*2030*/  RET.REL.NODEC R2 `(_Z18monotransit_searchPKfS0_S0_fiS0_iS0_ifiPfS1_S1_) ;  /* 0xffffffdc02f07950 */ /* 0x000fea0003c3ffff */
.L_x_128:
        /* <DEDUP_REMOVED lines=12> */
.L_x_228:


//--------------------- .text._Z12detrender_k5PKfS0_S0_S0_iiiPfPi --------------------------
	.section	.text._Z12detrender_k5PKfS0_S0_S0_iiiPfPi,"ax",@progbits
	.align	128
        .global         _Z12detrender_k5PKfS0_S0_S0_iiiPfPi
        .type           _Z12detrender_k5PKfS0_S0_S0_iiiPfPi,@function
        .size           _Z12detrender_k5PKfS0_S0_S0_iiiPfPi,(.L_x_229 - _Z12detrender_k5PKfS0_S0_S0_iiiPfPi)
        .other          _Z12detrender_k5PKfS0_S0_S0_iiiPfPi,@"STO_CUDA_ENTRY STV_DEFAULT"
_Z12detrender_k5PKfS0_S0_S0_iiiPfPi:
.text._Z12detrender_k5PKfS0_S0_S0_iiiPfPi:
        /* <DEDUP_REMOVED lines=8> */
[----:B------:R-:W0:Y:S01]  /*0080*/  LDCU UR5, c[0x0][0x3a0] ;  /* 0x00007400ff0577ac */ /* 0x000e220008000800 */
[----:B------:R-:W-:Y:S01]  /*0090*/  IMAD.MOV.U32 R41, RZ, RZ, RZ ;  /* 0x000000ffff297224 */ /* 0x000fe200078e00ff */
[----:B------:R-:W-:Y:S02]  /*00a0*/  CS2R R16, SRZ ;  /* 0x0000000000107805 */ /* 0x000fe4000001ff00 */
[----:B------:R-:W-:Y:S02]  /*00b0*/  CS2R R14, SRZ ;  /* 0x00000000000e7805 */ /* 0x000fe4000001ff00 */
[----:B------:R-:W-:Y:S02]  /*00c0*/  CS2R R12, SRZ ;  /* 0x00000000000c7805 */ /* 0x000fe4000001ff00 */
[----:B------:R-:W-:Y:S02]  /*00d0*/  CS2R R10, SRZ ;  /* 0x00000000000a7805 */ /* 0x000fe4000001ff00 */
[----:B------:R-:W-:-:S02]  /*00e0*/  CS2R R8, SRZ ;  /* 0x0000000000087805 */ /* 0x000fc4000001ff00 */
[----:B------:R-:W-:Y:S02]  /*00f0*/  CS2R R6, SRZ ;  /* 0x0000000000067805 */ /* 0x000fe4000001ff00 */
[----:B------:R-:W-:Y:S02]  /*0100*/  CS2R R66, SRZ ;  /* 0x0000000000427805 */ /* 0x000fe4000001ff00 */
[----:B------:R-:W-:Y:S02]  /*0110*/  CS2R R64, SRZ ;  /* 0x0000000000407805 */ /* 0x000fe4000001ff00 */
[----:B------:R-:W-:Y:S02]  /*0120*/  CS2R R44, SRZ ;  /* 0x00000000002c7805 */ /* 0x000fe4000001ff00 */
[----:B------:R-:W-:Y:S02]  /*0130*/  CS2R R50, SRZ ;  /* 0x0000000000327805 */ /* 0x000fe4000001ff00 */
[----:B------:R-:W-:-:S02]  /*0140*/  CS2R R60, SRZ ;  /* 0x00000000003c7805 */ /* 0x000fc4000001ff00 */
[----:B------:R-:W-:Y:S02]  /*0150*/  CS2R R28, SRZ ;  /* 0x00000000001c7805 */ /* 0x000fe4000001ff00 */
[----:B------:R-:W-:Y:S01]  /*0160*/  CS2R R2, SRZ ;  /* 0x0000000000027805 */ /* 0x000fe2000001ff00 */
[----:B------:R-:W1:Y:S01]  /*0170*/  LDCU.64 UR6, c[0x0][0x358] ;  /* 0x00006b00ff0677ac */ /* 0x000e620008000a00 */
[----:B0-----:R-:W-:-:S09]  /*0180*/  UISETP.GE.AND UP0, UPT, UR5, URZ, UPT ;  /* 0x000000ff0500728c */ /* 0x001fd2000bf06270 */
[----:B------:R-:W-:Y:S05]  /*0190*/  BRA.U !UP0, `(.L_x_129) ;  /* 0x0000000508347547 */ /* 0x000fea000b800000 */
[----:B------:R-:W0:Y:S01]  /*01a0*/  LDC.64 R4, c[0x0][0x380] ;  /* 0x0000e000ff047b82 */ /* 0x000e220000000a00 */
[----:B------:R-:W-:Y:S01]  /*01b0*/  USHF.L.U32 UR4, UR5, 0x1, URZ ;  /* 0x0000000105047899 */ /* 0x000fe200080006ff */
[----:B------:R-:W-:Y:S01]  /*01c0*/  BSSY.RECONVERGENT B0, `(.L_x_129) ;  /* 0x000004a000007945 */ /* 0x000fe20003800200 */
[----:B------:R-:W-:Y:S01]  /*01d0*/  VIADD R0, R39, -UR5 ;  /* 0x8000000527007c36 */ /* 0x000fe20008000000 */
[----:B------:R-:W-:Y:S01]  /*01e0*/  CS2R R2, SRZ ;  /* 0x0000000000027805 */ /* 0x000fe2000001ff00 */
[----:B------:R-:W-:Y:S01]  /*01f0*/  UISETP.LT.AND UP0, UPT, URZ, UR4, UPT ;  /* 0x00000004ff00728c */ /* 0x000fe2000bf01270 */
[----:B------:R-:W-:Y:S01]  /*0200*/  IMAD.MOV.U32 R43, RZ, RZ, RZ ;  /* 0x000000ffff2b7224 */ /* 0x000fe200078e00ff */
[----:B------:R-:W-:Y:S01]  /*0210*/  CS2R R28, SRZ ;  /* 0x00000000001c7805 */ /* 0x000fe2000001ff00 */
[----:B------:R-:W-:Y:S01]  /*0220*/  IMAD.MOV.U32 R41, RZ, RZ, RZ ;  /* 0x000000ffff297224 */ /* 0x000fe200078e00ff */
        /* <DEDUP_REMOVED lines=9> */
[----:B------:R-:W-:Y:S02]  /*02c0*/  CS2R R14, SRZ ;  /* 0x00000000000e7805 */ /* 0x000fe4000001ff00 */
[----:B------:R-:W-:Y:S01]  /*02d0*/  CS2R R16, SRZ ;  /* 0x0000000000107805 */ /* 0x000fe2000001ff00 */
[----:B------:R-:W2:Y:S01]  /*02e0*/  LDCU UR8, c[0x0][0x3a8] ;  /* 0x00007500ff0877ac */ /* 0x000ea20008000800 */
[----:B0-----:R-:W-:Y:S01]  /*02f0*/  IMAD.WIDE R4, R39, 0x4, R4 ;  /* 0x0000000427047825 */ /* 0x001fe200078e0204 */
[----:B--2---:R-:W-:-:S12]  /*0300*/  USEL UR4, URZ, UR4, !UP0 ;  /* 0x00000004ff047287 */ /* 0x004fd8000c000000 */
.L_x_134:
[----:B------:R-:W-:Y:S01]  /*0310*/  IMAD.IADD R23, R0, 0x1, R43 ;  /* 0x0000000100177824 */ /* 0x000fe200078e022b */
[----:B------:R-:W-:Y:S04]  /*0320*/  BSSY.RELIABLE B1, `(.L_x_130) ;  /* 0x0000030000017945 */ /* 0x000fe80003800100 */
[----:B------:R-:W-:-:S13]  /*0330*/  ISETP.GE.AND P0, PT, R23, RZ, PT ;  /* 0x000000ff1700720c */ /* 0x000fda0003f06270 */
[----:B------:R-:W-:Y:S05]  /*0340*/  @!P0 BRA `(.L_x_131) ;  /* 0x0000000000b48947 */ /* 0x000fea0003800000 */
[----:B------:R-:W-:-:S13]  /*0350*/  ISETP.GE.AND P0, PT, R23, UR8, PT ;  /* 0x0000000817007c0c */ /* 0x000fda000bf06270 */
[----:B------:R-:W-:Y:S05]  /*0360*/  @P0 BREAK.RELIABLE B1 ;  /* 0x0000000000010942 */ /* 0x000fea0003800100 */
[----:B------:R-:W-:Y:S05]  /*0370*/  @P0 BRA `(.L_x_132) ;  /* 0x0000000000b80947 */ /* 0x000fea0003800000 */
[----:B------:R-:W0:Y:S02]  /*0380*/  LDC.64 R18, c[0x0][0x390] ;  /* 0x0000e400ff127b82 */ /* 0x000e240000000a00 */
[----:B0-----:R-:W-:-:S06]  /*0390*/  IMAD.WIDE.U32 R18, R23, 0x4, R18 ;  /* 0x0000000417127825 */ /* 0x001fcc00078e0012 */
[----:B-1----:R-:W2:Y:S01]  /*03a0*/  LDG.E R18, desc[UR6][R18.64] ;  /* 0x0000000612127981 */ /* 0x002ea2000c1e1900 */
[----:B------:R-:W-:Y:S01]  /*03b0*/  BSSY.RECONVERGENT B2, `(.L_x_131) ;  /* 0x0000026000027945 */ /* 0x000fe20003800200 */
[----:B--2---:R-:W-:-:S13]  /*03c0*/  FSETP.NEU.AND P0, PT, R18, RZ, PT ;  /* 0x000000ff1200720b */ /* 0x004fda0003f0d000 */
[----:B------:R-:W-:Y:S05]  /*03d0*/  @!P0 BRA `(.L_x_133) ;  /* 0x00000000008c8947 */ /* 0x000fea0003800000 */
[----:B------:R-:W0:Y:S01]  /*03e0*/  LDC.64 R20, c[0x0][0x380] ;  /* 0x0000e000ff147b82 */ /* 0x000e220000000a00 */
[----:B------:R-:W2:Y:S07]  /*03f0*/  LDG.E R40, desc[UR6][R4.64] ;  /* 0x0000000604287981 */ /* 0x000eae000c1e1900 */
[----:B------:R-:W1:Y:S08]  /*0400*/  LDC.64 R30, c[0x0][0x398] ;  /* 0x0000e600ff1e7b82 */ /* 0x000e700000000a00 */
[----:B------:R-:W3:Y:S01]  /*0410*/  LDC.64 R26, c[0x0][0x388] ;  /* 0x0000e200ff1a7b82 */ /* 0x000ee20000000a00 */
[----:B0-----:R-:W-:-:S05]  /*0420*/  IMAD.WIDE.U32 R20, R23, 0x4, R20 ;  /* 0x0000000417147825 */ /* 0x001fca00078e0014 */
[----:B------:R-:W4:Y:S01]  /*0430*/  LDG.E R38, desc[UR6][R20.64] ;  /* 0x0000000614267981 */ /* 0x000f22000c1e1900 */
[----:B-1----:R-:W-:-:S05]  /*0440*/  IMAD.WIDE.U32 R30, R23, 0x4, R30 ;  /* 0x00000004171e7825 */ /* 0x002fca00078e001e */
[----:B------:R-:W5:Y:S01]  /*0450*/  LDG.E R42, desc[UR6][R30.64] ;  /* 0x000000061e2a7981 */ /* 0x000f62000c1e1900 */
[----:B---3--:R-:W-:-:S06]  /*0460*/  IMAD.WIDE.U32 R26, R23, 0x4, R26 ;  /* 0x00000004171a7825 */ /* 0x008fcc00078e001a */
[----:B------:R-:W3:Y:S01]  /*0470*/  LDG.E R26, desc[UR6][R26.64] ;  /* 0x000000061a1a7981 */ /* 0x000ee2000c1e1900 */
[----:B------:R-:W0:Y:S01]  /*0480*/  F2F.F64.F32 R18, R18 ;  /* 0x0000001200127310 */ /* 0x000e220000201800 */
[----:B------:R-:W-:Y:S01]  /*0490*/  VIADD R41, R41, 0x1 ;  /* 0x0000000129297836 */ /* 0x000fe20000000000 */
[----:B0-----:R-:W-:-:S06]  /*04a0*/  DADD R64, R64, R18 ;  /* 0x0000000040407229 */ /* 0x001fcc0000000012 */
[----:B--2---:R-:W-:Y:S08]  /*04b0*/  F2F.F64.F32 R24, R40 ;  /* 0x0000002800187310 */ /* 0x004ff00000201800 */
[----:B----4-:R-:W0:Y:S02]  /*04c0*/  F2F.F64.F32 R22, R38 ;  /* 0x0000002600167310 */ /* 0x010e240000201800 */
[----:B0-----:R-:W-:-:S06]  /*04d0*/  DADD R22, R22, -R24 ;  /* 0x0000000016167229 */ /* 0x001fcc0000000818 */
[----:B-----5:R-:W0:Y:S02]  /*04e0*/  F2F.F64.F32 R24, R42 ;  /* 0x0000002a00187310 */ /* 0x020e240000201800 */
[----:B------:R-:W-:-:S06]  /*04f0*/  DMUL R32, R18, R22 ;  /* 0x0000001612207228 */ /* 0x000fcc0000000000 */
[----:B---3--:R-:W1:Y:S02]  /*0500*/  F2F.F64.F32 R20, R26 ;  /* 0x0000001a00147310 */ /* 0x008e640000201800 */
[----:B------:R-:W-:Y:S02]  /*0510*/  DMUL R34, R22, R32 ;  /* 0x0000002016227228 */ /* 0x000fe40000000000 */
[----:B0-----:R-:W-:-:S06]  /*0520*/  DMUL R36, R18, R24 ;  /* 0x0000001812247228 */ /* 0x001fcc0000000000 */
[----:B------:R-:W-:Y:S02]  /*0530*/  DMUL R30, R22, R34 ;  /* 0x00000022161e7228 */ /* 0x000fe40000000000 */
[----:B-1----:R-:W-:Y:S02]  /*0540*/  DFMA R6, R18, R20, R6 ;  /* 0x000000141206722b */ /* 0x002fe40000000006 */
[----:B------:R-:W-:Y:S02]  /*0550*/  DMUL R18, R22, R36 ;  /* 0x0000002416127228 */ /* 0x000fe40000000000 */
[----:B------:R-:W-:Y:S02]  /*0560*/  DADD R66, R66, R32 ;  /* 0x0000000042427229 */ /* 0x000fe40000000020 */
[----:B------:R-:W-:Y:S02]  /*0570*/  DADD R12, R12, R30 ;  /* 0x000000000c0c7229 */ /* 0x000fe4000000001e */
[----:B------:R-:W-:-:S02]  /*0580*/  DFMA R16, R22, R30, R16 ;  /* 0x0000001e1610722b */ /* 0x000fc40000000010 */
[----:B------:R-:W-:Y:S02]  /*0590*/  DFMA R10, R20, R32, R10 ;  /* 0x00000020140a722b */ /* 0x000fe4000000000a */
[----:B------:R-:W-:Y:S02]  /*05a0*/  DADD R8, R8, R34 ;  /* 0x0000000008087229 */ /* 0x000fe40000000022 */
[----:B------:R-:W-:Y:S02]  /*05b0*/  DFMA R14, R20, R34, R14 ;  /* 0x00000022140e722b */ /* 0x000fe4000000000e */
[-C--:B------:R-:W-:Y:S02]  /*05c0*/  DFMA R50, R24, R36.reuse, R50 ;  /* 0x000000241832722b */ /* 0x080fe40000000032 */
[----:B------:R-:W-:Y:S02]  /*05d0*/  DFMA R28, R20, R36, R28 ;  /* 0x00000024141c722b */ /* 0x000fe4000000001c */
[----:B------:R-:W-:-:S02]  /*05e0*/  DADD R44, R44, R36 ;  /* 0x000000002c2c7229 */ /* 0x000fc40000000024 */
[----:B------:R-:W-:Y:S02]  /*05f0*/  DFMA R2, R22, R18, R2 ;  /* 0x000000121602722b */ /* 0x000fe40000000002 */
[----:B------:R-:W-:-:S11]  /*0600*/  DADD R60, R60, R18 ;  /* 0x000000003c3c7229 */ /* 0x000fd60000000012 */
.L_x_133:
[----:B------:R-:W-:Y:S05]  /*0610*/  BSYNC.RECONVERGENT B2 ;  /* 0x0000000000027941 */ /* 0x000fea0003800200 */
.L_x_131:
[----:B-1----:R-:W-:Y:S05]  /*0620*/  BSYNC.RELIABLE B1 ;  /* 0x0000000000017941 */ /* 0x002fea0003800100 */
.L_x_130:
[C---:B------:R-:W-:Y:S01]  /*0630*/  ISETP.NE.AND P0, PT, R43.reuse, UR4, PT ;  /* 0x000000042b007c0c */ /* 0x040fe2000bf05270 */
[----:B------:R-:W-:-:S12]  /*0640*/  VIADD R43, R43, 0x1 ;  /* 0x000000012b2b7836 */ /* 0x000fd80000000000 */
[----:B------:R-:W-:Y:S05]  /*0650*/  @P0 BRA `(.L_x_134) ;  /* 0xfffffffc002c0947 */ /* 0x000fea000383ffff */
.L_x_132:
[----:B-1----:R-:W-:Y:S05]  /*0660*/  BSYNC.RECONVERGENT B0 ;  /* 0x0000000000007941 */ /* 0x002fea0003800200 */
.L_x_129:
[----:B------:R-:W0:Y:S01]  /*0670*/  LDCU UR5, c[0x0][0x3a4] ;  /* 0x00007480ff0577ac */ /* 0x000e220008000800 */
[----:B------:R-:W2:Y:S01]  /*0680*/  LDC.64 R4, c[0x0][0x3b8] ;  /* 0x0000ee00ff047b82 */ /* 0x000ea20000000a00 */
[----:B0-----:R-:W-:Y:S01]  /*0690*/  ISETP.GE.AND P0, PT, R41, UR5, PT ;  /* 0x0000000529007c0c */ /* 0x001fe2000bf06270 */
[----:B--2---:R-:W-:-:S05]  /*06a0*/  IMAD.WIDE R4, R39, 0x4, R4 ;  /* 0x0000000427047825 */ /* 0x004fca00078e0204 */
[----:B-1----:R0:W-:Y:S07]  /*06b0*/  STG.E desc[UR6][R4.64], R41 ;  /* 0x0000002904007986 */ /* 0x0021ee000c101906 */
[----:B------:R-:W1:Y:S01]  /*06c0*/  @!P0 LDC.64 R18, c[0x0][0x3b0] ;  /* 0x0000ec00ff128b82 */ /* 0x000e620000000a00 */
[----:B------:R-:W-:Y:S02]  /*06d0*/  @!P0 IMAD.MOV.U32 R21, RZ, RZ, 0x7fc00000 ;  /* 0x7fc00000ff158424 */ /* 0x000fe400078e00ff */
[----:B-1----:R-:W-:-:S05]  /*06e0*/  @!P0 IMAD.WIDE R18, R39, 0x4, R18 ;  /* 0x0000000427128825 */ /* 0x002fca00078e0212 */
[----:B------:R0:W-:Y:S01]  /*06f0*/  @!P0 STG.E desc[UR6][R18.64], R21 ;  /* 0x0000001512008986 */ /* 0x0001e2000c101906 */
[----:B------:R-:W-:Y:S05]  /*0700*/  @!P0 EXIT ;  /* 0x000000000000894d */ /* 0x000fea0003800000 */
[----:B------:R-:W-:Y:S01]  /*0710*/  DSETP.GT.AND P0, PT, R44, RZ, PT ;  /* 0x000000ff2c00722a */ /* 0x000fe20003f04000 */
[----:B------:R-:W-:-:S13]  /*0720*/  BSSY.RECONVERGENT B0, `(.L_x_135) ;  /* 0x0000147000007945 */ /* 0x000fda0003800200 */
[----:B------:R-:W-:Y:S05]  /*0730*/  @!P0 BRA `(.L_x_136) ;  /* 0x0000000c00748947 */ /* 0x000fea0003800000 */
[CC--:B------:R-:W-:Y:S01]  /*0740*/  DMUL R98, R44.reuse, R44.reuse ;  /* 0x0000002c2c627228 */ /* 0x0c0fe20000000000 */
[----:B------:R-:W-:Y:S01]  /*0750*/  BSSY.RECONVERGENT B1, `(.L_x_137) ;  /* 0x000006e000017945 */ /* 0x000fe20003800200 */
[----:B0-----:R-:W-:Y:S02]  /*0760*/  DADD R20, R44, R44 ;  /* 0x000000002c147229 */ /* 0x001fe4000000002c */
[-C--:B------:R-:W-:Y:S02]  /*0770*/  DMUL R82, R60, R44.reuse ;  /* 0x0000002c3c527228 */ /* 0x080fe40000000000 */
[----:B------:R-:W-:Y:S02]  /*0780*/  DMUL R88, R2, R44 ;  /* 0x0000002c02587228 */ /* 0x000fe40000000000 */
[C---:B------:R-:W-:Y:S02]  /*0790*/  DMUL R96, R98.reuse, R12 ;  /* 0x0000000c62607228 */ /* 0x040fe40000000000 */
[----:B------:R-:W-:-:S02]  /*07a0*/  DMUL R4, R98, R8 ;  /* 0x0000000862047228 */ /* 0x000fc40000000000 */
[C---:B------:R-:W-:Y:S02]  /*07b0*/  DMUL R22, R20.reuse, R60 ;  /* 0x0000003c14167228 */ /* 0x040fe40000000000 */
[----:B------:R-:W-:Y:S02]  /*07c0*/  DMUL R20, R20, R2 ;  /* 0x0000000214147228 */ /* 0x000fe40000000000 */
[----:B------:R-:W-:Y:S02]  /*07d0*/  DMUL R18, R96, R12 ;  /* 0x0000000c60127228 */ /* 0x000fe40000000000 */
[----:B------:R-:W-:Y:S02]  /*07e0*/  DMUL R86, R82, R8 ;  /* 0x0000000852567228 */ /* 0x000fe40000000000 */
[C---:B------:R-:W-:Y:S02]  /*07f0*/  DMUL R24, R22.reuse, R66 ;  /* 0x0000004216187228 */ /* 0x040fe40000000000 */
[----:B------:R-:W-:-:S02]  /*0800*/  DMUL R22, R22, R8 ;  /* 0x0000000816167228 */ /* 0x000fc40000000000 */
[----:B------:R-:W-:Y:S02]  /*0810*/  DFMA R26, R4, R16, -R18 ;  /* 0x00000010041a722b */ /* 0x000fe40000000812 */
[----:B------:R-:W-:Y:S02]  /*0820*/  DMUL R18, R96, R10 ;  /* 0x0000000a60127228 */ /* 0x000fe40000000000 */
[----:B------:R-:W-:Y:S02]  /*0830*/  DMUL R48, R82, R12 ;  /* 0x0000000c52307228 */ /* 0x000fe40000000000 */
[----:B------:R-:W-:Y:S02]  /*0840*/  DMUL R46, R60, R60 ;  /* 0x0000003c3c2e7228 */ /* 0x000fe40000000000 */
[----:B------:R-:W-:Y:S02]  /*0850*/  DFMA R26, R24, -R16, R26 ;  /* 0x80000010181a722b */ /* 0x000fe4000000001a */
[----:B------:R-:W-:-:S02]  /*0860*/  DFMA R18, R4, R14, -R18 ;  /* 0x0000000e0412722b */ /* 0x000fc40000000812 */
[C---:B------:R-:W-:Y:S02]  /*0870*/  DMUL R4, R20.reuse, R66 ;  /* 0x0000004214047228 */ /* 0x040fe40000000000 */
[----:B------:R-:W-:Y:S02]  /*0880*/  DMUL R74, R20, R8 ;  /* 0x00000008144a7228 */ /* 0x000fe40000000000 */
[----:B------:R-:W-:Y:S02]  /*0890*/  DFMA R22, R22, R12, R26 ;  /* 0x0000000c1616722b */ /* 0x000fe4000000001a */
[----:B------:R-:W-:Y:S02]  /*08a0*/  DFMA R18, R24, -R14, R18 ;  /* 0x8000000e1812722b */ /* 0x000fe40000000012 */
[----:B------:R-:W-:Y:S02]  /*08b0*/  DADD R42, R60, R60 ;  /* 0x000000003c2a7229 */ /* 0x000fe4000000003c */
[----:B------:R-:W-:-:S02]  /*08c0*/  DMUL R90, R88, R66 ;  /* 0x00000042585a7228 */ /* 0x000fc40000000000 */
[----:B------:R-:W-:Y:S02]  /*08d0*/  DFMA R4, R4, R12, R22 ;  /* 0x0000000c0404722b */ /* 0x000fe40000000016 */
[----:B------:R-:W-:Y:S02]  /*08e0*/  DFMA R18, R86, R10, R18 ;  /* 0x0000000a5612722b */ /* 0x000fe40000000012 */
[----:B------:R-:W-:Y:S02]  /*08f0*/  DMUL R20, R46, R64 ;  /* 0x000000402e147228 */ /* 0x000fe40000000000 */
[----:B------:R-:W-:Y:S02]  /*0900*/  DMUL R44, R28, R44 ;  /* 0x0000002c1c2c7228 */ /* 0x000fe40000000000 */
[----:B------:R-:W-:Y:S02]  /*0910*/  DFMA R4, R74, -R8, R4 ;  /* 0x800000084a04722b */ /* 0x000fe40000000004 */
[----:B------:R-:W-:-:S02]  /*0920*/  DFMA R18, R48, R6, R18 ;  /* 0x000000063012722b */ /* 0x000fc40000000012 */
[----:B------:R-:W-:Y:S02]  /*0930*/  DMUL R42, R42, R2 ;  /* 0x000000022a2a7228 */ /* 0x000fe40000000000 */
[-C--:B------:R-:W-:Y:S02]  /*0940*/  DMUL R40, R88, R8.reuse ;  /* 0x0000000858287228 */ /* 0x080fe40000000000 */
[----:B------:R-:W-:Y:S02]  /*0950*/  DMUL R38, R46, R8 ;  /* 0x000000082e267228 */ /* 0x000fe40000000000 */
[----:B------:R-:W-:Y:S02]  /*0960*/  DFMA R18, R90, R10, R18 ;  /* 0x0000000a5a12722b */ /* 0x000fe40000000012 */
[----:B------:R-:W-:Y:S02]  /*0970*/  DFMA R4, R20, R16, R4 ;  /* 0x000000101404722b */ /* 0x000fe40000000004 */
[----:B------:R-:W-:-:S02]  /*0980*/  DMUL R76, R44, R66 ;  /* 0x000000422c4c7228 */ /* 0x000fc40000000000 */
[----:B------:R-:W-:Y:S02]  /*0990*/  DMUL R22, R42, R64 ;  /* 0x000000402a167228 */ /* 0x000fe40000000000 */
[----:B------:R-:W-:Y:S02]  /*09a0*/  DFMA R18, R40, -R6, R18 ;  /* 0x800000062812722b */ /* 0x000fe40000000012 */
[-C--:B------:R-:W-:Y:S02]  /*09b0*/  DFMA R4, R38, -R8.reuse, R4 ;  /* 0x800000082604722b */ /* 0x080fe40000000004 */
[----:B------:R-:W-:Y:S02]  /*09c0*/  DMUL R36, R44, R8 ;  /* 0x000000082c247228 */ /* 0x000fe40000000000 */
[----:B------:R-:W-:Y:S02]  /*09d0*/  DMUL R34, R2, R2 ;  /* 0x0000000202227228 */ /* 0x000fe40000000000 */
[----:B------:R-:W-:-:S02]  /*09e0*/  DFMA R18, R76, R12, R18 ;  /* 0x0000000c4c12722b */ /* 0x000fc40000000012 */
[----:B------:R-:W-:Y:S02]  /*09f0*/  DFMA R22, R22, -R12, R4 ;  /* 0x8000000c1616722b */ /* 0x000fe40000000004 */
[----:B------:R-:W-:Y:S02]  /*0a00*/  DMUL R24, R42, R66 ;  /* 0x000000422a187228 */ /* 0x000fe40000000000 */
[----:B------:R-:W-:Y:S02]  /*0a10*/  DMUL R4, R34, R64 ;  /* 0x0000004022047228 */ /* 0x000fe40000000000 */
[----:B------:R-:W-:Y:S02]  /*0a20*/  DFMA R18, R36, -R8, R18 ;  /* 0x800000082412722b */ /* 0x000fe40000000012 */
[----:B------:R-:W-:Y:S02]  /*0a30*/  DMUL R78, R2, R60 ;  /* 0x0000003c024e7228 */ /* 0x000fe40000000000 */
[----:B------:R-:W-:-:S02]  /*0a40*/  DFMA R22, R24, R8, R22 ;  /* 0x000000081816722b */ /* 0x000fc40000000016 */
[----:B------:R-:W-:Y:S02]  /*0a50*/  DMUL R52, R50, R64 ;  /* 0x0000004032347228 */ /* 0x000fe40000000000 */
[----:B------:R-:W-:Y:S02]  /*0a60*/  DFMA R18, R20, R14, R18 ;  /* 0x0000000e1412722b */ /* 0x000fe40000000012 */
[----:B------:R-:W-:Y:S02]  /*0a70*/  DMUL R32, R34, R66 ;  /* 0x0000004222207228 */ /* 0x000fe40000000000 */
[----:B------:R-:W-:Y:S02]  /*0a80*/  DFMA R22, R4, R8, R22 ;  /* 0x000000080416722b */ /* 0x000fe40000000016 */
[----:B------:R-:W-:Y:S02]  /*0a90*/  DMUL R62, R78, R64 ;  /* 0x000000404e3e7228 */ /* 0x000fe40000000000 */
[----:B------:R-:W-:-:S02]  /*0aa0*/  DMUL R68, R52, R8 ;  /* 0x0000000834447228 */ /* 0x000fc40000000000 */
[----:B------:R-:W-:Y:S02]  /*0ab0*/  DFMA R18, R38, -R6, R18 ;  /* 0x800000062612722b */ /* 0x000fe40000000012 */
[----:B------:R-:W-:Y:S02]  /*0ac0*/  DFMA R22, R32, -R66, R22 ;  /* 0x800000422016722b */ /* 0x000fe40000000016 */
[----:B------:R-:W-:Y:S02]  /*0ad0*/  DMUL R60, R28, R60 ;  /* 0x0000003c1c3c7228 */ /* 0x000fe40000000000 */
[CC--:B------:R-:W-:Y:S02]  /*0ae0*/  DMUL R54, R50.reuse, R66.reuse ;  /* 0x0000004232367228 */ /* 0x0c0fe40000000000 */
[----:B------:R-:W-:Y:S02]  /*0af0*/  DADD R20, R50, R50 ;  /* 0x0000000032147229 */ /* 0x000fe40000000032 */
[----:B------:R-:W-:-:S02]  /*0b00*/  DMUL R30, R78, R66 ;  /* 0x000000424e1e7228 */ /* 0x000fc40000000000 */
[----:B------:R-:W-:Y:S02]  /*0b10*/  DMUL R56, R52, R12 ;  /* 0x0000000c34387228 */ /* 0x000fe40000000000 */
[----:B------:R-:W-:Y:S02]  /*0b20*/  DFMA R18, R62, -R10, R18 ;  /* 0x8000000a3e12722b */ /* 0x000fe40000000012 */
[----:B------:R-:W-:Y:S02]  /*0b30*/  DFMA R22, R68, -R16, R22 ;  /* 0x800000104416722b */ /* 0x000fe40000000016 */
[----:B------:R-:W-:Y:S02]  /*0b40*/  DMUL R20, R20, R66 ;  /* 0x0000004214147228 */ /* 0x000fe40000000000 */
[----:B------:R-:W-:Y:S02]  /*0b50*/  DMUL R58, R60, R64 ;  /* 0x000000403c3a7228 */ /* 0x000fe40000000000 */
[----:B------:R-:W-:-:S02]  /*0b60*/  DMUL R70, R54, R66 ;  /* 0x0000004236467228 */ /* 0x000fc40000000000 */
[----:B------:R-:W-:Y:S02]  /*0b70*/  DFMA R18, R30, R6, R18 ;  /* 0x000000061e12722b */ /* 0x000fe40000000012 */
[----:B------:R-:W-:Y:S02]  /*0b80*/  DFMA R22, R56, R12, R22 ;  /* 0x0000000c3816722b */ /* 0x000fe40000000016 */
[----:B------:R-:W-:Y:S02]  /*0b90*/  DMUL R28, R2, R28 ;  /* 0x0000001c021c7228 */ /* 0x000fe40000000000 */
[----:B------:R-:W-:Y:S02]  /*0ba0*/  DMUL R26, R60, R66 ;  /* 0x000000423c1a7228 */ /* 0x000fe40000000000 */
[----:B------:R-:W-:Y:S02]  /*0bb0*/  DMUL R20, R20, R8 ;  /* 0x0000000814147228 */ /* 0x000fe40000000000 */
[----:B------:R-:W-:-:S02]  /*0bc0*/  DFMA R18, R58, -R12, R18 ;  /* 0x8000000c3a12722b */ /* 0x000fc40000000012 */
[----:B------:R-:W-:Y:S02]  /*0bd0*/  DFMA R22, R70, R16, R22 ;  /* 0x000000104616722b */ /* 0x000fe40000000016 */
[----:B------:R-:W-:Y:S02]  /*0be0*/  DMUL R24, R50, R8 ;  /* 0x0000000832187228 */ /* 0x000fe40000000000 */
[----:B------:R-:W-:Y:S02]  /*0bf0*/  DMUL R64, R28, R64 ;  /* 0x000000401c407228 */ /* 0x000fe40000000000 */
[----:B------:R-:W-:Y:S02]  /*0c00*/  DFMA R18, R26, R8, R18 ;  /* 0x000000081a12722b */ /* 0x000fe40000000012 */
[----:B------:R-:W-:Y:S02]  /*0c10*/  DFMA R72, R20, -R12, R22 ;  /* 0x8000000c1448722b */ /* 0x000fe40000000016 */
[----:B------:R-:W-:-:S02]  /*0c20*/  DMUL R22, R24, R8 ;  /* 0x0000000818167228 */ /* 0x000fc40000000000 */
[----:B------:R-:W-:Y:S02]  /*0c30*/  DMUL R20, R28, R66 ;  /* 0x000000421c147228 */ /* 0x000fe40000000000 */
[-C--:B------:R-:W-:Y:S02]  /*0c40*/  DFMA R2, R64, R8.reuse, R18 ;  /* 0x000000084002722b */ /* 0x080fe40000000012 */
[-C--:B------:R-:W-:Y:S02]  /*0c50*/  DMUL R80, R54, R8.reuse ;  /* 0x0000000836507228 */ /* 0x080fe40000000000 */
[----:B------:R-:W-:Y:S01]  /*0c60*/  DFMA R18, R22, R8, R72 ;  /* 0x000000081612722b */ /* 0x000fe20000000048 */
[----:B------:R-:W-:-:S03]  /*0c70*/  IMAD.MOV.U32 R72, RZ, RZ, 0x1 ;  /* 0x00000001ff487424 */ /* 0x000fc600078e00ff */
[----:B------:R-:W-:Y:S02]  /*0c80*/  DFMA R2, R20, -R66, R2 ;  /* 0x800000421402722b */ /* 0x000fe40000000002 */
[----:B------:R-:W0:Y:S06]  /*0c90*/  MUFU.RCP64H R73, R19 ;  /* 0x0000001300497308 */ /* 0x000e2c0000001800 */
[----:B------:R-:W-:-:S08]  /*0ca0*/  DFMA R2, R68, -R14, R2 ;  /* 0x8000000e4402722b */ /* 0x000fd00000000002 */
[----:B------:R-:W-:Y:S02]  /*0cb0*/  DFMA R2, R56, R10, R2 ;  /* 0x0000000a3802722b */ /* 0x000fe40000000002 */
[----:B0-----:R-:W-:-:S06]  /*0cc0*/  DFMA R66, -R18, R72, 1 ;  /* 0x3ff000001242742b */ /* 0x001fcc0000000148 */
[----:B------:R-:W-:Y:S02]  /*0cd0*/  DFMA R2, R70, R14, R2 ;  /* 0x0000000e4602722b */ /* 0x000fe40000000002 */
[----:B------:R-:W-:Y:S02]  /*0ce0*/  DFMA R68, R66, R66, R66 ;  /* 0x000000424244722b */ /* 0x000fe40000000042 */
[----:B------:R-:W-:-:S04]  /*0cf0*/  DMUL R66, R54, R12 ;  /* 0x0000000c36427228 */ /* 0x000fc80000000000 */
[----:B------:R-:W-:Y:S02]  /*0d00*/  DFMA R2, R80, -R10, R2 ;  /* 0x8000000a5002722b */ /* 0x000fe40000000002 */
[----:B------:R-:W-:-:S06]  /*0d10*/  DFMA R68, R72, R68, R72 ;  /* 0x000000444844722b */ /* 0x000fcc0000000048 */
[----:B------:R-:W-:Y:S02]  /*0d20*/  DFMA R2, R66, -R6, R2 ;  /* 0x800000064202722b */ /* 0x000fe40000000002 */
[----:B------:R-:W-:-:S06]  /*0d30*/  DFMA R70, -R18, R68, 1 ;  /* 0x3ff000001246742b */ /* 0x000fcc0000000144 */
[----:B------:R-:W-:Y:S02]  /*0d40*/  DFMA R72, R22, R6, R2 ;  /* 0x000000061648722b */ /* 0x000fe40000000002 */
[----:B------:R-:W-:-:S08]  /*0d50*/  DFMA R70, R68, R70, R68 ;  /* 0x000000464446722b */ /* 0x000fd00000000044 */
[----:B------:R-:W-:Y:S01]  /*0d60*/  FSETP.GEU.AND P1, PT, |R73|, 6.5827683646048100446e-37, PT ;  /* 0x036000004900780b */ /* 0x000fe20003f2e200 */
[----:B------:R-:W-:-:S08]  /*0d70*/  DMUL R2, R72, R70 ;  /* 0x0000004648027228 */ /* 0x000fd00000000000 */
[----:B------:R-:W-:-:S08]  /*0d80*/  DFMA R68, -R18, R2, R72 ;  /* 0x000000021244722b */ /* 0x000fd00000000148 */
[----:B------:R-:W-:-:S10]  /*0d90*/  DFMA R2, R70, R68, R2 ;  /* 0x000000444602722b */ /* 0x000fd40000000002 */
[----:B------:R-:W-:-:S05]  /*0da0*/  FFMA R0, RZ, R19, R3 ;  /* 0x00000013ff007223 */ /* 0x000fca0000000003 */
[----:B------:R-:W-:-:S13]  /*0db0*/  FSETP.GT.AND P0, PT, |R0|, 1.469367938527859385e-39, PT ;  /* 0x001000000000780b */ /* 0x000fda0003f04200 */
[----:B------:R-:W-:Y:S05]  /*0dc0*/  @P0 BRA P1, `(.L_x_138) ;  /* 0x0000000000180947 */ /* 0x000fea0000800000 */
[----:B------:R-:W-:Y:S01]  /*0dd0*/  IMAD.MOV.U32 R70, RZ, RZ, R18 ;  /* 0x000000ffff467224 */ /* 0x000fe200078e0012 */
[----:B------:R-:W-:Y:S01]  /*0de0*/  MOV R0, 0xe10 ;  /* 0x00000e1000007802 */ /* 0x000fe20000000f00 */
[----:B------:R-:W-:-:S07]  /*0df0*/  IMAD.MOV.U32 R71, RZ, RZ, R19 ;  /* 0x000000ffff477224 */ /* 0x000fce00078e0013 */
[----:B------:R-:W-:Y:S05]  /*0e00*/  CALL.REL.NOINC `($__internal_8_$__cuda_sm20_div_rn_f64_full) ;  /* 0x0000000c00a07944 */ /* 0x000fea0003c00000 */
[----:B------:R-:W-:Y:S02]  /*0e10*/  IMAD.MOV.U32 R2, RZ, RZ, R84 ;  /* 0x000000ffff027224 */ /* 0x000fe400078e0054 */
[----:B------:R-:W-:-:S07]  /*0e20*/  IMAD.MOV.U32 R3, RZ, RZ, R85 ;  /* 0x000000ffff037224 */ /* 0x000fce00078e0055 */
.L_x_138:
[----:B------:R-:W-:Y:S05]  /*0e30*/  BSYNC.RECONVERGENT B1 ;  /* 0x0000000000017941 */ /* 0x000fea0003800200 */
.L_x_137:
[----:B------:R-:W-:Y:S01]  /*0e40*/  DMUL R96, R96, R14 ;  /* 0x0000000e60607228 */ /* 0x000fe20000000000 */
[----:B------:R-:W-:Y:S01]  /*0e50*/  BSSY.RECONVERGENT B1, `(.L_x_139) ;  /* 0x0000035000017945 */ /* 0x000fe20003800200 */
[-C--:B------:R-:W-:Y:S02]  /*0e60*/  DMUL R98, R98, R16.reuse ;  /* 0x0000001062627228 */ /* 0x080fe40000000000 */
[----:B------:R-:W-:Y:S02]  /*0e70*/  DMUL R82, R82, R16 ;  /* 0x0000001052527228 */ /* 0x000fe40000000000 */
[----:B------:R-:W-:Y:S02]  /*0e80*/  DMUL R88, R88, R12 ;  /* 0x0000000c58587228 */ /* 0x000fe40000000000 */
[----:B------:R-:W-:Y:S02]  /*0e90*/  DMUL R78, R78, R8 ;  /* 0x000000084e4e7228 */ /* 0x000fe40000000000 */
[----:B------:R-:W-:-:S02]  /*0ea0*/  DFMA R96, R98, R10, -R96 ;  /* 0x0000000a6260722b */ /* 0x000fc40000000860 */
[----:B------:R-:W-:Y:S02]  /*0eb0*/  DMUL R60, R60, R8 ;  /* 0x000000083c3c7228 */ /* 0x000fe40000000000 */
[-C--:B------:R-:W-:Y:S02]  /*0ec0*/  DMUL R52, R52, R16.reuse ;  /* 0x0000001034347228 */ /* 0x080fe40000000000 */
[----:B------:R-:W-:Y:S02]  /*0ed0*/  DMUL R54, R54, R16 ;  /* 0x0000001036367228 */ /* 0x000fe40000000000 */
[----:B------:R-:W-:-:S08]  /*0ee0*/  DFMA R96, R86, R14, R96 ;  /* 0x0000000e5660722b */ /* 0x000fd00000000060 */
[----:B------:R-:W-:-:S08]  /*0ef0*/  DFMA R96, R82, -R6, R96 ;  /* 0x800000065260722b */ /* 0x000fd00000000060 */
[----:B------:R-:W-:-:S08]  /*0f00*/  DFMA R96, R90, R14, R96 ;  /* 0x0000000e5a60722b */ /* 0x000fd00000000060 */
[----:B------:R-:W-:-:S08]  /*0f10*/  DFMA R96, R74, -R10, R96 ;  /* 0x8000000a4a60722b */ /* 0x000fd00000000060 */
[----:B------:R-:W-:-:S08]  /*0f20*/  DFMA R96, R88, R6, R96 ;  /* 0x000000065860722b */ /* 0x000fd00000000060 */
[----:B------:R-:W-:-:S08]  /*0f30*/  DFMA R96, R76, -R16, R96 ;  /* 0x800000104c60722b */ /* 0x000fd00000000060 */
[----:B------:R-:W-:-:S08]  /*0f40*/  DFMA R96, R36, R12, R96 ;  /* 0x0000000c2460722b */ /* 0x000fd00000000060 */
[----:B------:R-:W-:-:S08]  /*0f50*/  DFMA R96, R62, -R14, R96 ;  /* 0x8000000e3e60722b */ /* 0x000fd00000000060 */
[----:B------:R-:W-:-:S08]  /*0f60*/  DFMA R96, R78, R6, R96 ;  /* 0x000000064e60722b */ /* 0x000fd00000000060 */
[----:B------:R-:W-:-:S08]  /*0f70*/  DFMA R96, R58, R16, R96 ;  /* 0x000000103a60722b */ /* 0x000fd00000000060 */
[----:B------:R-:W-:-:S08]  /*0f80*/  DFMA R96, R60, -R8, R96 ;  /* 0x800000083c60722b */ /* 0x000fd00000000060 */
[----:B------:R-:W-:Y:S01]  /*0f90*/  DFMA R96, R4, R10, R96 ;  /* 0x0000000a0460722b */ /* 0x000fe20000000060 */
[----:B------:R-:W0:Y:S01]  /*0fa0*/  MUFU.RCP64H R5, R19 ;  /* 0x0000001300057308 */ /* 0x000e220000001800 */
[----:B------:R-:W-:-:S06]  /*0fb0*/  IMAD.MOV.U32 R4, RZ, RZ, 0x1 ;  /* 0x00000001ff047424 */ /* 0x000fcc00078e00ff */
[----:B------:R-:W-:-:S08]  /*0fc0*/  DFMA R96, R32, -R6, R96 ;  /* 0x800000062060722b */ /* 0x000fd00000000060 */
[----:B------:R-:W-:-:S08]  /*0fd0*/  DFMA R96, R64, -R12, R96 ;  /* 0x8000000c4060722b */ /* 0x000fd00000000060 */
[----:B------:R-:W-:-:S08]  /*0fe0*/  DFMA R96, R20, R8, R96 ;  /* 0x000000081460722b */ /* 0x000fd00000000060 */
[----:B------:R-:W-:Y:S02]  /*0ff0*/  DFMA R96, R56, R14, R96 ;  /* 0x0000000e3860722b */ /* 0x000fe40000000060 */
[----:B0-----:R-:W-:-:S06]  /*1000*/  DFMA R56, -R18, R4, 1 ;  /* 0x3ff000001238742b */ /* 0x001fcc0000000104 */
[----:B------:R-:W-:Y:S02]  /*1010*/  DFMA R52, R52, -R10, R96 ;  /* 0x8000000a3434722b */ /* 0x000fe40000000060 */
[----:B------:R-:W-:-:S06]  /*1020*/  DFMA R56, R56, R56, R56 ;  /* 0x000000383838722b */ /* 0x000fcc0000000038 */
[----:B------:R-:W-:Y:S02]  /*1030*/  DFMA R52, R80, -R14, R52 ;  /* 0x8000000e5034722b */ /* 0x000fe40000000034 */
[----:B------:R-:W-:Y:S02]  /*1040*/  DFMA R4, R4, R56, R4 ;  /* 0x000000380404722b */ /* 0x000fe40000000004 */
[----:B------:R-:W-:-:S04]  /*1050*/  DMUL R56, R24, R12 ;  /* 0x0000000c18387228 */ /* 0x000fc80000000000 */
[----:B------:R-:W-:Y:S02]  /*1060*/  DFMA R52, R54, R6, R52 ;  /* 0x000000063634722b */ /* 0x000fe40000000034 */
[----:B------:R-:W-:-:S06]  /*1070*/  DFMA R58, -R18, R4, 1 ;  /* 0x3ff00000123a742b */ /* 0x000fcc0000000104 */
[----:B------:R-:W-:Y:S02]  /*1080*/  DFMA R52, R22, R10, R52 ;  /* 0x0000000a1634722b */ /* 0x000fe40000000034 */
[----:B------:R-:W-:-:S06]  /*1090*/  DFMA R58, R4, R58, R4 ;  /* 0x0000003a043a722b */ /* 0x000fcc0000000004 */
[----:B------:R-:W-:-:S08]  /*10a0*/  DFMA R72, R56, -R6, R52 ;  /* 0x800000063848722b */ /* 0x000fd00000000034 */
[----:B------:R-:W-:Y:S02]  /*10b0*/  DMUL R4, R58, R72 ;  /* 0x000000483a047228 */ /* 0x000fe40000000000 */
[----:B------:R-:W-:-:S06]  /*10c0*/  FSETP.GEU.AND P1, PT, |R73|, 6.5827683646048100446e-37, PT ;  /* 0x036000004900780b */ /* 0x000fcc0003f2e200 */
[----:B------:R-:W-:-:S08]  /*10d0*/  DFMA R52, -R18, R4, R72 ;  /* 0x000000041234722b */ /* 0x000fd00000000148 */
[----:B------:R-:W-:Y:S01]  /*10e0*/  DFMA R4, R58, R52, R4 ;  /* 0x000000343a04722b */ /* 0x000fe20000000004 */
[----:B------:R-:W-:Y:S02]  /*10f0*/  IMAD.MOV.U32 R52, RZ, RZ, R2 ;  /* 0x000000ffff347224 */ /* 0x000fe400078e0002 */
[----:B------:R-:W-:-:S07]  /*1100*/  IMAD.MOV.U32 R53, RZ, RZ, R3 ;  /* 0x000000ffff357224 */ /* 0x000fce00078e0003 */
        /* <DEDUP_REMOVED lines=9> */
.L_x_140:
[----:B------:R-:W-:Y:S05]  /*11a0*/  BSYNC.RECONVERGENT B1 ;  /* 0x0000000000017941 */ /* 0x000fea0003800200 */
.L_x_139:
[----:B------:R-:W-:Y:S01]  /*11b0*/  DMUL R82, R82, R10 ;  /* 0x0000000a52527228 */ /* 0x000fe20000000000 */
[----:B------:R-:W0:Y:S01]  /*11c0*/  MUFU.RCP64H R3, R19 ;  /* 0x0000001300037308 */ /* 0x000e220000001800 */
[----:B------:R-:W-:Y:S01]  /*11d0*/  DMUL R44, R44, R12 ;  /* 0x0000000c2c2c7228 */ /* 0x000fe20000000000 */
[----:B------:R-:W-:Y:S01]  /*11e0*/  IMAD.MOV.U32 R2, RZ, RZ, 0x1 ;  /* 0x00000001ff027424 */ /* 0x000fe200078e00ff */
[----:B------:R-:W-:Y:S01]  /*11f0*/  DMUL R46, R46, R16 ;  /* 0x000000102e2e7228 */ /* 0x000fe20000000000 */
[----:B------:R-:W-:Y:S01]  /*1200*/  BSSY.RECONVERGENT B1, `(.L_x_141) ;  /* 0x000002f000017945 */ /* 0x000fe20003800200 */
[----:B------:R-:W-:Y:S02]  /*1210*/  DMUL R42, R42, R12 ;  /* 0x0000000c2a2a7228 */ /* 0x000fe40000000000 */
[----:B------:R-:W-:Y:S02]  /*1220*/  DFMA R82, R48, R14, -R82 ;  /* 0x0000000e3052722b */ /* 0x000fe40000000852 */
[----:B------:R-:W-:-:S02]  /*1230*/  DMUL R34, R34, R8 ;  /* 0x0000000822227228 */ /* 0x000fc40000000000 */
[----:B------:R-:W-:Y:S02]  /*1240*/  DMUL R28, R28, R8 ;  /* 0x000000081c1c7228 */ /* 0x000fe40000000000 */
[----:B------:R-:W-:Y:S02]  /*1250*/  DMUL R50, R50, R12 ;  /* 0x0000000c32327228 */ /* 0x000fe40000000000 */
[----:B------:R-:W-:-:S06]  /*1260*/  DFMA R82, R40, -R14, R82 ;  /* 0x8000000e2852722b */ /* 0x000fcc0000000052 */
[----:B------:R-:W-:Y:S02]  /*1270*/  DMUL R50, R50, R12 ;  /* 0x0000000c32327228 */ /* 0x000fe40000000000 */
[----:B------:R-:W-:-:S08]  /*1280*/  DFMA R82, R88, R10, R82 ;  /* 0x0000000a5852722b */ /* 0x000fd00000000052 */
[----:B------:R-:W-:-:S08]  /*1290*/  DFMA R82, R36, R16, R82 ;  /* 0x000000102452722b */ /* 0x000fd00000000052 */
[----:B------:R-:W-:-:S08]  /*12a0*/  DFMA R44, R44, -R12, R82 ;  /* 0x8000000c2c2c722b */ /* 0x000fd00000000052 */
[----:B------:R-:W-:-:S08]  /*12b0*/  DFMA R44, R38, -R14, R44 ;  /* 0x8000000e262c722b */ /* 0x000fd0000000002c */
[----:B------:R-:W-:-:S08]  /*12c0*/  DFMA R44, R46, R6, R44 ;  /* 0x000000062e2c722b */ /* 0x000fd0000000002c */
[----:B------:R-:W-:-:S08]  /*12d0*/  DFMA R44, R30, R14, R44 ;  /* 0x0000000e1e2c722b */ /* 0x000fd0000000002c */
[----:B------:R-:W-:-:S08]  /*12e0*/  DFMA R44, R78, R10, R44 ;  /* 0x0000000a4e2c722b */ /* 0x000fd0000000002c */
[----:B------:R-:W-:-:S08]  /*12f0*/  DFMA R42, R42, -R6, R44 ;  /* 0x800000062a2a722b */ /* 0x000fd0000000002c */
[-C--:B------:R-:W-:Y:S02]  /*1300*/  DFMA R42, R26, -R16.reuse, R42 ;  /* 0x800000101a2a722b */ /* 0x080fe4000000002a */
[----:B------:R-:W-:-:S06]  /*1310*/  DMUL R16, R24, R16 ;  /* 0x0000001018107228 */ /* 0x000fcc0000000000 */
[----:B------:R-:W-:-:S08]  /*1320*/  DFMA R42, R60, R12, R42 ;  /* 0x0000000c3c2a722b */ /* 0x000fd0000000002a */
[----:B------:R-:W-:-:S08]  /*1330*/  DFMA R42, R32, -R10, R42 ;  /* 0x8000000a202a722b */ /* 0x000fd0000000002a */
[----:B------:R-:W-:-:S08]  /*1340*/  DFMA R34, R34, R6, R42 ;  /* 0x000000062222722b */ /* 0x000fd0000000002a */
[----:B------:R-:W-:-:S08]  /*1350*/  DFMA R34, R20, R12, R34 ;  /* 0x0000000c1422722b */ /* 0x000fd00000000022 */
[----:B------:R-:W-:Y:S02]  /*1360*/  DFMA R28, R28, -R8, R34 ;  /* 0x800000081c1c722b */ /* 0x000fe40000000022 */
[----:B0-----:R-:W-:-:S06]  /*1370*/  DFMA R8, -R18, R2, 1 ;  /* 0x3ff000001208742b */ /* 0x001fcc0000000102 */
[----:B------:R-:W-:Y:S02]  /*1380*/  DFMA R28, R66, -R14, R28 ;  /* 0x8000000e421c722b */ /* 0x000fe4000000001c */
[----:B------:R-:W-:-:S06]  /*1390*/  DFMA R8, R8, R8, R8 ;  /* 0x000000080808722b */ /* 0x000fcc0000000008 */
[----:B------:R-:W-:Y:S02]  /*13a0*/  DFMA R28, R54, R10, R28 ;  /* 0x0000000a361c722b */ /* 0x000fe4000000001c */
[----:B------:R-:W-:-:S06]  /*13b0*/  DFMA R8, R2, R8, R2 ;  /* 0x000000080208722b */ /* 0x000fcc0000000002 */
[----:B------:R-:W-:Y:S02]  /*13c0*/  DFMA R28, R22, R14, R28 ;  /* 0x0000000e161c722b */ /* 0x000fe4000000001c */
[----:B------:R-:W-:-:S06]  /*13d0*/  DFMA R2, -R18, R8, 1 ;  /* 0x3ff000001202742b */ /* 0x000fcc0000000108 */
[----:B------:R-:W-:Y:S02]  /*13e0*/  DFMA R28, R56, -R10, R28 ;  /* 0x8000000a381c722b */ /* 0x000fe4000000001c */
[----:B------:R-:W-:-:S06]  /*13f0*/  DFMA R8, R8, R2, R8 ;  /* 0x000000020808722b */ /* 0x000fcc0000000008 */
[----:B------:R-:W-:-:S08]  /*1400*/  DFMA R16, R16, -R6, R28 ;  /* 0x800000061010722b */ /* 0x000fd0000000001c */
[----:B------:R-:W-:-:S08]  /*1410*/  DFMA R72, R50, R6, R16 ;  /* 0x000000063248722b */ /* 0x000fd00000000010 */
[----:B------:R-:W-:Y:S02]  /*1420*/  DMUL R2, R8, R72 ;  /* 0x0000004808027228 */ /* 0x000fe40000000000 */
[----:B------:R-:W-:-:S06]  /*1430*/  FSETP.GEU.AND P1, PT, |R73|, 6.5827683646048100446e-37, PT ;  /* 0x036000004900780b */ /* 0x000fcc0003f2e200 */
        /* <DEDUP_REMOVED lines=11> */
.L_x_142:
[----:B------:R-:W-:Y:S05]  /*14f0*/  BSYNC.RECONVERGENT B1 ;  /* 0x0000000000017941 */ /* 0x000fea0003800200 */
.L_x_141:
[----:B------:R-:W-:Y:S05]  /*1500*/  BRA `(.L_x_143) ;  /* 0x0000000400a07947 */ /* 0x000fea0003800000 */
.L_x_136:
[C---:B0-----:R-:W-:Y:S01]  /*1510*/  DMUL R4, R64.reuse, R12 ;  /* 0x0000000c40047228 */ /* 0x041fe20000000000 */
[----:B------:R-:W-:Y:S01]  /*1520*/  IMAD.MOV.U32 R28, RZ, RZ, 0x1 ;  /* 0x00000001ff1c7424 */ /* 0x000fe200078e00ff */
[----:B------:R-:W-:Y:S01]  /*1530*/  DMUL R2, R64, R8 ;  /* 0x0000000840027228 */ /* 0x000fe20000000000 */
[----:B------:R-:W-:Y:S01]  /*1540*/  BSSY.RECONVERGENT B1, `(.L_x_144) ;  /* 0x0000025000017945 */ /* 0x000fe20003800200 */
[C---:B------:R-:W-:Y:S02]  /*1550*/  DMUL R26, R66.reuse, R66 ;  /* 0x00000042421a7228 */ /* 0x040fe40000000000 */
[----:B------:R-:W-:Y:S02]  /*1560*/  DADD R20, R66, R66 ;  /* 0x0000000042147229 */ /* 0x000fe40000000042 */
[----:B------:R-:W-:Y:S02]  /*1570*/  DMUL R18, R4, R12 ;  /* 0x0000000c04127228 */ /* 0x000fe40000000000 */
[----:B------:R-:W-:-:S04]  /*1580*/  DMUL R24, R66, R8 ;  /* 0x0000000842187228 */ /* 0x000fc80000000000 */
[----:B------:R-:W-:Y:S02]  /*1590*/  DMUL R22, R20, R8 ;  /* 0x0000000814167228 */ /* 0x000fe40000000000 */
[----:B------:R-:W-:Y:S02]  /*15a0*/  DFMA R18, R2, R16, -R18 ;  /* 0x000000100212722b */ /* 0x000fe40000000812 */
[----:B------:R-:W-:-:S06]  /*15b0*/  DMUL R20, R8, R8 ;  /* 0x0000000808147228 */ /* 0x000fcc0000000000 */
[----:B------:R-:W-:-:S08]  /*15c0*/  DFMA R18, R26, -R16, R18 ;  /* 0x800000101a12722b */ /* 0x000fd00000000012 */
[----:B------:R-:W-:Y:S02]  /*15d0*/  DFMA R18, R22, R12, R18 ;  /* 0x0000000c1612722b */ /* 0x000fe40000000012 */
[----:B------:R-:W-:-:S06]  /*15e0*/  DMUL R22, R4, R10 ;  /* 0x0000000a04167228 */ /* 0x000fcc0000000000 */
[----:B------:R-:W-:Y:S02]  /*15f0*/  DFMA R18, R20, -R8, R18 ;  /* 0x800000081412722b */ /* 0x000fe40000000012 */
[----:B------:R-:W-:-:S04]  /*1600*/  DFMA R22, R2, R14, -R22 ;  /* 0x0000000e0216722b */ /* 0x000fc80000000816 */
[----:B------:R-:W0:Y:S04]  /*1610*/  MUFU.RCP64H R29, R19 ;  /* 0x00000013001d7308 */ /* 0x000e280000001800 */
[----:B------:R-:W-:Y:S02]  /*1620*/  DFMA R26, R26, -R14, R22 ;  /* 0x8000000e1a1a722b */ /* 0x000fe40000000016 */
[----:B------:R-:W-:-:S06]  /*1630*/  DMUL R22, R66, R12 ;  /* 0x0000000c42167228 */ /* 0x000fcc0000000000 */
[----:B------:R-:W-:Y:S02]  /*1640*/  DFMA R26, R24, R10, R26 ;  /* 0x0000000a181a722b */ /* 0x000fe4000000001a */
[----:B0-----:R-:W-:-:S06]  /*1650*/  DFMA R2, -R18, R28, 1 ;  /* 0x3ff000001202742b */ /* 0x001fcc000000011c */
[----:B------:R-:W-:Y:S02]  /*1660*/  DFMA R26, R22, R6, R26 ;  /* 0x00000006161a722b */ /* 0x000fe4000000001a */
[----:B------:R-:W-:-:S06]  /*1670*/  DFMA R2, R2, R2, R2 ;  /* 0x000000020202722b */ /* 0x000fcc0000000002 */
[----:B------:R-:W-:Y:S02]  /*1680*/  DFMA R72, -R20, R6, R26 ;  /* 0x000000061448722b */ /* 0x000fe4000000011a */
[----:B------:R-:W-:-:S08]  /*1690*/  DFMA R2, R28, R2, R28 ;  /* 0x000000021c02722b */ /* 0x000fd0000000001c */
[----:B------:R-:W-:Y:S01]  /*16a0*/  FSETP.GEU.AND P1, PT, |R73|, 6.5827683646048100446e-37, PT ;  /* 0x036000004900780b */ /* 0x000fe20003f2e200 */
        /* <DEDUP_REMOVED lines=14> */
.L_x_145:
[----:B------:R-:W-:Y:S05]  /*1790*/  BSYNC.RECONVERGENT B1 ;  /* 0x0000000000017941 */ /* 0x000fea0003800200 */
.L_x_144:
[----:B------:R-:W0:Y:S01]  /*17a0*/  MUFU.RCP64H R27, R19 ;  /* 0x00000013001b7308 */ /* 0x000e220000001800 */
[----:B------:R-:W-:Y:S01]  /*17b0*/  DMUL R4, R4, R14 ;  /* 0x0000000e04047228 */ /* 0x000fe20000000000 */
[----:B------:R-:W-:Y:S01]  /*17c0*/  IMAD.MOV.U32 R26, RZ, RZ, 0x1 ;  /* 0x00000001ff1a7424 */ /* 0x000fe200078e00ff */
[-C--:B------:R-:W-:Y:S01]  /*17d0*/  DMUL R64, R64, R16.reuse ;  /* 0x0000001040407228 */ /* 0x080fe20000000000 */
[----:B------:R-:W-:Y:S01]  /*17e0*/  BSSY.RECONVERGENT B1, `(.L_x_146) ;  /* 0x000001c000017945 */ /* 0x000fe20003800200 */
[----:B------:R-:W-:Y:S01]  /*17f0*/  DMUL R66, R66, R16 ;  /* 0x0000001042427228 */ /* 0x000fe20000000000 */
[----:B------:R-:W-:Y:S02]  /*1800*/  IMAD.MOV.U32 R52, RZ, RZ, R2 ;  /* 0x000000ffff347224 */ /* 0x000fe400078e0002 */
[----:B------:R-:W-:-:S03]  /*1810*/  IMAD.MOV.U32 R53, RZ, RZ, R3 ;  /* 0x000000ffff357224 */ /* 0x000fc600078e0003 */
[----:B------:R-:W-:Y:S02]  /*1820*/  DFMA R4, R64, R10, -R4 ;  /* 0x0000000a4004722b */ /* 0x000fe40000000804 */
[----:B0-----:R-:W-:-:S06]  /*1830*/  DFMA R28, -R18, R26, 1 ;  /* 0x3ff00000121c742b */ /* 0x001fcc000000011a */
[----:B------:R-:W-:Y:S02]  /*1840*/  DFMA R4, R24, R14, R4 ;  /* 0x0000000e1804722b */ /* 0x000fe40000000004 */
[----:B------:R-:W-:Y:S02]  /*1850*/  DMUL R24, R8, R12 ;  /* 0x0000000c08187228 */ /* 0x000fe40000000000 */
[----:B------:R-:W-:-:S04]  /*1860*/  DFMA R28, R28, R28, R28 ;  /* 0x0000001c1c1c722b */ /* 0x000fc8000000001c */
[----:B------:R-:W-:-:S04]  /*1870*/  DFMA R4, R66, -R6, R4 ;  /* 0x800000064204722b */ /* 0x000fc80000000004 */
[----:B------:R-:W-:-:S04]  /*1880*/  DFMA R28, R26, R28, R26 ;  /* 0x0000001c1a1c722b */ /* 0x000fc8000000001a */
[----:B------:R-:W-:-:S04]  /*1890*/  DFMA R4, R20, -R10, R4 ;  /* 0x8000000a1404722b */ /* 0x000fc80000000004 */
[----:B------:R-:W-:-:S04]  /*18a0*/  DFMA R26, -R18, R28, 1 ;  /* 0x3ff00000121a742b */ /* 0x000fc8000000011c */
[----:B------:R-:W-:-:S04]  /*18b0*/  DFMA R72, R24, R6, R4 ;  /* 0x000000061848722b */ /* 0x000fc80000000004 */
[----:B------:R-:W-:-:S06]  /*18c0*/  DFMA R28, R28, R26, R28 ;  /* 0x0000001a1c1c722b */ /* 0x000fcc000000001c */
[----:B------:R-:W-:Y:S02]  /*18d0*/  FSETP.GEU.AND P1, PT, |R73|, 6.5827683646048100446e-37, PT ;  /* 0x036000004900780b */ /* 0x000fe40003f2e200 */
        /* <DEDUP_REMOVED lines=12> */
.L_x_147:
[----:B------:R-:W-:Y:S05]  /*19a0*/  BSYNC.RECONVERGENT B1 ;  /* 0x0000000000017941 */ /* 0x000fea0003800200 */
.L_x_146:
[----:B------:R-:W0:Y:S01]  /*19b0*/  MUFU.RCP64H R3, R19 ;  /* 0x0000001300037308 */ /* 0x000e220000001800 */
[----:B------:R-:W-:Y:S01]  /*19c0*/  DMUL R66, R66, R10 ;  /* 0x0000000a42427228 */ /* 0x000fe20000000000 */
[----:B------:R-:W-:Y:S01]  /*19d0*/  IMAD.MOV.U32 R2, RZ, RZ, 0x1 ;  /* 0x00000001ff027424 */ /* 0x000fe200078e00ff */
[----:B------:R-:W-:Y:S01]  /*19e0*/  DMUL R8, R8, R16 ;  /* 0x0000001008087228 */ /* 0x000fe20000000000 */
[----:B------:R-:W-:Y:S01]  /*19f0*/  BSSY.RECONVERGENT B1, `(.L_x_143) ;  /* 0x0000019000017945 */ /* 0x000fe20003800200 */
[----:B------:R-:W-:-:S04]  /*1a00*/  DMUL R12, R12, R12 ;  /* 0x0000000c0c0c7228 */ /* 0x000fc80000000000 */
[----:B------:R-:W-:Y:S02]  /*1a10*/  DFMA R66, R22, R14, -R66 ;  /* 0x0000000e1642722b */ /* 0x000fe40000000842 */
[----:B0-----:R-:W-:-:S06]  /*1a20*/  DFMA R22, -R18, R2, 1 ;  /* 0x3ff000001216742b */ /* 0x001fcc0000000102 */
[----:B------:R-:W-:Y:S02]  /*1a30*/  DFMA R66, R20, -R14, R66 ;  /* 0x8000000e1442722b */ /* 0x000fe40000000042 */
[----:B------:R-:W-:-:S06]  /*1a40*/  DFMA R22, R22, R22, R22 ;  /* 0x000000161616722b */ /* 0x000fcc0000000016 */
[----:B------:R-:W-:Y:S02]  /*1a50*/  DFMA R66, R24, R10, R66 ;  /* 0x0000000a1842722b */ /* 0x000fe40000000042 */
[----:B------:R-:W-:-:S06]  /*1a60*/  DFMA R22, R2, R22, R2 ;  /* 0x000000160216722b */ /* 0x000fcc0000000002 */
[----:B------:R-:W-:Y:S02]  /*1a70*/  DFMA R8, R8, R6, R66 ;  /* 0x000000060808722b */ /* 0x000fe40000000042 */
[----:B------:R-:W-:-:S06]  /*1a80*/  DFMA R2, -R18, R22, 1 ;  /* 0x3ff000001202742b */ /* 0x000fcc0000000116 */
[----:B------:R-:W-:Y:S02]  /*1a90*/  DFMA R72, -R12, R6, R8 ;  /* 0x000000060c48722b */ /* 0x000fe40000000108 */
        /* <DEDUP_REMOVED lines=14> */
.L_x_148:
[----:B------:R-:W-:Y:S05]  /*1b80*/  BSYNC.RECONVERGENT B1 ;  /* 0x0000000000017941 */ /* 0x000fea0003800200 */
.L_x_143:
[----:B------:R-:W-:Y:S05]  /*1b90*/  BSYNC.RECONVERGENT B0 ;  /* 0x0000000000007941 */ /* 0x000fea0003800200 */
.L_x_135:
[----:B------:R-:W0:Y:S01]  /*1ba0*/  F2F.F32.F64 R52, R52 ;  /* 0x0000003400347310 */ /* 0x000e220000301000 */
[----:B------:R-:W1:Y:S01]  /*1bb0*/  S2R R9, SR_TID.X ;  /* 0x0000000000097919 */ /* 0x000e620000002100 */
[----:B------:R-:W1:Y:S08]  /*1bc0*/  S2UR UR4, SR_CTAID.X ;  /* 0x00000000000479c3 */ /* 0x000e700000002500 */
[----:B------:R-:W1:Y:S01]  /*1bd0*/  LDC R0, c[0x0][0x360] ;  /* 0x0000d800ff007b82 */ /* 0x000e620000000800 */
[----:B0-----:R-:W0:Y:S02]  /*1be0*/  F2F.F64.F32 R6, R52 ;  /* 0x0000003400067310 */ /* 0x001e240000201800 */
[----:B0-----:R-:W-:-:S08]  /*1bf0*/  DMUL R6, RZ, R6 ;  /* 0x00000006ff067228 */ /* 0x001fd00000000000 */
[----:B------:R-:W-:-:S08]  /*1c00*/  DMUL R6, RZ, R6 ;  /* 0x00000006ff067228 */ /* 0x000fd00000000000 */
[----:B------:R-:W-:Y:S02]  /*1c10*/  DFMA R4, RZ, R4, R6 ;  /* 0x00000004ff04722b */ /* 0x000fe40000000006 */
[----:B------:R-:W0:Y:S06]  /*1c20*/  LDC.64 R6, c[0x0][0x3b0] ;  /* 0x0000ec00ff067b82 */ /* 0x000e2c0000000a00 */
[----:B------:R-:W-:Y:S01]  /*1c30*/  DADD R2, R4, R2 ;  /* 0x0000000004027229 */ /* 0x000fe20000000002 */
[----:B-1----:R-:W-:-:S09]  /*1c40*/  IMAD R5, R0, UR4, R9 ;  /* 0x0000000400057c24 */ /* 0x002fd2000f8e0209 */
[----:B------:R-:W1:Y:S01]  /*1c50*/  F2F.F32.F64 R3, R2 ;  /* 0x0000000200037310 */ /* 0x000e620000301000 */
[----:B0-----:R-:W-:-:S05]  /*1c60*/  IMAD.WIDE R4, R5, 0x4, R6 ;  /* 0x0000000405047825 */ /* 0x001fca00078e0206 */
[----:B-1----:R-:W-:Y:S01]  /*1c70*/  STG.E desc[UR6][R4.64], R3 ;  /* 0x0000000304007986 */ /* 0x002fe2000c101906 */
[----:B------:R-:W-:Y:S05]  /*1c80*/  EXIT ;  /* 0x000000000000794d */ /* 0x000fea0003800000 */
        .weak           $__internal_8_$__cuda_sm20_div_rn_f64_full
        .type           $__internal_8_$__cuda_sm20_div_rn_f64_full,@function
        .size           $__internal_8_$__cuda_sm20_div_rn_f64_full,(.L_x_229 - $__internal_8_$__cuda_sm20_div_rn_f64_full)
$__internal_8_$__cuda_sm20_div_rn_f64_full:
        /* <DEDUP_REMOVED lines=14> */
[----:B------:R-:W-:-:S05]  /*1d70*/  IMAD.MOV.U32 R84, RZ, RZ, 0x1ca00000 ;  /* 0x1ca00000ff547424 */ /* 0x000fca00078e00ff */
[----:B------:R-:W-:Y:S01]  /*1d80*/  SEL R95, R84, 0x63400000, !P1 ;  /* 0x63400000545f7807 */ /* 0x000fe20004800000 */
[----:B0-----:R-:W-:-:S08]  /*1d90*/  DFMA R2, R92, -R68, 1 ;  /* 0x3ff000005c02742b */ /* 0x001fd00000000844 */
[----:B------:R-:W-:-:S08]  /*1da0*/  DFMA R2, R2, R2, R2 ;  /* 0x000000020202722b */ /* 0x000fd00000000002 */
[----:B------:R-:W-:Y:S01]  /*1db0*/  DFMA R92, R92, R2, R92 ;  /* 0x000000025c5c722b */ /* 0x000fe2000000005c */
[----:B------:R-:W-:Y:S01]  /*1dc0*/  @!P2 SEL R3, R84, 0x63400000, !P3 ;  /* 0x634000005403a807 */ /* 0x000fe20005800000 */
[----:B------:R-:W-:-:S03]  /*1dd0*/  IMAD.MOV.U32 R2, RZ, RZ, R72 ;  /* 0x000000ffff027224 */ /* 0x000fc600078e0048 */
[--C-:B------:R-:W-:Y:S02]  /*1de0*/  @!P2 LOP3.LUT R100, R3, 0x80000000, R73.reuse, 0xf8, !PT ;  /* 0x800000000364a812 */ /* 0x100fe400078ef849 */
[----:B------:R-:W-:Y:S01]  /*1df0*/  LOP3.LUT R3, R95, 0x800fffff, R73, 0xf8, !PT ;  /* 0x800fffff5f037812 */ /* 0x000fe200078ef849 */
[----:B------:R-:W-:Y:S01]  /*1e00*/  DFMA R94, R92, -R68, 1 ;  /* 0x3ff000005c5e742b */ /* 0x000fe20000000844 */
[----:B------:R-:W-:Y:S01]  /*1e10*/  @!P2 LOP3.LUT R101, R100, 0x100000, RZ, 0xfc, !PT ;  /* 0x001000006465a812 */ /* 0x000fe200078efcff */
[----:B------:R-:W-:-:S06]  /*1e20*/  @!P2 IMAD.MOV.U32 R100, RZ, RZ, RZ ;  /* 0x000000ffff64a224 */ /* 0x000fcc00078e00ff */
[----:B------:R-:W-:Y:S01]  /*1e30*/  @!P2 DFMA R2, R2, 2, -R100 ;  /* 0x400000000202a82b */ /* 0x000fe20000000864 */
[----:B------:R-:W-:Y:S01]  /*1e40*/  IMAD.MOV.U32 R100, RZ, RZ, R85 ;  /* 0x000000ffff647224 */ /* 0x000fe200078e0055 */
[----:B------:R-:W-:Y:S01]  /*1e50*/  DFMA R92, R92, R94, R92 ;  /* 0x0000005e5c5c722b */ /* 0x000fe2000000005c */
[----:B------:R-:W-:Y:S01]  /*1e60*/  IMAD.MOV.U32 R101, RZ, RZ, R102 ;  /* 0x000000ffff657224 */ /* 0x000fe200078e0066 */
[----:B------:R-:W-:-:S06]  /*1e70*/  @!P0 LOP3.LUT R101, R69, 0x7ff00000, RZ, 0xc0, !PT ;  /* 0x7ff0000045658812 */ /* 0x000fcc00078ec0ff */
[----:B------:R-:W-:Y:S01]  /*1e80*/  @!P2 LOP3.LUT R100, R3, 0x7ff00000, RZ, 0xc0, !PT ;  /* 0x7ff000000364a812 */ /* 0x000fe200078ec0ff */
[----:B------:R-:W-:Y:S01]  /*1e90*/  VIADD R105, R101, 0xffffffff ;  /* 0xffffffff65697836 */ /* 0x000fe20000000000 */
[----:B------:R-:W-:-:S03]  /*1ea0*/  DMUL R94, R92, R2 ;  /* 0x000000025c5e7228 */ /* 0x000fc60000000000 */
[----:B------:R-:W-:-:S05]  /*1eb0*/  VIADD R104, R100, 0xffffffff ;  /* 0xffffffff64687836 */ /* 0x000fca0000000000 */
[----:B------:R-:W-:Y:S01]  /*1ec0*/  ISETP.GT.U32.AND P0, PT, R104, 0x7feffffe, PT ;  /* 0x7feffffe6800780c */ /* 0x000fe20003f04070 */
[----:B------:R-:W-:-:S03]  /*1ed0*/  DFMA R102, R94, -R68, R2 ;  /* 0x800000445e66722b */ /* 0x000fc60000000002 */
[----:B------:R-:W-:-:S05]  /*1ee0*/  ISETP.GT.U32.OR P0, PT, R105, 0x7feffffe, P0 ;  /* 0x7feffffe6900780c */ /* 0x000fca0000704470 */
[----:B------:R-:W-:-:S08]  /*1ef0*/  DFMA R92, R92, R102, R94 ;  /* 0x000000665c5c722b */ /* 0x000fd0000000005e */
[----:B------:R-:W-:Y:S05]  /*1f00*/  @P0 BRA `(.L_x_150) ;  /* 0x00000000006c0947 */ /* 0x000fea0003800000 */
[----:B------:R-:W-:Y:S01]  /*1f10*/  LOP3.LUT R72, R71, 0x7ff00000, RZ, 0xc0, !PT ;  /* 0x7ff0000047487812 */ /* 0x000fe200078ec0ff */
[----:B------:R-:W-:-:S03]  /*1f20*/  IMAD.MOV.U32 R94, RZ, RZ, RZ ;  /* 0x000000ffff5e7224 */ /* 0x000fc600078e00ff */
[CC--:B------:R-:W-:Y:S02]  /*1f30*/  VIADDMNMX R73, R85.reuse, -R72.reuse, 0xb9600000, !PT ;  /* 0xb960000055497446 */ /* 0x0c0fe40007800948 */
[----:B------:R-:W-:Y:S02]  /*1f40*/  ISETP.GE.U32.AND P0, PT, R85, R72, PT ;  /* 0x000000485500720c */ /* 0x000fe40003f06070 */
[----:B------:R-:W-:Y:S02]  /*1f50*/  VIMNMX R72, PT, PT, R73, 0x46a00000, PT ;  /* 0x46a0000049487848 */ /* 0x000fe40003fe0100 */
[----:B------:R-:W-:-:S05]  /*1f60*/  SEL R73, R84, 0x63400000, !P0 ;  /* 0x6340000054497807 */ /* 0x000fca0004000000 */
        /* <DEDUP_REMOVED lines=11> */
[----:B------:R-:W-:Y:S02]  /*2020*/  IMAD.MOV R3, RZ, RZ, -R72 ;  /* 0x000000ffff037224 */ /* 0x000fe400078e0a48 */
[----:B------:R-:W-:-:S06]  /*2030*/  IMAD.MOV.U32 R2, RZ, RZ, RZ ;  /* 0x000000ffff027224 */ /* 0x000fcc00078e00ff */
[----:B------:R-:W-:Y:S02]  /*2040*/  DFMA R2, R84, -R2, R92 ;  /* 0x800000025402722b */ /* 0x000fe4000000005c */
[----:B------:R-:W-:-:S04]  /*2050*/  DMUL.RP R92, R92, R94 ;  /* 0x0000005e5c5c7228 */ /* 0x000fc80000008000 */
[----:B------:R-:W-:-:S04]  /*2060*/  IADD3 R2, PT, PT, -R72, -0x43300000, RZ ;  /* 0xbcd0000048027810 */ /* 0x000fc80007ffe1ff */
[----:B------:R-:W-:Y:S02]  /*2070*/  FSETP.NEU.AND P0, PT, |R3|, R2, PT ;  /* 0x000000020300720b */ /* 0x000fe40003f0d200 */
[----:B------:R-:W-:Y:S02]  /*2080*/  LOP3.LUT R71, R93, R71, RZ, 0x3c, !PT ;  /* 0x000000475d477212 */ /* 0x000fe400078e3cff */
[----:B------:R-:W-:Y:S02]  /*2090*/  FSEL R84, R92, R84, !P0 ;  /* 0x000000545c547208 */ /* 0x000fe40004000000 */
[----:B------:R-:W-:Y:S01]  /*20a0*/  FSEL R85, R71, R85, !P0 ;  /* 0x0000005547557208 */ /* 0x000fe20004000000 */
[----:B------:R-:W-:Y:S06]  /*20b0*/  BRA `(.L_x_151) ;  /* 0x0000000000547947 */ /* 0x000fec0003800000 */
.L_x_150:
        /* <DEDUP_REMOVED lines=16> */
.L_x_153:
[----:B------:R-:W-:Y:S01]  /*21c0*/  LOP3.LUT R85, R71, 0x80000, RZ, 0xfc, !PT ;  /* 0x0008000047557812 */ /* 0x000fe200078efcff */
[----:B------:R-:W-:Y:S01]  /*21d0*/  IMAD.MOV.U32 R84, RZ, RZ, R70 ;  /* 0x000000ffff547224 */ /* 0x000fe200078e0046 */
[----:B------:R-:W-:Y:S06]  /*21e0*/  BRA `(.L_x_151) ;  /* 0x0000000000087947 */ /* 0x000fec0003800000 */
.L_x_152:
[----:B------:R-:W-:Y:S01]  /*21f0*/  LOP3.LUT R85, R73, 0x80000, RZ, 0xfc, !PT ;  /* 0x0008000049557812 */ /* 0x000fe200078efcff */
[----:B------:R-:W-:-:S07]  /*2200*/  IMAD.MOV.U32 R84, RZ, RZ, R72 ;  /* 0x000000ffff547224 */ /* 0x000fce00078e0048 */
.L_x_151:
[----:B------:R-:W-:Y:S05]  /*2210*/  BSYNC.RECONVERGENT B2 ;  /* 0x0000000000027941 */ /* 0x000fea0003800200 */
.L_x_149:
[----:B------:R-:W-:Y:S02]  /*2220*/  IMAD.MOV.U32 R2, RZ, RZ, R0 ;  /* 0x000000ffff027224 */ /* 0x000fe400078e0000 */
[----:B------:R-:W-:-:S04]  /*2230*/  IMAD.MOV.U32 R3, RZ, RZ, 0x0 ;  /* 0x00000000ff037424 */ /* 0x000fc800078e00ff */
[----:B------:R-:W-:Y:S05]  /*2240*/  RET.REL.NODEC R2 `(_Z12detrender_k5PKfS0_S0_S0_iiiPfPi) ;  /* 0xffffffdc026c7950 */ /* 0x000fea0003c3ffff */
.L_x_154:
        /* <DEDUP_REMOVED lines=11> */
.L_x_229:


//--------------------- .text._Z12detrender_k1PKfS0_S0_ififiS0_iS0_ifiPfS1_ --------------------------
	.section	.text._Z12detrender_k1PKfS0_S0_ififiS0_iS0_ifiPfS1_,"ax",@progbits
	.align	128
        .global         _Z12detrender_k1PKfS0_S0_ififiS0_iS0_ifiPfS1_
        .type           _Z12detrender_k1PKfS0_S0_ififiS0_iS0_ifiPfS1_,@function
        .size           _Z12detrender_k1PKfS0_S0_ififiS0_iS0_ifiPfS1_,(.L_x_231 - _Z12detrender_k1PKfS0_S0_ififiS0_iS0_ifiPfS1_)
        .other          _Z12detrender_k1PKfS0_S0_ififiS0_iS0_ifiPfS1_,@"STO_CUDA_ENTRY STV_DEFAULT"
_Z12detrender_k1PKfS0_S0_ififiS0_iS0_ifiPfS1_:
.text._Z12detrender_k1PKfS0_S0_ififiS0_iS0_ifiPfS1_:
[----:B------:R-:W-:Y:S01]  /*0000*/  LDC R1, c[0x0][0x37c] ;  /* 0x0000df00ff017b82 */ /* 0x000fe20000000800 */
[----:B------:R-:W0:Y:S07]  /*0010*/  LDCU UR4, c[0x0][0x3b8] ;  /* 0x00007700ff0477ac */ /* 0x000e2e0008000800 */
[----:B------:R-:W1:Y:S01]  /*0020*/  LDC R11, c[0x0][0x360] ;  /* 0x0000d800ff0b7b82 */ /* 0x000e620000000800 */
[----:B------:R-:W2:Y:S01]  /*0030*/  LDCU.64 UR6, c[0x0][0x358] ;  /* 0x00006b00ff0677ac */ /* 0x000ea20008000a00 */
[----:B0-----:R-:W-:-:S05]  /*0040*/  IMAD.U32 R13, RZ, RZ, UR4 ;  /* 0x00000004ff0d7e24 */ /* 0x001fca000f8e00ff */
[----:B------:R-:W-:-:S13]  /*0050*/  ISETP.GE.AND P0, PT, R13, 0x1, PT ;  /* 0x000000010d00780c */ /* 0x000fda0003f06270 */
[----:B--2---:R-:W-:Y:S05]  /*0060*/  @!P0 BRA `(.L_x_155) ;  /* 0x0000000000508947 */ /* 0x004fea0003800000 */
[----:B------:R-:W0:Y:S01]  /*0070*/  S2UR UR5, SR_CgaCtaId ;  /* 0x00000000000579c3 */ /* 0x000e220000008800 */
[----:B------:R-:W2:Y:S01]  /*0080*/  S2R R9, SR_TID.X ;  /* 0x0000000000097919 */ /* 0x000ea20000002100 */
[----:B------:R-:W-:Y:S01]  /*0090*/  BSSY.RECONVERGENT B0, `(.L_x_155) ;  /* 0x0000011000007945 */ /* 0x000fe20003800200 */
[----:B------:R-:W-:Y:S01]  /*00a0*/  IMAD.MOV.U32 R0, RZ, RZ, RZ ;  /* 0x000000ffff007224 */ /* 0x000fe200078e00ff */
[----:B------:R-:W-:Y:S01]  /*00b0*/  UMOV UR4, 0x400 ;  /* 0x0000040000047882 */ /* 0x000fe20000000000 */
[----:B------:R-:W3:Y:S03]  /*00c0*/  LDCU UR8, c[0x0][0x3b8] ;  /* 0x00007700ff0877ac */ /* 0x000ee60008000800 */
[----:B------:R-:W4:Y:S01]  /*00d0*/  LDC.64 R4, c[0x0][0x3b0] ;  /* 0x0000ec00ff047b82 */ /* 0x000f220000000a00 */
[----:B0--3--:R-:W-:-:S12]  /*00e0*/  ULEA UR4, UR5, UR4, 0x18 ;  /* 0x0000000405047291 */ /* 0x009fd8000f8ec0ff */
.L_x_157:
[----:B0-2---:R-:W-:Y:S02]  /*00f0*/  IMAD.IADD R7, R0, 0x1, R9 ;  /* 0x0000000100077824 */ /* 0x005fe400078e0209 */
[----:B------:R-:W-:-:S05]  /*0100*/  IMAD.U32 R13, RZ, RZ, UR8 ;  /* 0x00000008ff0d7e24 */ /* 0x000fca000f8e00ff */
[----:B------:R-:W-:-:S13]  /*0110*/  ISETP.GE.AND P0, PT, R7, R13, PT ;  /* 0x0000000d0700720c */ /* 0x000fda0003f06270 */
[----:B------:R-:W-:Y:S05]  /*0120*/  @P0 BRA `(.L_x_156) ;  /* 0x00000000001c0947 */ /* 0x000fea0003800000 */
[----:B----4-:R-:W-:-:S06]  /*0130*/  IMAD.WIDE R2, R7, 0x4, R4 ;  /* 0x0000000407027825 */ /* 0x010fcc00078e0204 */
[----:B------:R-:W2:Y:S01]  /*0140*/  LDG.E R2, desc[UR6][R2.64] ;  /* 0x0000000602027981 */ /* 0x000ea2000c1e1900 */
[----:B------:R-:W-:Y:S02]  /*0150*/  LEA R7, R7, UR4, 0x2 ;  /* 0x0000000407077c11 */ /* 0x000fe4000f8e10ff */
[----:B-1----:R-:W-:-:S04]  /*0160*/  IADD3 R0, PT, PT, R11, R0, RZ ;  /* 0x000000000b007210 */ /* 0x002fc80007ffe0ff */
[----:B------:R-:W-:Y:S01]  /*0170*/  ISETP.GE.AND P0, PT, R0, R13, PT ;  /* 0x0000000d0000720c */ /* 0x000fe20003f06270 */
[----:B--2---:R0:W-:-:S12]  /*0180*/  STS [R7], R2 ;  /* 0x0000000207007388 */ /* 0x0041d80000000800 */
[----:B------:R-:W-:Y:S05]  /*0190*/  @!P0 BRA `(.L_x_157) ;  /* 0xfffffffc00d48947 */ /* 0x000fea000383ffff */
.L_x_156:
[----:B------:R-:W-:Y:S05]  /*01a0*/  BSYNC.RECONVERGENT B0 ;  /* 0x0000000000007941 */ /* 0x000fea0003800200 */
.L_x_155:
[----:B----4-:R-:W2:Y:S01]  /*01b0*/  S2R R5, SR_CTAID.Y ;  /* 0x0000000000057919 */ /* 0x010ea20000002600 */
[----:B------:R-:W2:Y:S02]  /*01c0*/  LDCU UR5, c[0x0][0x3c8] ;  /* 0x00007900ff0577ac */ /* 0x000ea40008000800 */
[----:B--2---:R-:W-:-:S13]  /*01d0*/  ISETP.GE.AND P0, PT, R5, UR5, PT ;  /* 0x0000000505007c0c */ /* 0x004fda000bf06270 */
[----:B------:R-:W-:Y:S05]  /*01e0*/  @P0 EXIT ;  /* 0x000000000000094d */ /* 0x000fea0003800000 */
[----:B------:R-:W2:Y:S08]  /*01f0*/  LDC R0, c[0x0][0x3d0] ;  /* 0x0000f400ff007b82 */ /* 0x000eb00000000800 */
[----:B0-----:R-:W0:Y:S01]  /*0200*/  LDC.64 R2, c[0x0][0x3c0] ;  /* 0x0000f000ff027b82 */ /* 0x001e220000000a00 */
[----:B--2---:R-:W-:Y:S01]  /*0210*/  ISETP.GE.AND P0, PT, R0, 0x1, PT ;  /* 0x000000010000780c */ /* 0x004fe20003f06270 */
[----:B0-----:R-:W-:-:S12]  /*0220*/  IMAD.WIDE.U32 R2, R5, 0x4, R2 ;  /* 0x0000000405027825 */ /* 0x001fd800078e0002 */
[----:B------:R-:W-:Y:S05]  /*0230*/  @!P0 EXIT ;  /* 0x000000000000894d */ /* 0x000fea0003800000 */
[----:B------:R-:W2:Y:S01]  /*0240*/  LDG.E R119, desc[UR6][R2.64] ;  /* 0x0000000602777981 */ /* 0x000ea2000c1e1900 */
[----:B------:R-:W0:Y:S01]  /*0250*/  S2UR UR5, SR_CgaCtaId ;  /* 0x00000000000579c3 */ /* 0x000e220000008800 */
[----:B------:R-:W-:Y:S01]  /*0260*/  UMOV UR4, 0x400 ;  /* 0x0000040000047882 */ /* 0x000fe20000000000 */
[----:B------:R-:W-:Y:S01]  /*0270*/  IMAD.MOV.U32 R127, RZ, RZ, RZ ;  /* 0x000000ffff7f7224 */ /* 0x000fe200078e00ff */
[----:B0-----:R-:W-:-:S06]  /*0280*/  ULEA UR4, UR5, UR4, 0x18 ;  /* 0x0000000405047291 */ /* 0x001fcc000f8ec0ff */
[----:B------:R-:W-:-:S05]  /*0290*/  LEA R120, R13, UR4, 0x2 ;  /* 0x000000040d787c11 */ /* 0x000fca000f8e10ff */
[----:B-1----:R-:W-:-:S04]  /*02a0*/  IMAD R121, R11, 0x8, R120 ;  /* 0x000000080b797824 */ /* 0x002fc800078e0278 */
[----:B------:R-:W-:-:S04]  /*02b0*/  IMAD R121, R11, 0x8, R121 ;  /* 0x000000080b797824 */ /* 0x000fc800078e0279 */
[----:B------:R-:W-:-:S04]  /*02c0*/  IMAD R122, R11, 0x8, R121 ;  /* 0x000000080b7a7824 */ /* 0x000fc800078e0279 */
[----:B------:R-:W-:-:S05]  /*02d0*/  IMAD R122, R11, 0x8, R122 ;  /* 0x000000080b7a7824 */ /* 0x000fca00078e027a */
[----:B------:R-:W-:-:S05]  /*02e0*/  LEA R123, R11, R122, 0x3 ;  /* 0x0000007a0b7b7211 */ /* 0x000fca00078e18ff */
[----:B------:R-:W-:-:S04]  /*02f0*/  IMAD R124, R11, 0x8, R123 ;  /* 0x000000080b7c7824 */ /* 0x000fc800078e027b */
[----:B------:R-:W-:-:S04]  /*0300*/  IMAD R124, R11, 0x8, R124 ;  /* 0x000000080b7c7824 */ /* 0x000fc800078e027c */
[----:B------:R-:W-:-:S04]  /*0310*/  IMAD R125, R11, 0x8, R124 ;  /* 0x000000080b7d7824 */ /* 0x000fc800078e027c */
[----:B------:R-:W-:-:S05]  /*0320*/  IMAD R0, R11, 0x8, R125 ;  /* 0x000000080b007824 */ /* 0x000fca00078e027d */
[----:B------:R-:W-:-:S05]  /*0330*/  LEA R0, R11, R0, 0x3 ;  /* 0x000000000b007211 */ /* 0x000fca00078e18ff */
[----:B------:R-:W-:-:S04]  /*0340*/  IMAD R0, R11, 0x8, R0 ;  /* 0x000000080b007824 */ /* 0x000fc800078e0200 */
[----:B------:R-:W-:-:S04]  /*0350*/  IMAD R0, R11, 0x8, R0 ;  /* 0x000000080b007824 */ /* 0x000fc800078e0200 */
[----:B------:R-:W-:-:S05]  /*0360*/  IMAD R126, R11, 0x8, R0 ;  /* 0x000000080b7e7824 */ /* 0x000fca00078e0200 */
[----:B------:R-:W-:Y:S01]  /*0370*/  LEA R128, R11, R126, 0x3 ;  /* 0x0000007e0b807211 */ /* 0x000fe200078e18ff */
[----:B--2---:R0:W1:Y:S06]  /*0380*/  F2F.F64.F32 R8, R119 ;  /* 0x0000007700087310 */ /* 0x00406c0000201800 */
.L_x_203:
[----:B------:R-:W-:Y:S05]  /*0390*/  YIELD ;  /* 0x0000000000007946 */ /* 0x000fea0003800000 */
[----:B--2---:R-:W2:Y:S08]  /*03a0*/  S2UR UR4, SR_CTAID.X ;  /* 0x00000000000479c3 */ /* 0x004eb00000002500 */
[----:B---3--:R-:W3:Y:S01]  /*03b0*/  LDC R12, c[0x0][0x3d0] ;  /* 0x0000f400ff0c7b82 */ /* 0x008ee20000000800 */
[----:B--2---:R-:W-:-:S05]  /*03c0*/  VIADD R29, R127, UR4 ;  /* 0x000000047f1d7c36 */ /* 0x004fca0008000000 */
[----:B---3--:R-:W-:-:S13]  /*03d0*/  ISETP.GE.AND P0, PT, R29, R12, PT ;  /* 0x0000000c1d00720c */ /* 0x008fda0003f06270 */
[----:B-1--4-:R-:W-:Y:S05]  /*03e0*/  @P0 EXIT ;  /* 0x000000000000094d */ /* 0x012fea0003800000 */
[----:B------:R-:W2:Y:S01]  /*03f0*/  S2R R35, SR_TID.X ;  /* 0x0000000000237919 */ /* 0x000ea20000002100 */
[----:B------:R-:W3:Y:S01]  /*0400*/  LDC R19, c[0x0][0x360] ;  /* 0x0000d800ff137b82 */ /* 0x000ee20000000800 */
[----:B------:R-:W4:Y:S01]  /*0410*/  LDCU UR4, c[0x0][0x3cc] ;  /* 0x00007980ff0477ac */ /* 0x000f220008000800 */
[----:B------:R-:W-:-:S06]  /*0420*/  I2FP.F32.S32 R4, R29 ;  /* 0x0000001d00047245 */ /* 0x000fcc0000201400 */
[----:B------:R-:W5:Y:S01]  /*0430*/  S2UR UR5, SR_CTAID.Y ;  /* 0x00000000000579c3 */ /* 0x000f620000002600 */
[----:B----4-:R-:W-:-:S04]  /*0440*/  FMUL R4, R4, UR4 ;  /* 0x0000000404047c20 */ /* 0x010fc80008400000 */
[----:B------:R-:W1:Y:S01]  /*0450*/  F2F.F64.F32 R6, R4 ;  /* 0x0000000400067310 */ /* 0x000e620000201800 */
[----:B---3--:R-:W-:Y:S01]  /*0460*/  LEA R134, R19, R128, 0x3 ;  /* 0x0000008013867211 */ /* 0x008fe200078e18ff */
[C---:B--2---:R-:W-:Y:S01]  /*0470*/  IMAD R15, R35.reuse, 0x8, R125 ;  /* 0x00000008230f7824 */ /* 0x044fe200078e027d */
[C---:B------:R-:W-:Y:S01]  /*0480*/  LEA R14, R35.reuse, R123, 0x3 ;  /* 0x0000007b230e7211 */ /* 0x040fe200078e18ff */
[C---:B------:R-:W-:Y:S02]  /*0490*/  IMAD R16, R35.reuse, 0x8, R120 ;  /* 0x0000000823107824 */ /* 0x040fe400078e0278 */
[----:B------:R-:W-:Y:S01]  /*04a0*/  IMAD R17, R35, 0x8, R121 ;  /* 0x0000000823117824 */ /* 0x000fe200078e0279 */
[C---:B------:R-:W-:Y:S01]  /*04b0*/  LEA R25, R19.reuse, R14, 0x3 ;  /* 0x0000000e13197211 */ /* 0x040fe200078e18ff */
[C---:B------:R-:W-:Y:S01]  /*04c0*/  IMAD R22, R19.reuse, 0x8, R15 ;  /* 0x0000000813167824 */ /* 0x040fe200078e020f */
[----:B------:R-:W-:Y:S01]  /*04d0*/  STS.64 [R16], RZ ;  /* 0x000000ff10007388 */ /* 0x000fe20000000a00 */
[C---:B------:R-:W-:Y:S01]  /*04e0*/  IMAD R21, R19.reuse, 0x8, R16 ;  /* 0x0000000813157824 */ /* 0x040fe200078e0210 */
[----:B-1----:R-:W-:Y:S01]  /*04f0*/  DFMA R2, R8, -0.5, R6 ;  /* 0xbfe000000802782b */ /* 0x002fe20000000006 */
[----:B------:R-:W-:-:S02]  /*0500*/  IMAD R23, R19, 0x8, R17 ;  /* 0x0000000813177824 */ /* 0x000fc400078e0211 */
[----:B------:R-:W-:Y:S01]  /*0510*/  IMAD R18, R35, 0x8, R122 ;  /* 0x0000000823127824 */ /* 0x000fe200078e027a */
[----:B------:R-:W-:Y:S01]  /*0520*/  STS.64 [R21], RZ ;  /* 0x000000ff15007388 */ /* 0x000fe20000000a00 */
[----:B------:R-:W-:Y:S01]  /*0530*/  IMAD R24, R19, 0x8, R22 ;  /* 0x0000000813187824 */ /* 0x000fe200078e0216 */
[----:B------:R1:W2:Y:S01]  /*0540*/  F2F.F32.F64 R0, R2 ;  /* 0x0000000200007310 */ /* 0x0002a20000301000 */
[----:B------:R-:W-:Y:S01]  /*0550*/  IMAD R20, R35, 0x8, R124 ;  /* 0x0000000823147824 */ /* 0x000fe200078e027c */
[----:B------:R-:W-:Y:S01]  /*0560*/  STS.64 [R17], RZ ;  /* 0x000000ff11007388 */ /* 0x000fe20000000a00 */
[----:B------:R-:W-:Y:S02]  /*0570*/  IMAD R28, R19, 0x8, R24 ;  /* 0x00000008131c7824 */ /* 0x000fe400078e0218 */
[----:B------:R-:W-:Y:S01]  /*0580*/  IMAD R5, R35, 0x8, R126 ;  /* 0x0000000823057824 */ /* 0x000fe200078e027e */
[----:B------:R-:W-:Y:S01]  /*0590*/  STS.64 [R23], RZ ;  /* 0x000000ff17007388 */ /* 0x000fe20000000a00 */
[----:B------:R-:W-:-:S02]  /*05a0*/  IMAD R27, R19, 0x8, R28 ;  /* 0x00000008131b7824 */ /* 0x000fc400078e021c */
[C---:B------:R-:W-:Y:S01]  /*05b0*/  IMAD R10, R35.reuse, 0x8, R128 ;  /* 0x00000008230a7824 */ /* 0x040fe200078e0280 */
[----:B------:R-:W-:Y:S01]  /*05c0*/  STS.64 [R18], RZ ;  /* 0x000000ff12007388 */ /* 0x000fe20000000a00 */
[----:B------:R-:W-:Y:S02]  /*05d0*/  IMAD R26, R35, 0x4, R134 ;  /* 0x00000004231a7824 */ /* 0x000fe400078e0286 */
[----:B-----5:R-:W-:Y:S01]  /*05e0*/  IMAD R29, R12, UR5, R29 ;  /* 0x000000050c1d7c24 */ /* 0x020fe2000f8e021d */
[----:B------:R-:W-:Y:S01]  /*05f0*/  STS.64 [R14], RZ ;  /* 0x000000ff0e007388 */ /* 0x000fe20000000a00 */
[----:B------:R-:W-:Y:S05]  /*0600*/  WARPSYNC.ALL ;  /* 0x0000000000007948 */ /* 0x000fea0003800000 */
[----:B------:R-:W-:Y:S04]  /*0610*/  STS.64 [R25], RZ ;  /* 0x000000ff19007388 */ /* 0x000fe80000000a00 */
[----:B------:R-:W-:Y:S04]  /*0620*/  STS.64 [R20], RZ ;  /* 0x000000ff14007388 */ /* 0x000fe80000000a00 */
[----:B------:R-:W-:Y:S04]  /*0630*/  STS.64 [R15], RZ ;  /* 0x000000ff0f007388 */ /* 0x000fe80000000a00 */
[----:B------:R-:W-:Y:S04]  /*0640*/  STS.64 [R22], RZ ;  /* 0x000000ff16007388 */ /* 0x000fe80000000a00 */
[----:B------:R-:W-:Y:S04]  /*0650*/  STS.64 [R24], RZ ;  /* 0x000000ff18007388 */ /* 0x000fe80000000a00 */
[----:B------:R-:W-:Y:S04]  /*0660*/  STS.64 [R28], RZ ;  /* 0x000000ff1c007388 */ /* 0x000fe80000000a00 */
[----:B------:R-:W-:Y:S04]  /*0670*/  STS.64 [R27], RZ ;  /* 0x000000ff1b007388 */ /* 0x000fe80000000a00 */
[----:B------:R3:W-:Y:S04]  /*0680*/  STS.64 [R5], RZ ;  /* 0x000000ff05007388 */ /* 0x0007e80000000a00 */
[----:B------:R4:W-:Y:S04]  /*0690*/  STS.64 [R10], RZ ;  /* 0x000000ff0a007388 */ /* 0x0009e80000000a00 */
[----:B------:R0:W-:Y:S01]  /*06a0*/  STS [R26], RZ ;  /* 0x000000ff1a007388 */ /* 0x0001e20000000800 */
[----:B------:R-:W5:Y:S01]  /*06b0*/  LDC R11, c[0x0][0x3a4] ;  /* 0x0000e900ff0b7b82 */ /* 0x000f620000000800 */
[----:B------:R-:W-:Y:S07]  /*06c0*/  BSSY.RECONVERGENT B0, `(.L_x_158) ;  /* 0x000000e000007945 */ /* 0x000fee0003800200 */
[----:B-1----:R-:W1:Y:S01]  /*06d0*/  LDC R3, c[0x0][0x3a4] ;  /* 0x0000e900ff037b82 */ /* 0x002e620000000800 */
[----:B-----5:R-:W3:Y:S07]  /*06e0*/  MUFU.RCP R2, R11 ;  /* 0x0000000b00027308 */ /* 0x020eee0000001000 */
[----:B------:R-:W-:Y:S06]  /*06f0*/  BAR.SYNC.DEFER_BLOCKING 0x0 ;  /* 0x0000000000007b1d */ /* 0x000fec0000010000 */
[----:B--2---:R-:W2:Y:S01]  /*0700*/  FCHK P0, R0, R11 ;  /* 0x0000000b00007302 */ /* 0x004ea20000000000 */
[----:B---3--:R-:W-:-:S04]  /*0710*/  FFMA R5, R2, -R11, 1 ;  /* 0x3f80000002057423 */ /* 0x008fc8000000080b */
[----:B------:R-:W-:-:S04]  /*0720*/  FFMA R5, R2, R5, R2 ;  /* 0x0000000502057223 */ /* 0x000fc80000000002 */
[----:B------:R-:W-:-:S04]  /*0730*/  FFMA R2, R0, R5, RZ ;  /* 0x0000000500027223 */ /* 0x000fc800000000ff */
[----:B----4-:R-:W-:-:S04]  /*0740*/  FFMA R10, R2, -R11, R0 ;  /* 0x8000000b020a7223 */ /* 0x010fc80000000000 */
[----:B------:R-:W-:Y:S01]  /*0750*/  FFMA R5, R5, R10, R2 ;  /* 0x0000000a05057223 */ /* 0x000fe20000000002 */
[----:B012---:R-:W-:Y:S06]  /*0760*/  @!P0 BRA `(.L_x_159) ;  /* 0x00000000000c8947 */ /* 0x007fec0003800000 */
[----:B------:R-:W-:Y:S01]  /*0770*/  IMAD.MOV.U32 R2, RZ, RZ, R0 ;  /* 0x000000ffff027224 */ /* 0x000fe200078e0000 */
[----:B------:R-:W-:-:S07]  /*0780*/  MOV R32, 0x7a0 ;  /* 0x000007a000207802 */ /* 0x000fce0000000f00 */
[----:B------:R-:W-:Y:S05]  /*0790*/  CALL.REL.NOINC `($__internal_10_$__cuda_sm3x_div_rn_noftz_f32_slowpath) ;  /* 0x00000054002c7944 */ /* 0x000fea0003c00000 */
.L_x_159:
[----:B------:R-:W-:Y:S05]  /*07a0*/  BSYNC.RECONVERGENT B0 ;  /* 0x0000000000007941 */ /* 0x000fea0003800200 */
.L_x_158:
[----:B------:R-:W0:Y:S01]  /*07b0*/  LDC R13, c[0x0][0x3a4] ;  /* 0x0000e900ff0d7b82 */ /* 0x000e220000000800 */
[----:B------:R-:W1:Y:S01]  /*07c0*/  FRND.CEIL R5, R5 ;  /* 0x0000000500057307 */ /* 0x000e620000209000 */
[----:B------:R-:W-:Y:S01]  /*07d0*/  FADD R30, R119, R0 ;  /* 0x00000000771e7221 */ /* 0x000fe20000000000 */
[----:B------:R-:W-:Y:S06]  /*07e0*/  BSSY.RECONVERGENT B0, `(.L_x_160) ;  /* 0x000000f000007945 */ /* 0x000fec0003800200 */
[----:B-1----:R-:W1:Y:S08]  /*07f0*/  F2I.S64 R10, R5 ;  /* 0x00000005000a7311 */ /* 0x002e700000201900 */
[----:B0-----:R-:W0:Y:S01]  /*0800*/  MUFU.RCP R2, R13 ;  /* 0x0000000d00027308 */ /* 0x001e220000001000 */
[----:B-1----:R-:W-:-:S07]  /*0810*/  MOV R132, R10 ;  /* 0x0000000a00847202 */ /* 0x002fce0000000f00 */
[----:B------:R-:W1:Y:S01]  /*0820*/  FCHK P0, R30, R13 ;  /* 0x0000000d1e007302 */ /* 0x000e620000000000 */
[----:B0-----:R-:W-:-:S04]  /*0830*/  FFMA R11, R2, -R13, 1 ;  /* 0x3f800000020b7423 */ /* 0x001fc8000000080d */
[----:B------:R-:W-:-:S04]  /*0840*/  FFMA R2, R2, R11, R2 ;  /* 0x0000000b02027223 */ /* 0x000fc80000000002 */
[----:B------:R-:W-:-:S04]  /*0850*/  FFMA R11, R2, R30, RZ ;  /* 0x0000001e020b7223 */ /* 0x000fc800000000ff */
[----:B------:R-:W-:-:S04]  /*0860*/  FFMA R12, R11, -R13, R30 ;  /* 0x8000000d0b0c7223 */ /* 0x000fc8000000001e */
[----:B------:R-:W-:Y:S01]  /*0870*/  FFMA R2, R2, R12, R11 ;  /* 0x0000000c02027223 */ /* 0x000fe2000000000b */
[----:B-1----:R-:W-:Y:S06]  /*0880*/  @!P0 BRA `(.L_x_161) ;  /* 0x0000000000108947 */ /* 0x002fec0003800000 */
[----:B------:R-:W-:Y:S01]  /*0890*/  IMAD.MOV.U32 R2, RZ, RZ, R30 ;  /* 0x000000ffff027224 */ /* 0x000fe200078e001e */
[----:B------:R-:W-:-:S07]  /*08a0*/  MOV R32, 0x8c0 ;  /* 0x000008c000207802 */ /* 0x000fce0000000f00 */
[----:B------:R-:W-:Y:S05]  /*08b0*/  CALL.REL.NOINC `($__internal_10_$__cuda_sm3x_div_rn_noftz_f32_slowpath) ;  /* 0x0000005000e47944 */ /* 0x000fea0003c00000 */
[----:B------:R-:W-:-:S07]  /*08c0*/  IMAD.MOV.U32 R2, RZ, RZ, R5 ;  /* 0x000000ffff027224 */ /* 0x000fce00078e0005 */
.L_x_161:
[----:B------:R-:W-:Y:S05]  /*08d0*/  BSYNC.RECONVERGENT B0 ;  /* 0x0000000000007941 */ /* 0x000fea0003800200 */
.L_x_160:
[----:B------:R-:W0:Y:S01]  /*08e0*/  LDC R13, c[0x0][0x3a4] ;  /* 0x0000e900ff0d7b82 */ /* 0x000e220000000800 */
[----:B------:R-:W1:Y:S01]  /*08f0*/  FRND.FLOOR R2, R2 ;  /* 0x0000000200027307 */ /* 0x000e620000205000 */
[----:B------:R-:W-:Y:S07]  /*0900*/  BSSY.RECONVERGENT B0, `(.L_x_162) ;  /* 0x000000e000007945 */ /* 0x000fee0003800200 */
[----:B-1----:R-:W1:Y:S08]  /*0910*/  F2I.S64 R10, R2 ;  /* 0x00000002000a7311 */ /* 0x002e700000201900 */
[----:B0-----:R-:W0:Y:S01]  /*0920*/  MUFU.RCP R12, R13 ;  /* 0x0000000d000c7308 */ /* 0x001e220000001000 */
[----:B-1----:R-:W-:-:S07]  /*0930*/  IMAD.MOV.U32 R36, RZ, RZ, R10 ;  /* 0x000000ffff247224 */ /* 0x002fce00078e000a */
        /* <DEDUP_REMOVED lines=10> */
.L_x_163:
[----:B------:R-:W-:Y:S05]  /*09e0*/  BSYNC.RECONVERGENT B0 ;  /* 0x0000000000007941 */ /* 0x000fea0003800200 */
.L_x_162:
[----:B------:R-:W0:Y:S01]  /*09f0*/  LDC R131, c[0x0][0x3a8] ;  /* 0x0000ea00ff837b82 */ /* 0x000e220000000800 */
[----:B------:R-:W1:Y:S01]  /*0a00*/  LDCU UR4, c[0x0][0x398] ;  /* 0x00007300ff0477ac */ /* 0x000e620008000800 */
[----:B------:R-:W1:Y:S01]  /*0a10*/  F2I.S64 R2, R5 ;  /* 0x0000000500027311 */ /* 0x000e620000201900 */
[----:B------:R-:W-:Y:S01]  /*0a20*/  BSSY.RECONVERGENT B1, `(.L_x_164) ;  /* 0x000007a000017945 */ /* 0x000fe20003800200 */
[----:B------:R-:W-:Y:S01]  /*0a30*/  VIMNMX R132, PT, PT, RZ, R132, !PT ;  /* 0x00000084ff847248 */ /* 0x000fe20007fe0100 */
[----:B------:R-:W2:Y:S01]  /*0a40*/  LDCU UR9, c[0x0][0x3b8] ;  /* 0x00007700ff0977ac */ /* 0x000ea20008000800 */
[----:B------:R-:W3:Y:S01]  /*0a50*/  LDCU UR8, c[0x0][0x3a8] ;  /* 0x00007500ff0877ac */ /* 0x000ee20008000800 */
[----:B-1----:R-:W-:Y:S02]  /*0a60*/  VIADDMNMX R130, R2, -UR4, RZ, !PT ;  /* 0x8000000402827c46 */ /* 0x002fe4000f8001ff */
[----:B0-----:R-:W-:-:S04]  /*0a70*/  IADD3 R131, PT, PT, R131, -0x1, RZ ;  /* 0xffffffff83837810 */ /* 0x001fc80007ffe0ff */
[----:B------:R-:W-:Y:S02]  /*0a80*/  VIADDMNMX R129, R2, UR4, R131, PT ;  /* 0x0000000402817c46 */ /* 0x000fe4000b800183 */
[----:B------:R-:W-:-:S03]  /*0a90*/  VIMNMX R131, PT, PT, R36, R131, PT ;  /* 0x0000008324837248 */ /* 0x000fc60003fe0100 */
[----:B------:R-:W-:Y:S02]  /*0aa0*/  IMAD.IADD R129, R129, 0x1, -R130 ;  /* 0x0000000181817824 */ /* 0x000fe400078e0a82 */
[----:B------:R-:W-:Y:S02]  /*0ab0*/  IMAD.IADD R130, R130, 0x1, R35 ;  /* 0x0000000182827824 */ /* 0x000fe400078e0223 */
[C---:B------:R-:W-:Y:S01]  /*0ac0*/  VIADD R133, R129.reuse, 0x1 ;  /* 0x0000000181857836 */ /* 0x040fe20000000000 */
[----:B------:R-:W-:-:S13]  /*0ad0*/  ISETP.GE.AND P0, PT, R129, -0x1, PT ;  /* 0xffffffff8100780c */ /* 0x000fda0003f06270 */
[----:B--23--:R-:W-:Y:S05]  /*0ae0*/  @!P0 BRA `(.L_x_165) ;  /* 0x0000000400b48947 */ /* 0x00cfea0003800000 */
[----:B------:R0:W1:Y:S01]  /*0af0*/  F2F.F64.F32 R2, R0 ;  /* 0x0000000000027310 */ /* 0x0000620000201800 */
[----:B------:R-:W-:-:S07]  /*0b00*/  IMAD.MOV.U32 R30, RZ, RZ, RZ ;  /* 0x000000ffff1e7224 */ /* 0x000fce00078e00ff */
.L_x_170:
[----:B------:R-:W-:-:S04]  /*0b10*/  IADD3 R47, PT, PT, R130, R30, RZ ;  /* 0x0000001e822f7210 */ /* 0x000fc80007ffe0ff */
[----:B------:R-:W-:-:S13]  /*0b20*/  ISETP.GE.AND P0, PT, R47, UR8, PT ;  /* 0x000000082f007c0c */ /* 0x000fda000bf06270 */
[----:B--23--:R-:W-:Y:S05]  /*0b30*/  @P0 BRA `(.L_x_165) ;  /* 0x0000000400a00947 */ /* 0x00cfea0003800000 */
[----:B------:R-:W2:Y:S02]  /*0b40*/  LDC.64 R4, c[0x0][0x390] ;  /* 0x0000e400ff047b82 */ /* 0x000ea40000000a00 */
[----:B--2---:R-:W-:-:S06]  /*0b50*/  IMAD.WIDE R4, R47, 0x4, R4 ;  /* 0x000000042f047825 */ /* 0x004fcc00078e0204 */
[----:B------:R-:W2:Y:S01]  /*0b60*/  LDG.E R4, desc[UR6][R4.64] ;  /* 0x0000000604047981 */ /* 0x000ea2000c1e1900 */
[----:B------:R-:W-:Y:S01]  /*0b70*/  BSSY.RECONVERGENT B2, `(.L_x_166) ;  /* 0x0000061000027945 */ /* 0x000fe20003800200 */
[----:B--2---:R-:W-:-:S13]  /*0b80*/  FSETP.NEU.AND P0, PT, R4, RZ, PT ;  /* 0x000000ff0400720b */ /* 0x004fda0003f0d000 */
[----:B------:R-:W-:Y:S05]  /*0b90*/  @!P0 BRA `(.L_x_167) ;  /* 0x0000000400788947 */ /* 0x000fea0003800000 */
[----:B------:R-:W2:Y:S01]  /*0ba0*/  LDC.64 R12, c[0x0][0x380] ;  /* 0x0000e000ff0c7b82 */ /* 0x000ea20000000a00 */
[----:B------:R-:W3:Y:S07]  /*0bb0*/  LDS.64 R10, [R16] ;  /* 0x00000000100a7984 */ /* 0x000eee0000000a00 */
[----:B------:R-:W4:Y:S01]  /*0bc0*/  LDC.64 R32, c[0x0][0x388] ;  /* 0x0000e200ff207b82 */ /* 0x000f220000000a00 */
[----:B--2---:R-:W-:-:S05]  /*0bd0*/  IMAD.WIDE R12, R47, 0x4, R12 ;  /* 0x000000042f0c7825 */ /* 0x004fca00078e020c */
[----:B------:R-:W2:Y:S01]  /*0be0*/  LDG.E R44, desc[UR6][R12.64] ;  /* 0x000000060c2c7981 */ /* 0x000ea2000c1e1900 */
[----:B----4-:R-:W-:-:S05]  /*0bf0*/  IMAD.WIDE R32, R47, 0x4, R32 ;  /* 0x000000042f207825 */ /* 0x010fca00078e0220 */
[----:B------:R-:W4:Y:S01]  /*0c00*/  LDG.E R31, desc[UR6][R32.64] ;  /* 0x00000006201f7981 */ /* 0x000f22000c1e1900 */
[----:B------:R-:W3:Y:S01]  /*0c10*/  F2F.F64.F32 R4, R4 ;  /* 0x0000000400047310 */ /* 0x000ee20000201800 */
[----:B------:R-:W-:-:S04]  /*0c20*/  ISETP.GT.AND P0, PT, R47, R131, PT ;  /* 0x000000832f00720c */ /* 0x000fc80003f04270 */
[----:B------:R-:W-:Y:S01]  /*0c30*/  ISETP.LT.OR P0, PT, R47, R132, P0 ;  /* 0x000000842f00720c */ /* 0x000fe20000701670 */
[----:B---3--:R-:W-:-:S07]  /*0c40*/  DADD R34, R4, R10 ;  /* 0x0000000004227229 */ /* 0x008fce000000000a */
[----:B------:R-:W-:Y:S04]  /*0c50*/  STS.64 [R16], R34 ;  /* 0x0000002210007388 */ /* 0x000fe80000000a00 */
[----:B------:R-:W3:Y:S01]  /*0c60*/  LDS.64 R38, [R21] ;  /* 0x0000000015267984 */ /* 0x000ee20000000a00 */
[----:B--2---:R-:W2:Y:S08]  /*0c70*/  F2F.F64.F32 R44, R44 ;  /* 0x0000002c002c7310 */ /* 0x004eb00000201800 */
[----:B----4-:R-:W4:Y:S01]  /*0c80*/  F2F.F64.F32 R12, R31 ;  /* 0x0000001f000c7310 */ /* 0x010f220000201800 */
[----:B--2---:R-:W-:-:S08]  /*0c90*/  DADD R10, -R6, R44 ;  /* 0x00000000060a7229 */ /* 0x004fd0000000012c */
[----:B------:R-:W-:-:S08]  /*0ca0*/  DMUL R36, R4, R10 ;  /* 0x0000000a04247228 */ /* 0x000fd00000000000 */
[----:B---3--:R-:W-:Y:S02]  /*0cb0*/  DADD R38, R36, R38 ;  /* 0x0000000024267229 */ /* 0x008fe40000000026 */
[----:B------:R-:W-:-:S05]  /*0cc0*/  DMUL R34, R10, R36 ;  /* 0x000000240a227228 */ /* 0x000fca0000000000 */
[----:B------:R-:W-:Y:S04]  /*0cd0*/  STS.64 [R21], R38 ;  /* 0x0000002615007388 */ /* 0x000fe80000000a00 */
[----:B------:R-:W4:Y:S02]  /*0ce0*/  LDS.64 R32, [R17] ;  /* 0x0000000011207984 */ /* 0x000f240000000a00 */
[----:B----4-:R-:W-:-:S07]  /*0cf0*/  DFMA R32, R4, R12, R32 ;  /* 0x0000000c0420722b */ /* 0x010fce0000000020 */
[----:B------:R-:W-:Y:S04]  /*0d00*/  STS.64 [R17], R32 ;  /* 0x0000002011007388 */ /* 0x000fe80000000a00 */
[----:B------:R-:W2:Y:S02]  /*0d10*/  LDS.64 R40, [R23] ;  /* 0x0000000017287984 */ /* 0x000ea40000000a00 */
[----:B--2---:R-:W-:-:S07]  /*0d20*/  DADD R40, R34, R40 ;  /* 0x0000000022287229 */ /* 0x004fce0000000028 */
[----:B------:R-:W-:Y:S04]  /*0d30*/  STS.64 [R23], R40 ;  /* 0x0000002817007388 */ /* 0x000fe80000000a00 */
[----:B------:R-:W2:Y:S02]  /*0d40*/  LDS.64 R42, [R18] ;  /* 0x00000000122a7984 */ /* 0x000ea40000000a00 */
[----:B--2---:R-:W-:Y:S02]  /*0d50*/  DFMA R42, R12, R36, R42 ;  /* 0x000000240c2a722b */ /* 0x004fe4000000002a */
[----:B------:R-:W-:-:S05]  /*0d60*/  DMUL R36, R10, R34 ;  /* 0x000000220a247228 */ /* 0x000fca0000000000 */
[----:B------:R-:W-:Y:S04]  /*0d70*/  STS.64 [R18], R42 ;  /* 0x0000002a12007388 */ /* 0x000fe80000000a00 */
[----:B------:R-:W2:Y:S02]  /*0d80*/  LDS.64 R38, [R14] ;  /* 0x000000000e267984 */ /* 0x000ea40000000a00 */
[----:B--2---:R-:W-:-:S07]  /*0d90*/  DADD R38, R36, R38 ;  /* 0x0000000024267229 */ /* 0x004fce0000000026 */
[----:B------:R-:W-:Y:S04]  /*0da0*/  STS.64 [R14], R38 ;  /* 0x000000260e007388 */ /* 0x000fe80000000a00 */
[----:B------:R-:W2:Y:S02]  /*0db0*/  LDS.64 R32, [R25] ;  /* 0x0000000019207984 */ /* 0x000ea40000000a00 */
[----:B--2---:R-:W-:-:S07]  /*0dc0*/  DFMA R32, R12, R34, R32 ;  /* 0x000000220c20722b */ /* 0x004fce0000000020 */
[----:B------:R-:W-:Y:S04]  /*0dd0*/  STS.64 [R25], R32 ;  /* 0x0000002019007388 */ /* 0x000fe80000000a00 */
[----:B------:R-:W2:Y:S02]  /*0de0*/  LDS.64 R34, [R20] ;  /* 0x0000000014227984 */ /* 0x000ea40000000a00 */
[----:B--2---:R-:W-:-:S07]  /*0df0*/  DFMA R34, R10, R36, R34 ;  /* 0x000000240a22722b */ /* 0x004fce0000000022 */
[----:B------:R-:W-:Y:S04]  /*0e00*/  STS.64 [R20], R34 ;  /* 0x0000002214007388 */ /* 0x000fe80000000a00 */
[----:B------:R-:W2:Y:S02]  /*0e10*/  LDS R31, [R26] ;  /* 0x000000001a1f7984 */ /* 0x000ea40000000800 */
[----:B--2---:R-:W-:-:S05]  /*0e20*/  VIADD R31, R31, 0x1 ;  /* 0x000000011f1f7836 */ /* 0x004fca0000000000 */
[----:B------:R2:W-:Y:S01]  /*0e30*/  STS [R26], R31 ;  /* 0x0000001f1a007388 */ /* 0x0005e20000000800 */
[----:B------:R-:W-:Y:S05]  /*0e40*/  @P0 BRA `(.L_x_167) ;  /* 0x0000000000cc0947 */ /* 0x000fea0003800000 */
[----:B------:R-:W3:Y:S01]  /*0e50*/  MUFU.RCP64H R33, R9 ;  /* 0x0000000900217308 */ /* 0x000ee20000001800 */
[----:B------:R-:W-:Y:S01]  /*0e60*/  IMAD.MOV.U32 R32, RZ, RZ, 0x1 ;  /* 0x00000001ff207424 */ /* 0x000fe200078e00ff */
[----:B-1----:R-:W-:Y:S01]  /*0e70*/  DADD R90, -R2, R44 ;  /* 0x00000000025a7229 */ /* 0x002fe2000000012c */
[----:B------:R-:W-:Y:S09]  /*0e80*/  BSSY.RECONVERGENT B3, `(.L_x_168) ;  /* 0x0000011000037945 */ /* 0x000ff20003800200 */
[----:B------:R-:W-:Y:S01]  /*0e90*/  FSETP.GEU.AND P1, PT, |R91|, 6.5827683646048100446e-37, PT ;  /* 0x036000005b00780b */ /* 0x000fe20003f2e200 */
[----:B---3--:R-:W-:-:S08]  /*0ea0*/  DFMA R34, -R8, R32, 1 ;  /* 0x3ff000000822742b */ /* 0x008fd00000000120 */
[----:B------:R-:W-:-:S08]  /*0eb0*/  DFMA R34, R34, R34, R34 ;  /* 0x000000222222722b */ /* 0x000fd00000000022 */
[----:B------:R-:W-:-:S08]  /*0ec0*/  DFMA R34, R32, R34, R32 ;  /* 0x000000222022722b */ /* 0x000fd00000000020 */
[----:B------:R-:W-:-:S08]  /*0ed0*/  DFMA R32, -R8, R34, 1 ;  /* 0x3ff000000820742b */ /* 0x000fd00000000122 */
[----:B------:R-:W-:-:S08]  /*0ee0*/  DFMA R32, R34, R32, R34 ;  /* 0x000000202220722b */ /* 0x000fd00000000022 */
[----:B------:R-:W-:-:S08]  /*0ef0*/  DMUL R114, R90, R32 ;  /* 0x000000205a727228 */ /* 0x000fd00000000000 */
[----:B------:R-:W-:-:S08]  /*0f00*/  DFMA R34, -R8, R114, R90 ;  /* 0x000000720822722b */ /* 0x000fd0000000015a */
[----:B------:R-:W-:-:S10]  /*0f10*/  DFMA R114, R32, R34, R114 ;  /* 0x000000222072722b */ /* 0x000fd40000000072 */
[----:B--2---:R-:W-:-:S05]  /*0f20*/  FFMA R31, RZ, R9, R115 ;  /* 0x00000009ff1f7223 */ /* 0x004fca0000000073 */
[----:B------:R-:W-:-:S13]  /*0f30*/  FSETP.GT.AND P0, PT, |R31|, 1.469367938527859385e-39, PT ;  /* 0x001000001f00780b */ /* 0x000fda0003f04200 */
[----:B------:R-:W-:Y:S05]  /*0f40*/  @P0 BRA P1, `(.L_x_169) ;  /* 0x0000000000100947 */ /* 0x000fea0000800000 */
[----:B------:R-:W-:Y:S01]  /*0f50*/  IMAD.MOV.U32 R72, RZ, RZ, R8 ;  /* 0x000000ffff487224 */ /* 0x000fe200078e0008 */
[----:B------:R-:W-:Y:S01]  /*0f60*/  MOV R118, 0xf90 ;  /* 0x00000f9000767802 */ /* 0x000fe20000000f00 */
[----:B------:R-:W-:-:S07]  /*0f70*/  IMAD.MOV.U32 R73, RZ, RZ, R9 ;  /* 0x000000ffff497224 */ /* 0x000fce00078e0009 */
[----:B0-----:R-:W-:Y:S05]  /*0f80*/  CALL.REL.NOINC `($__internal_9_$__cuda_sm20_div_rn_f64_full) ;  /* 0x0000004400c47944 */ /* 0x001fea0003c00000 */
.L_x_169:
[----:B------:R-:W-:Y:S05]  /*0f90*/  BSYNC.RECONVERGENT B3 ;  /* 0x0000000000037941 */ /* 0x000fea0003800200 */
.L_x_168:
[----:B------:R-:W1:Y:S02]  /*0fa0*/  I2F.F64 R32, UR9 ;  /* 0x0000000900207d12 */ /* 0x000e640008201c00 */
[----:B-1----:R-:W-:-:S10]  /*0fb0*/  DMUL R32, R32, R114 ;  /* 0x0000007220207228 */ /* 0x002fd40000000000 */
[----:B------:R-:W1:Y:S08]  /*0fc0*/  F2F.F32.F64 R32, R32 ;  /* 0x0000002000207310 */ /* 0x000e700000301000 */
[----:B-1----:R-:W1:Y:S02]  /*0fd0*/  F2I.S64 R34, R32 ;  /* 0x0000002000227311 */ /* 0x002e640000201900 */
[----:B-1----:R-:W-:-:S04]  /*0fe0*/  ISETP.GE.AND P0, PT, R34, UR9, PT ;  /* 0x0000000922007c0c */ /* 0x002fc8000bf06270 */
[----:B------:R-:W-:-:S13]  /*0ff0*/  ISETP.LT.OR P0, PT, R34, RZ, P0 ;  /* 0x000000ff2200720c */ /* 0x000fda0000701670 */
[----:B------:R-:W-:Y:S05]  /*1000*/  @P0 BRA `(.L_x_167) ;  /* 0x00000000005c0947 */ /* 0x000fea0003800000 */
[----:B------:R-:W1:Y:S01]  /*1010*/  S2UR UR5, SR_CgaCtaId ;  /* 0x00000000000579c3 */ /* 0x000e620000008800 */
[----:B------:R-:W-:Y:S02]  /*1020*/  UMOV UR4, 0x400 ;  /* 0x0000040000047882 */ /* 0x000fe40000000000 */
[----:B-1----:R-:W-:-:S06]  /*1030*/  ULEA UR4, UR5, UR4, 0x18 ;  /* 0x0000000405047291 */ /* 0x002fcc000f8ec0ff */
[----:B------:R-:W-:Y:S02]  /*1040*/  LEA R31, R34, UR4, 0x2 ;  /* 0x00000004221f7c11 */ /* 0x000fe4000f8e10ff */
[----:B------:R-:W-:Y:S04]  /*1050*/  LDS.64 R34, [R15] ;  /* 0x000000000f227984 */ /* 0x000fe80000000a00 */
[----:B------:R-:W1:Y:S02]  /*1060*/  LDS R31, [R31] ;  /* 0x000000001f1f7984 */ /* 0x000e640000000800 */
[----:B-1----:R-:W1:Y:S02]  /*1070*/  F2F.F64.F32 R32, R31 ;  /* 0x0000001f00207310 */ /* 0x002e640000201800 */
[----:B-1----:R-:W-:-:S08]  /*1080*/  DMUL R4, R4, R32 ;  /* 0x0000002004047228 */ /* 0x002fd00000000000 */
[----:B------:R-:W-:-:S07]  /*1090*/  DADD R34, R4, R34 ;  /* 0x0000000004227229 */ /* 0x000fce0000000022 */
[----:B------:R-:W-:Y:S04]  /*10a0*/  STS.64 [R15], R34 ;  /* 0x000000220f007388 */ /* 0x000fe80000000a00 */
[----:B------:R-:W1:Y:S02]  /*10b0*/  LDS.64 R36, [R22] ;  /* 0x0000000016247984 */ /* 0x000e640000000a00 */
[-C--:B-1----:R-:W-:Y:S02]  /*10c0*/  DFMA R36, R32, R4.reuse, R36 ;  /* 0x000000042024722b */ /* 0x082fe40000000024 */
[----:B------:R-:W-:-:S05]  /*10d0*/  DMUL R32, R10, R4 ;  /* 0x000000040a207228 */ /* 0x000fca0000000000 */
[----:B------:R-:W-:Y:S04]  /*10e0*/  STS.64 [R22], R36 ;  /* 0x0000002416007388 */ /* 0x000fe80000000a00 */
[----:B------:R-:W1:Y:S02]  /*10f0*/  LDS.64 R38, [R24] ;  /* 0x0000000018267984 */ /* 0x000e640000000a00 */
[----:B-1----:R-:W-:-:S07]  /*1100*/  DADD R38, R32, R38 ;  /* 0x0000000020267229 */ /* 0x002fce0000000026 */
[----:B------:R-:W-:Y:S04]  /*1110*/  STS.64 [R24], R38 ;  /* 0x0000002618007388 */ /* 0x000fe80000000a00 */
[----:B------:R-:W1:Y:S02]  /*1120*/  LDS.64 R40, [R28] ;  /* 0x000000001c287984 */ /* 0x000e640000000a00 */
[----:B-1----:R-:W-:-:S07]  /*1130*/  DFMA R40, R12, R4, R40 ;  /* 0x000000040c28722b */ /* 0x002fce0000000028 */
[----:B------:R-:W-:Y:S04]  /*1140*/  STS.64 [R28], R40 ;  /* 0x000000281c007388 */ /* 0x000fe80000000a00 */
[----:B------:R-:W1:Y:S02]  /*1150*/  LDS.64 R4, [R27] ;  /* 0x000000001b047984 */ /* 0x000e640000000a00 */
[----:B-1----:R-:W-:-:S07]  /*1160*/  DFMA R4, R10, R32, R4 ;  /* 0x000000200a04722b */ /* 0x002fce0000000004 */
[----:B------:R3:W-:Y:S04]  /*1170*/  STS.64 [R27], R4 ;  /* 0x000000041b007388 */ /* 0x0007e80000000a00 */
.L_x_167:
[----:B------:R-:W-:Y:S05]  /*1180*/  BSYNC.RECONVERGENT B2 ;  /* 0x0000000000027941 */ /* 0x000fea0003800200 */
.L_x_166:
[----:B------:R-:W-:-:S04]  /*1190*/  IADD3 R30, PT, PT, R19, R30, RZ ;  /* 0x0000001e131e7210 */ /* 0x000fc80007ffe0ff */
[----:B------:R-:W-:-:S13]  /*11a0*/  ISETP.GT.AND P0, PT, R30, R133, PT ;  /* 0x000000851e00720c */ /* 0x000fda0003f04270 */
[----:B------:R-:W-:Y:S05]  /*11b0*/  @!P0 BRA `(.L_x_170) ;  /* 0xfffffff800548947 */ /* 0x000fea000383ffff */
.L_x_165:
[----:B------:R-:W-:Y:S05]  /*11c0*/  BSYNC.RECONVERGENT B1 ;  /* 0x0000000000017941 */ /* 0x000fea0003800200 */
.L_x_164:
[----:B------:R-:W-:Y:S06]  /*11d0*/  BAR.SYNC.DEFER_BLOCKING 0x0 ;  /* 0x0000000000007b1d */ /* 0x000fec0000010000 */
[----:B------:R-:W4:Y:S01]  /*11e0*/  LDCU UR4, c[0x0][0x3a0] ;  /* 0x00007400ff0477ac */ /* 0x000f220008000800 */
[----:B------:R-:W-:Y:S01]  /*11f0*/  BSSY B1, `(.L_x_171) ;  /* 0x0000444000017945 */ /* 0x000fe20003800000 */
[----:B-1----:R-:W-:Y:S04]  /*1200*/  LDS R2, [R26+0x40] ;  /* 0x000040001a027984 */ /* 0x002fe80000000800 */
[----:B------:R-:W1:Y:S02]  /*1210*/  LDS R3, [R26] ;  /* 0x000000001a037984 */ /* 0x000e640000000800 */
[----:B-1----:R-:W-:-:S05]  /*1220*/  IMAD.IADD R3, R2, 0x1, R3 ;  /* 0x0000000102037824 */ /* 0x002fca00078e0203 */
[----:B------:R-:W-:Y:S04]  /*1230*/  STS [R26], R3 ;  /* 0x000000031a007388 */ /* 0x000fe80000000800 */
[----:B------:R-:W-:Y:S04]  /*1240*/  LDS R2, [R26+0x20] ;  /* 0x000020001a027984 */ /* 0x000fe80000000800 */
[----:B---3--:R-:W1:Y:S02]  /*1250*/  LDS R5, [R26] ;  /* 0x000000001a057984 */ /* 0x008e640000000800 */
[----:B-1----:R-:W-:-:S05]  /*1260*/  IMAD.IADD R5, R2, 0x1, R5 ;  /* 0x0000000102057824 */ /* 0x002fca00078e0205 */
[----:B------:R-:W-:Y:S04]  /*1270*/  STS [R26], R5 ;  /* 0x000000051a007388 */ /* 0x000fe80000000800 */
[----:B------:R-:W-:Y:S04]  /*1280*/  LDS R2, [R26+0x10] ;  /* 0x000010001a027984 */ /* 0x000fe80000000800 */
[----:B------:R-:W1:Y:S02]  /*1290*/  LDS R11, [R26] ;  /* 0x000000001a0b7984 */ /* 0x000e640000000800 */
        /* <DEDUP_REMOVED lines=8> */
[----:B-1----:R-:W-:-:S05]  /*1320*/  IADD3 R19, PT, PT, R2, R3, RZ ;  /* 0x0000000302137210 */ /* 0x002fca0007ffe0ff */
[----:B------:R-:W-:Y:S01]  /*1330*/  STS [R26], R19 ;  /* 0x000000131a007388 */ /* 0x000fe20000000800 */
[----:B------:R-:W-:Y:S06]  /*1340*/  BAR.SYNC.DEFER_BLOCKING 0x0 ;  /* 0x0000000000007b1d */ /* 0x000fec0000010000 */
[----:B------:R-:W4:Y:S02]  /*1350*/  LDS R134, [R134] ;  /* 0x0000000086867984 */ /* 0x000f240000000800 */
[----:B----4-:R-:W-:-:S13]  /*1360*/  ISETP.GE.AND P0, PT, R134, UR4, PT ;  /* 0x0000000486007c0c */ /* 0x010fda000bf06270 */
[----:B------:R-:W1:Y:S01]  /*1370*/  @!P0 LDC.64 R2, c[0x0][0x3d8] ;  /* 0x0000f600ff028b82 */ /* 0x000e620000000a00 */
[----:B------:R-:W-:-:S07]  /*1380*/  @!P0 IMAD.MOV.U32 R11, RZ, RZ, 0x7fc00000 ;  /* 0x7fc00000ff0b8424 */ /* 0x000fce00078e00ff */
[----:B------:R-:W3:Y:S01]  /*1390*/  @!P0 LDC.64 R4, c[0x0][0x3e0] ;  /* 0x0000f800ff048b82 */ /* 0x000ee20000000a00 */
[----:B-1----:R-:W-:-:S05]  /*13a0*/  @!P0 IMAD.WIDE R2, R29, 0x4, R2 ;  /* 0x000000041d028825 */ /* 0x002fca00078e0202 */
[----:B------:R1:W-:Y:S01]  /*13b0*/  @!P0 STG.E desc[UR6][R2.64], R11 ;  /* 0x0000000b02008986 */ /* 0x0003e2000c101906 */
[----:B---3--:R-:W-:-:S05]  /*13c0*/  @!P0 IMAD.WIDE R4, R29, 0x4, R4 ;  /* 0x000000041d048825 */ /* 0x008fca00078e0204 */
[----:B------:R1:W-:Y:S01]  /*13d0*/  @!P0 STG.E desc[UR6][R4.64], R11 ;  /* 0x0000000b04008986 */ /* 0x0003e2000c101906 */
[----:B------:R-:W-:Y:S05]  /*13e0*/  @!P0 BRA `(.L_x_172) ;  /* 0x0000004000908947 */ /* 0x000fea0003800000 */
[----:B-1----:R-:W-:Y:S01]  /*13f0*/  LDS.64 R2, [R16+0x80] ;  /* 0x0000800010027984 */ /* 0x002fe20000000a00 */
[----:B------:R-:W2:Y:S01]  /*1400*/  LDC R136, c[0x0][0x360] ;  /* 0x0000d800ff887b82 */ /* 0x000ea20000000800 */
[----:B------:R-:W-:Y:S02]  /*1410*/  BSSY.RECONVERGENT B2, `(.L_x_173) ;  /* 0x0000196000027945 */ /* 0x000fe40003800200 */
[----:B------:R-:W1:Y:S01]  /*1420*/  LDS.64 R4, [R16] ;  /* 0x0000000010047984 */ /* 0x000e620000000a00 */
[----:B------:R-:W3:Y:S04]  /*1430*/  S2R R135, SR_TID.X ;  /* 0x0000000000877919 */ /* 0x000ee80000002100 */
[----:B------:R-:W4:Y:S08]  /*1440*/  S2UR UR4, SR_CTAID.X ;  /* 0x00000000000479c3 */ /* 0x000f300000002500 */
[----:B------:R-:W5:Y:S01]  /*1450*/  S2UR UR5, SR_CTAID.Y ;  /* 0x00000000000579c3 */ /* 0x000f620000002600 */
[C---:B--2---:R-:W-:Y:S01]  /*1460*/  IMAD R26, R136.reuse, 0x8, R123 ;  /* 0x00000008881a7824 */ /* 0x044fe200078e027b */
[----:B------:R-:W-:-:S06]  /*1470*/  LEA R38, R136, R125, 0x3 ;  /* 0x0000007d88267211 */ /* 0x000fcc00078e18ff */
[----:B------:R-:W5:Y:S01]  /*1480*/  LDC R92, c[0x0][0x3d0] ;  /* 0x0000f400ff5c7b82 */ /* 0x000f620000000800 */
[C---:B------:R-:W-:Y:S02]  /*1490*/  IMAD R28, R136.reuse, 0x8, R38 ;  /* 0x00000008881c7824 */ /* 0x040fe400078e0226 */
[----:B----4-:R-:W-:Y:S02]  /*14a0*/  VIADD R137, R127, UR4 ;  /* 0x000000047f897c36 */ /* 0x010fe40008000000 */
[----:B------:R-:W-:-:S04]  /*14b0*/  IMAD R32, R136, 0x8, R28 ;  /* 0x0000000888207824 */ /* 0x000fc800078e021c */
[----:B------:R-:W-:-:S04]  /*14c0*/  IMAD R24, R136, 0x8, R32 ;  /* 0x0000000888187824 */ /* 0x000fc800078e0220 */
[----:B---3--:R-:W-:Y:S01]  /*14d0*/  IMAD R29, R135, 0x8, R24 ;  /* 0x00000008871d7824 */ /* 0x008fe200078e0218 */
[----:B-1----:R-:W-:-:S07]  /*14e0*/  DADD R2, R2, R4 ;  /* 0x0000000002027229 */ /* 0x002fce0000000004 */
[----:B------:R-:W-:Y:S01]  /*14f0*/  STS.64 [R16], R2 ;  /* 0x0000000210007388 */ /* 0x000fe20000000a00 */
[----:B-----5:R-:W-:-:S03]  /*1500*/  IMAD R137, R92, UR5, R137 ;  /* 0x000000055c897c24 */ /* 0x020fc6000f8e0289 */
[----:B------:R-:W-:Y:S04]  /*1510*/  LDS.64 R4, [R16+0x40] ;  /* 0x0000400010047984 */ /* 0x000fe80000000a00 */
[----:B------:R-:W1:Y:S02]  /*1520*/  LDS.64 R10, [R16] ;  /* 0x00000000100a7984 */ /* 0x000e640000000a00 */
[----:B-1----:R-:W-:-:S07]  /*1530*/  DADD R4, R4, R10 ;  /* 0x0000000004047229 */ /* 0x002fce000000000a */
[----:B------:R-:W-:Y:S04]  /*1540*/  STS.64 [R16], R4 ;  /* 0x0000000410007388 */ /* 0x000fe80000000a00 */
[----:B------:R-:W-:Y:S04]  /*1550*/  LDS.64 R10, [R16+0x20] ;  /* 0x00002000100a7984 */ /* 0x000fe80000000a00 */
[----:B------:R-:W1:Y:S02]  /*1560*/  LDS.64 R12, [R16] ;  /* 0x00000000100c7984 */ /* 0x000e640000000a00 */
[----:B-1----:R-:W-:-:S07]  /*1570*/  DADD R10, R10, R12 ;  /* 0x000000000a0a7229 */ /* 0x002fce000000000c */
[----:B------:R-:W-:Y:S04]  /*1580*/  STS.64 [R16], R10 ;  /* 0x0000000a10007388 */ /* 0x000fe80000000a00 */
[----:B------:R-:W-:Y:S04]  /*1590*/  LDS.64 R12, [R16+0x10] ;  /* 0x00001000100c7984 */ /* 0x000fe80000000a00 */
[----:B------:R-:W1:Y:S02]  /*15a0*/  LDS.64 R18, [R16] ;  /* 0x0000000010127984 */ /* 0x000e640000000a00 */
[----:B-1----:R-:W-:Y:S01]  /*15b0*/  DADD R12, R12, R18 ;  /* 0x000000000c0c7229 */ /* 0x002fe20000000012 */
[----:B------:R-:W-:-:S04]  /*15c0*/  IMAD R18, R136, 0x8, R120 ;  /* 0x0000000888127824 */ /* 0x000fc800078e0278 */
[----:B------:R-:W-:Y:S02]  /*15d0*/  IMAD R19, R135, 0x8, R18 ;  /* 0x0000000887137824 */ /* 0x000fe400078e0212 */
[----:B------:R-:W-:Y:S04]  /*15e0*/  STS.64 [R16], R12 ;  /* 0x0000000c10007388 */ /* 0x000fe80000000a00 */
        /* <DEDUP_REMOVED lines=23> */
[----:B------:R1:W-:Y:S04]  /*1760*/  STS.64 [R19], R4 ;  /* 0x0000000413007388 */ /* 0x0003e80000000a00 */
[----:B------:R-:W-:Y:S04]  /*1770*/  LDS.64 R10, [R17+0x80] ;  /* 0x00008000110a7984 */ /* 0x000fe80000000a00 */
[----:B------:R-:W2:Y:S01]  /*1780*/  LDS.64 R20, [R17] ;  /* 0x0000000011147984 */ /* 0x000ea20000000a00 */
[----:B-1----:R-:W-:Y:S01]  /*1790*/  IMAD R19, R135, 0x8, R122 ;  /* 0x0000000887137824 */ /* 0x002fe200078e027a */
[----:B--2---:R-:W-:-:S07]  /*17a0*/  DADD R10, R10, R20 ;  /* 0x000000000a0a7229 */ /* 0x004fce0000000014 */
        /* <DEDUP_REMOVED lines=12> */
[----:B------:R-:W-:-:S06]  /*1870*/  IMAD R2, R136, 0x8, R121 ;  /* 0x0000000888027824 */ /* 0x000fcc00078e0279 */
[----:B------:R-:W-:Y:S01]  /*1880*/  STS.64 [R17], R4 ;  /* 0x0000000411007388 */ /* 0x000fe20000000a00 */
[----:B------:R-:W-:-:S03]  /*1890*/  LEA R3, R135, R2, 0x3 ;  /* 0x0000000287037211 */ /* 0x000fc600078e18ff */
        /* <DEDUP_REMOVED lines=150> */
[----:B-1----:R-:W-:Y:S01]  /*2200*/  LEA R3, R135, R32, 0x3 ;  /* 0x0000002087037211 */ /* 0x002fe200078e18ff */
        /* <DEDUP_REMOVED lines=57> */
[----:B------:R-:W-:Y:S01]  /*25a0*/  STS.64 [R29], R4 ;  /* 0x000000041d007388 */ /* 0x000fe20000000a00 */
[----:B------:R-:W-:Y:S06]  /*25b0*/  BAR.SYNC.DEFER_BLOCKING 0x0 ;  /* 0x0000000000007b1d */ /* 0x000fec0000010000 */
[----:B------:R-:W1:Y:S04]  /*25c0*/  LDS.64 R10, [R125] ;  /* 0x000000007d0a7984 */ /* 0x000e680000000a00 */
[----:B------:R-:W2:Y:S04]  /*25d0*/  LDS.64 R12, [R123] ;  /* 0x000000007b0c7984 */ /* 0x000ea80000000a00 */
[----:B------:R-:W3:Y:S04]  /*25e0*/  LDS.64 R14, [R2] ;  /* 0x00000000020e7984 */ /* 0x000ee80000000a00 */
[----:B------:R-:W4:Y:S04]  /*25f0*/  LDS.64 R16, [R28] ;  /* 0x000000001c107984 */ /* 0x000f280000000a00 */
[----:B------:R-:W5:Y:S04]  /*2600*/  LDS.64 R18, [R18] ;  /* 0x0000000012127984 */ /* 0x000f680000000a00 */
[----:B------:R-:W0:Y:S04]  /*2610*/  LDS.64 R20, [R124] ;  /* 0x000000007c147984 */ /* 0x000e280000000a00 */
[----:B------:R-:W0:Y:S04]  /*2620*/  LDS.64 R22, [R122] ;  /* 0x000000007a167984 */ /* 0x000e280000000a00 */
[----:B------:R-:W0:Y:S04]  /*2630*/  LDS.64 R24, [R24] ;  /* 0x0000000018187984 */ /* 0x000e280000000a00 */
[----:B------:R-:W0:Y:S04]  /*2640*/  LDS.64 R26, [R26] ;  /* 0x000000001a1a7984 */ /* 0x000e280000000a00 */
[----:B------:R-:W0:Y:S01]  /*2650*/  LDS.64 R28, [R121] ;  /* 0x00000000791c7984 */ /* 0x000e220000000a00 */
[----:B-1----:R-:W-:-:S03]  /*2660*/  DMUL R106, R10, R10 ;  /* 0x0000000a0a6a7228 */ /* 0x002fc60000000000 */
[----:B------:R-:W1:Y:S01]  /*2670*/  LDS.64 R30, [R120] ;  /* 0x00000000781e7984 */ /* 0x000e620000000a00 */
[----:B------:R-:W-:-:S03]  /*2680*/  DADD R34, R10, R10 ;  /* 0x000000000a227229 */ /* 0x000fc6000000000a */
[----:B------:R-:W1:Y:S01]  /*2690*/  LDS.64 R32, [R32] ;  /* 0x0000000020207984 */ /* 0x000e620000000a00 */
[----:B--2---:R-:W-:-:S03]  /*26a0*/  DMUL R108, R12, R106 ;  /* 0x0000006a0c6c7228 */ /* 0x004fc60000000000 */
[----:B------:R-:W2:Y:S01]  /*26b0*/  LDS.64 R38, [R38] ;  /* 0x0000000026267984 */ /* 0x000ea20000000a00 */
[----:B---3--:R-:W-:Y:S02]  /*26c0*/  DMUL R4, R14, R106 ;  /* 0x0000006a0e047228 */ /* 0x008fe40000000000 */
[----:B----4-:R-:W-:Y:S02]  /*26d0*/  DMUL R36, R16, R34 ;  /* 0x0000002210247228 */ /* 0x010fe40000000000 */
[----:B------:R-:W-:Y:S02]  /*26e0*/  DMUL R110, R10, R16 ;  /* 0x000000100a6e7228 */ /* 0x000fe40000000000 */
[----:B------:R-:W-:Y:S02]  /*26f0*/  DMUL R2, R12, R108 ;  /* 0x0000006c0c027228 */ /* 0x000fe40000000000 */
[----:B------:R-:W-:Y:S02]  /*2700*/  DADD R46, R16, R16 ;  /* 0x00000000102e7229 */ /* 0x000fe40000000010 */
[----:B-----5:R-:W-:-:S02]  /*2710*/  DMUL R40, R18, R36 ;  /* 0x0000002412287228 */ /* 0x020fc40000000000 */
[----:B------:R-:W-:Y:S02]  /*2720*/  DMUL R36, R14, R36 ;  /* 0x000000240e247228 */ /* 0x000fe40000000000 */
[----:B0-----:R-:W-:Y:S02]  /*2730*/  DFMA R42, R20, R4, -R2 ;  /* 0x00000004142a722b */ /* 0x001fe40000000802 */
[----:B------:R-:W-:Y:S02]  /*2740*/  DMUL R2, R22, R108 ;  /* 0x0000006c16027228 */ /* 0x000fe40000000000 */
[----:B------:R-:W-:Y:S02]  /*2750*/  DMUL R94, R24, R34 ;  /* 0x00000022185e7228 */ /* 0x000fe40000000000 */
[----:B------:R-:W-:Y:S02]  /*2760*/  DMUL R100, R14, R110 ;  /* 0x0000006e0e647228 */ /* 0x000fe40000000000 */
[----:B------:R-:W-:-:S02]  /*2770*/  DFMA R42, -R20, R40, R42 ;  /* 0x00000028142a722b */ /* 0x000fc4000000012a */
[----:B------:R-:W-:Y:S02]  /*2780*/  DFMA R2, R26, R4, -R2 ;  /* 0x000000041a02722b */ /* 0x000fe40000000802 */
[----:B------:R-:W-:Y:S02]  /*2790*/  DMUL R4, R18, R94 ;  /* 0x0000005e12047228 */ /* 0x000fe40000000000 */
[----:B------:R-:W-:Y:S02]  /*27a0*/  DMUL R102, R10, R24 ;  /* 0x000000180a667228 */ /* 0x000fe40000000000 */
[----:B------:R-:W-:Y:S02]  /*27b0*/  DFMA R36, R12, R36, R42 ;  /* 0x000000240c24722b */ /* 0x000fe4000000002a */
[----:B------:R-:W-:Y:S02]  /*27c0*/  DFMA R2, -R26, R40, R2 ;  /* 0x000000281a02722b */ /* 0x000fe40000000102 */
[----:B------:R-:W-:-:S02]  /*27d0*/  DMUL R34, R12, R110 ;  /* 0x0000006e0c227228 */ /* 0x000fc40000000000 */
[----:B------:R-:W-:Y:S02]  /*27e0*/  DMUL R94, R14, R94 ;  /* 0x0000005e0e5e7228 */ /* 0x000fe40000000000 */
[----:B------:R-:W-:Y:S02]  /*27f0*/  DFMA R4, R12, R4, R36 ;  /* 0x000000040c04722b */ /* 0x000fe40000000024 */
[----:B------:R-:W-:Y:S02]  /*2800*/  DFMA R2, R22, R100, R2 ;  /* 0x000000641602722b */ /* 0x000fe40000000002 */
[----:B------:R-:W-:Y:S02]  /*2810*/  DMUL R36, R16, R16 ;  /* 0x0000001010247228 */ /* 0x000fe40000000000 */
[----:B------:R-:W-:Y:S02]  /*2820*/  DMUL R104, R18, R102 ;  /* 0x0000006612687228 */ /* 0x000fe40000000000 */
[----:B------:R-:W-:-:S02]  /*2830*/  DFMA R4, -R14, R94, R4 ;  /* 0x0000005e0e04722b */ /* 0x000fc40000000104 */
[----:B------:R-:W-:Y:S02]  /*2840*/  DFMA R2, R28, R34, R2 ;  /* 0x000000221c02722b */ /* 0x000fe40000000002 */
[----:B-1----:R-:W-:Y:S02]  /*2850*/  DMUL R52, R30, R36 ;  /* 0x000000241e347228 */ /* 0x002fe40000000000 */
[----:B------:R-:W-:Y:S02]  /*2860*/  DMUL R40, R10, R32 ;  /* 0x000000200a287228 */ /* 0x000fe40000000000 */
[C---:B------:R-:W-:Y:S02]  /*2870*/  DMUL R42, R14.reuse, R36 ;  /* 0x000000240e2a7228 */ /* 0x040fe40000000000 */
[----:B------:R-:W-:Y:S02]  /*2880*/  DMUL R44, R14, R102 ;  /* 0x000000660e2c7228 */ /* 0x000fe40000000000 */
[----:B------:R-:W-:-:S02]  /*2890*/  DFMA R2, R22, R104, R2 ;  /* 0x000000681602722b */ /* 0x000fc40000000002 */
[----:B------:R-:W-:Y:S02]  /*28a0*/  DMUL R46, R24, R46 ;  /* 0x0000002e182e7228 */ /* 0x000fe40000000000 */
[----:B------:R-:W-:Y:S02]  /*28b0*/  DFMA R4, R20, R52, R4 ;  /* 0x000000341404722b */ /* 0x000fe40000000004 */
[----:B------:R-:W-:Y:S02]  /*28c0*/  DMUL R96, R18, R40 ;  /* 0x0000002812607228 */ /* 0x000fe40000000000 */
[----:B------:R-:W-:Y:S02]  /*28d0*/  DFMA R2, -R28, R44, R2 ;  /* 0x0000002c1c02722b */ /* 0x000fe40000000102 */
[----:B------:R-:W-:Y:S02]  /*28e0*/  DMUL R50, R30, R46 ;  /* 0x0000002e1e327228 */ /* 0x000fe40000000000 */
[----:B------:R-:W-:-:S02]  /*28f0*/  DFMA R4, -R14, R42, R4 ;  /* 0x0000002a0e04722b */ /* 0x000fc40000000104 */
        /* <DEDUP_REMOVED lines=9> */
[----:B------:R-:W-:Y:S02]  /*2990*/  DFMA R54, R26, R52, R2 ;  /* 0x000000341a36722b */ /* 0x000fe40000000002 */
[----:B--2---:R-:W-:Y:S02]  /*29a0*/  DMUL R74, R30, R38 ;  /* 0x000000261e4a7228 */ /* 0x004fe40000000000 */
[----:B------:R-:W-:-:S02]  /*29b0*/  DMUL R52, R18, R50 ;  /* 0x0000003212347228 */ /* 0x000fc40000000000 */
[----:B------:R-:W-:Y:S02]  /*29c0*/  DFMA R58, R14, R4, R56 ;  /* 0x000000040e3a722b */ /* 0x000fe40000000038 */
[----:B------:R-:W-:Y:S02]  /*29d0*/  DMUL R78, R30, R98 ;  /* 0x000000621e4e7228 */ /* 0x000fe40000000000 */
[----:B------:R-:W-:Y:S02]  /*29e0*/  DFMA R56, -R28, R42, R54 ;  /* 0x0000002a1c38722b */ /* 0x000fe40000000136 */
[----:B------:R-:W-:Y:S02]  /*29f0*/  DMUL R2, R14, R74 ;  /* 0x0000004a0e027228 */ /* 0x000fe40000000000 */
[----:B------:R-:W-:Y:S02]  /*2a00*/  DFMA R58, -R18, R52, R58 ;  /* 0x00000034123a722b */ /* 0x000fe4000000013a */
[----:B------:R-:W-:-:S02]  /*2a10*/  DADD R60, R38, R38 ;  /* 0x00000000263c7229 */ /* 0x000fc40000000026 */
[----:B------:R-:W-:Y:S02]  /*2a20*/  DMUL R76, R16, R32 ;  /* 0x00000020104c7228 */ /* 0x000fe40000000000 */
[----:B------:R-:W-:Y:S02]  /*2a30*/  DMUL R54, R18, R98 ;  /* 0x0000006212367228 */ /* 0x000fe40000000000 */
[----:B------:R-:W-:Y:S02]  /*2a40*/  DFMA R56, -R22, R78, R56 ;  /* 0x0000004e1638722b */ /* 0x000fe40000000138 */
[----:B------:R-:W-:Y:S02]  /*2a50*/  DMUL R80, R18, R38 ;  /* 0x0000002612507228 */ /* 0x000fe40000000000 */
[----:B------:R-:W-:Y:S02]  /*2a60*/  DMUL R82, R12, R74 ;  /* 0x0000004a0c527228 */ /* 0x000fe40000000000 */
[----:B------:R-:W-:-:S02]  /*2a70*/  DFMA R58, -R20, R2, R58 ;  /* 0x00000002143a722b */ /* 0x000fc4000000013a */
[----:B------:R-:W-:Y:S02]  /*2a80*/  DMUL R62, R18, R60 ;  /* 0x0000003c123e7228 */ /* 0x000fe40000000000 */
[----:B------:R-:W-:Y:S02]  /*2a90*/  DMUL R84, R30, R76 ;  /* 0x0000004c1e547228 */ /* 0x000fe40000000000 */
[----:B------:R-:W-:Y:S02]  /*2aa0*/  DFMA R60, R28, R54, R56 ;  /* 0x000000361c3c722b */ /* 0x000fe40000000038 */
[----:B------:R-:W-:Y:S02]  /*2ab0*/  DMUL R68, R18, R80 ;  /* 0x0000005012447228 */ /* 0x000fe40000000000 */
[----:B------:R-:W-:Y:S02]  /*2ac0*/  DFMA R64, R12, R82, R58 ;  /* 0x000000520c40722b */ /* 0x000fe4000000003a */
[----:B------:R-:W-:-:S02]  /*2ad0*/  DMUL R70, R14, R62 ;  /* 0x0000003e0e467228 */ /* 0x000fc40000000000 */
[----:B------:R-:W-:Y:S02]  /*2ae0*/  DMUL R56, R32, R24 ;  /* 0x0000001820387228 */ /* 0x000fe40000000000 */
[----:B------:R-:W-:Y:S02]  /*2af0*/  DMUL R58, R18, R76 ;  /* 0x0000004c123a7228 */ /* 0x000fe40000000000 */
[----:B------:R-:W-:Y:S02]  /*2b00*/  DFMA R62, -R12, R84, R60 ;  /* 0x000000540c3e722b */ /* 0x000fe4000000013c */
[----:B------:R-:W-:Y:S02]  /*2b10*/  DFMA R64, R20, R68, R64 ;  /* 0x000000441440722b */ /* 0x000fe40000000040 */
[----:B------:R-:W-:Y:S02]  /*2b20*/  DMUL R60, R14, R38 ;  /* 0x000000260e3c7228 */ /* 0x000fe40000000000 */
[----:B------:R-:W-:-:S02]  /*2b30*/  DMUL R86, R30, R56 ;  /* 0x000000381e567228 */ /* 0x000fc40000000000 */
[----:B------:R-:W-:Y:S02]  /*2b40*/  DFMA R66, R14, R58, R62 ;  /* 0x0000003a0e42722b */ /* 0x000fe4000000003e */
[----:B------:R-:W-:Y:S02]  /*2b50*/  DFMA R72, -R12, R70, R64 ;  /* 0x000000460c48722b */ /* 0x000fe40000000140 */
[----:B------:R-:W-:Y:S02]  /*2b60*/  DMUL R62, R14, R60 ;  /* 0x0000003c0e3e7228 */ /* 0x000fe40000000000 */
[----:B------:R-:W-:Y:S02]  /*2b70*/  DMUL R64, R18, R56 ;  /* 0x0000003812407228 */ /* 0x000fe40000000000 */
[C---:B------:R-:W-:Y:S02]  /*2b80*/  DFMA R70, R14.reuse, R86, R66 ;  /* 0x000000560e46722b */ /* 0x040fe40000000042 */
[----:B------:R-:W-:-:S02]  /*2b90*/  DMUL R88, R14, R80 ;  /* 0x000000500e587228 */ /* 0x000fc40000000000 */
[----:B------:R-:W-:Y:S01]  /*2ba0*/  DFMA R66, R14, R62, R72 ;  /* 0x0000003e0e42722b */ /* 0x000fe20000000048 */
[----:B------:R-:W-:-:S03]  /*2bb0*/  IMAD.MOV.U32 R72, RZ, RZ, 0x1 ;  /* 0x00000001ff487424 */ /* 0x000fc600078e00ff */
[----:B------:R-:W-:Y:S02]  /*2bc0*/  DFMA R70, -R18, R64, R70 ;  /* 0x000000401246722b */ /* 0x000fe40000000146 */
[----:B------:R-:W0:Y:S06]  /*2bd0*/  MUFU.RCP64H R73, R67 ;  /* 0x0000004300497308 */ /* 0x000e2c0000001800 */
[----:B------:R-:W-:-:S08]  /*2be0*/  DFMA R70, -R26, R2, R70 ;  /* 0x000000021a46722b */ /* 0x000fd00000000146 */
[----:B------:R-:W-:Y:S02]  /*2bf0*/  DFMA R70, R22, R82, R70 ;  /* 0x000000521646722b */ /* 0x000fe40000000046 */
[----:B0-----:R-:W-:-:S06]  /*2c00*/  DFMA R2, -R66, R72, 1 ;  /* 0x3ff000004202742b */ /* 0x001fcc0000000148 */
[----:B------:R-:W-:Y:S02]  /*2c10*/  DFMA R70, R26, R68, R70 ;  /* 0x000000441a46722b */ /* 0x000fe40000000046 */
[----:B------:R-:W-:Y:S02]  /*2c20*/  DMUL R68, R12, R80 ;  /* 0x000000500c447228 */ /* 0x000fe40000000000 */
[----:B------:R-:W-:-:S04]  /*2c30*/  DFMA R2, R2, R2, R2 ;  /* 0x000000020202722b */ /* 0x000fc80000000002 */
[----:B------:R-:W-:-:S04]  /*2c40*/  DFMA R70, -R22, R88, R70 ;  /* 0x000000581646722b */ /* 0x000fc80000000146 */
[----:B------:R-:W-:-:S04]  /*2c50*/  DFMA R2, R72, R2, R72 ;  /* 0x000000024802722b */ /* 0x000fc80000000048 */
[----:B------:R-:W-:-:S04]  /*2c60*/  DFMA R70, -R28, R68, R70 ;  /* 0x000000441c46722b */ /* 0x000fc80000000146 */
        /* <DEDUP_REMOVED lines=10> */
[----:B------:R-:W-:Y:S01]  /*2d10*/  MOV R72, R66 ;  /* 0x0000004200487202 */ /* 0x000fe20000000f00 */
[----:B------:R-:W-:Y:S01]  /*2d20*/  IMAD.MOV.U32 R73, RZ, RZ, R67 ;  /* 0x000000ffff497224 */ /* 0x000fe200078e0043 */
[----:B------:R-:W-:-:S07]  /*2d30*/  MOV R118, 0x2d50 ;  /* 0x00002d5000767802 */ /* 0x000fce0000000f00 */
[----:B------:R-:W-:Y:S05]  /*2d40*/  CALL.REL.NOINC `($__internal_9_$__cuda_sm20_div_rn_f64_full) ;  /* 0x0000002800547944 */ /* 0x000fea0003c00000 */
[----:B------:R-:W-:Y:S02]  /*2d50*/  IMAD.MOV.U32 R2, RZ, RZ, R114 ;  /* 0x000000ffff027224 */ /* 0x000fe400078e0072 */
[----:B------:R-:W-:-:S07]  /*2d60*/  IMAD.MOV.U32 R3, RZ, RZ, R115 ;  /* 0x000000ffff037224 */ /* 0x000fce00078e0073 */
.L_x_174:
[----:B------:R-:W-:Y:S05]  /*2d70*/  BSYNC.RECONVERGENT B2 ;  /* 0x0000000000027941 */ /* 0x000fea0003800200 */
.L_x_173:
[----:B------:R-:W-:Y:S01]  /*2d80*/  DMUL R108, R26, R108 ;  /* 0x0000006c1a6c7228 */ /* 0x000fe20000000000 */
[----:B------:R-:W-:Y:S01]  /*2d90*/  BSSY.RECONVERGENT B2, `(.L_x_175) ;  /* 0x0000033000027945 */ /* 0x000fe20003800200 */
[----:B------:R-:W-:Y:S02]  /*2da0*/  DMUL R106, R20, R106 ;  /* 0x0000006a146a7228 */ /* 0x000fe40000000000 */
[----:B------:R-:W-:Y:S02]  /*2db0*/  DMUL R102, R12, R102 ;  /* 0x000000660c667228 */ /* 0x000fe40000000000 */
[C---:B------:R-:W-:Y:S02]  /*2dc0*/  DMUL R98, R14.reuse, R98 ;  /* 0x000000620e627228 */ /* 0x040fe40000000000 */
[----:B------:R-:W-:Y:S02]  /*2dd0*/  DMUL R76, R14, R76 ;  /* 0x0000004c0e4c7228 */ /* 0x000fe40000000000 */
[----:B------:R-:W-:-:S02]  /*2de0*/  DFMA R108, R22, R106, -R108 ;  /* 0x0000006a166c722b */ /* 0x000fc4000000086c */
[C---:B------:R-:W-:Y:S02]  /*2df0*/  DMUL R106, R20.reuse, R110 ;  /* 0x0000006e146a7228 */ /* 0x040fe40000000000 */
[C---:B------:R-:W-:Y:S02]  /*2e00*/  DMUL R74, R20.reuse, R74 ;  /* 0x0000004a144a7228 */ /* 0x040fe40000000000 */
[----:B------:R-:W-:Y:S02]  /*2e10*/  DMUL R80, R20, R80 ;  /* 0x0000005014507228 */ /* 0x000fe40000000000 */
[----:B------:R-:W-:-:S08]  /*2e20*/  DFMA R108, R26, R100, R108 ;  /* 0x000000641a6c722b */ /* 0x000fd0000000006c */
[----:B------:R-:W-:-:S08]  /*2e30*/  DFMA R108, -R28, R106, R108 ;  /* 0x0000006a1c6c722b */ /* 0x000fd0000000016c */
[----:B------:R-:W-:-:S08]  /*2e40*/  DFMA R108, R26, R104, R108 ;  /* 0x000000681a6c722b */ /* 0x000fd0000000006c */
[----:B------:R-:W-:-:S08]  /*2e50*/  DFMA R108, -R22, R94, R108 ;  /* 0x0000005e166c722b */ /* 0x000fd0000000016c */
[----:B------:R-:W-:-:S08]  /*2e60*/  DFMA R108, R28, R102, R108 ;  /* 0x000000661c6c722b */ /* 0x000fd0000000006c */
[----:B------:R-:W-:-:S08]  /*2e70*/  DFMA R108, -R20, R96, R108 ;  /* 0x00000060146c722b */ /* 0x000fd0000000016c */
[----:B------:R-:W-:-:S08]  /*2e80*/  DFMA R108, R12, R48, R108 ;  /* 0x000000300c6c722b */ /* 0x000fd0000000006c */
[----:B------:R-:W-:-:S08]  /*2e90*/  DFMA R108, -R26, R78, R108 ;  /* 0x0000004e1a6c722b */ /* 0x000fd0000000016c */
[----:B------:R-:W-:-:S08]  /*2ea0*/  DFMA R108, R28, R98, R108 ;  /* 0x000000621c6c722b */ /* 0x000fd0000000006c */
[----:B------:R-:W-:-:S08]  /*2eb0*/  DFMA R108, R20, R84, R108 ;  /* 0x00000054146c722b */ /* 0x000fd0000000006c */
[----:B------:R-:W-:-:S08]  /*2ec0*/  DFMA R108, -R14, R76, R108 ;  /* 0x0000004c0e6c722b */ /* 0x000fd0000000016c */
[----:B------:R-:W-:Y:S01]  /*2ed0*/  DFMA R108, R22, R4, R108 ;  /* 0x00000004166c722b */ /* 0x000fe2000000006c */
[----:B------:R-:W0:Y:S01]  /*2ee0*/  MUFU.RCP64H R5, R67 ;  /* 0x0000004300057308 */ /* 0x000e220000001800 */
[----:B------:R-:W-:-:S06]  /*2ef0*/  IMAD.MOV.U32 R4, RZ, RZ, 0x1 ;  /* 0x00000001ff047424 */ /* 0x000fcc00078e00ff */
[----:B------:R-:W-:-:S08]  /*2f00*/  DFMA R108, -R28, R52, R108 ;  /* 0x000000341c6c722b */ /* 0x000fd0000000016c */
[----:B------:R-:W-:Y:S02]  /*2f10*/  DFMA R108, -R12, R86, R108 ;  /* 0x000000560c6c722b */ /* 0x000fe4000000016c */
[----:B0-----:R-:W-:-:S06]  /*2f20*/  DFMA R70, -R66, R4, 1 ;  /* 0x3ff000004246742b */ /* 0x001fcc0000000104 */
[----:B------:R-:W-:Y:S02]  /*2f30*/  DFMA R108, R14, R64, R108 ;  /* 0x000000400e6c722b */ /* 0x000fe4000000006c */
[----:B------:R-:W-:-:S06]  /*2f40*/  DFMA R70, R70, R70, R70 ;  /* 0x000000464646722b */ /* 0x000fcc0000000046 */
[----:B------:R-:W-:Y:S02]  /*2f50*/  DFMA R108, R26, R82, R108 ;  /* 0x000000521a6c722b */ /* 0x000fe4000000006c */
[----:B------:R-:W-:-:S06]  /*2f60*/  DFMA R70, R4, R70, R4 ;  /* 0x000000460446722b */ /* 0x000fcc0000000004 */
[----:B------:R-:W-:Y:S02]  /*2f70*/  DFMA R74, -R22, R74, R108 ;  /* 0x0000004a164a722b */ /* 0x000fe4000000016c */
[----:B------:R-:W-:-:S06]  /*2f80*/  DFMA R72, -R66, R70, 1 ;  /* 0x3ff000004248742b */ /* 0x000fcc0000000146 */
[----:B------:R-:W-:Y:S02]  /*2f90*/  DFMA R74, -R26, R88, R74 ;  /* 0x000000581a4a722b */ /* 0x000fe4000000014a */
[----:B------:R-:W-:-:S06]  /*2fa0*/  DFMA R72, R70, R72, R70 ;  /* 0x000000484648722b */ /* 0x000fcc0000000046 */
[----:B------:R-:W-:Y:S02]  /*2fb0*/  DFMA R4, R28, R80, R74 ;  /* 0x000000501c04722b */ /* 0x000fe4000000004a */
[----:B------:R-:W-:-:S06]  /*2fc0*/  DMUL R74, R12, R60 ;  /* 0x0000003c0c4a7228 */ /* 0x000fcc0000000000 */
[----:B------:R-:W-:-:S08]  /*2fd0*/  DFMA R4, R22, R62, R4 ;  /* 0x0000003e1604722b */ /* 0x000fd00000000004 */
[----:B------:R-:W-:-:S08]  /*2fe0*/  DFMA R90, -R28, R74, R4 ;  /* 0x0000004a1c5a722b */ /* 0x000fd00000000104 */
[----:B------:R-:W-:Y:S02]  /*2ff0*/  DMUL R4, R72, R90 ;  /* 0x0000005a48047228 */ /* 0x000fe40000000000 */
[----:B------:R-:W-:-:S06]  /*3000*/  FSETP.GEU.AND P1, PT, |R91|, 6.5827683646048100446e-37, PT ;  /* 0x036000005b00780b */ /* 0x000fcc0003f2e200 */
        /* <DEDUP_REMOVED lines=11> */
.L_x_176:
[----:B------:R-:W-:Y:S05]  /*30c0*/  BSYNC.RECONVERGENT B2 ;  /* 0x0000000000027941 */ /* 0x000fea0003800200 */
.L_x_175:
[----:B------:R-:W-:Y:S01]  /*30d0*/  DMUL R106, R22, R106 ;  /* 0x0000006a166a7228 */ /* 0x000fe20000000000 */
[----:B------:R-:W-:Y:S01]  /*30e0*/  BSSY.RECONVERGENT B2, `(.L_x_177) ;  /* 0x0000033000027945 */ /* 0x000fe20003800200 */
[----:B------:R-:W-:Y:S02]  /*30f0*/  DMUL R40, R12, R40 ;  /* 0x000000280c287228 */ /* 0x000fe40000000000 */
[----:B------:R-:W-:Y:S02]  /*3100*/  DMUL R36, R20, R36 ;  /* 0x0000002414247228 */ /* 0x000fe40000000000 */
[----:B------:R-:W-:Y:S02]  /*3110*/  DMUL R46, R12, R46 ;  /* 0x0000002e0c2e7228 */ /* 0x000fe40000000000 */
[----:B------:R-:W-:Y:S02]  /*3120*/  DFMA R106, R26, R34, -R106 ;  /* 0x000000221a6a722b */ /* 0x000fe4000000086a */
[C---:B------:R-:W-:Y:S01]  /*3130*/  DMUL R50, R14.reuse, R50 ;  /* 0x000000320e327228 */ /* 0x040fe20000000000 */
[----:B------:R-:W0:Y:S01]  /*3140*/  MUFU.RCP64H R35, R67 ;  /* 0x0000004300237308 */ /* 0x000e220000001800 */
[----:B------:R-:W-:Y:S01]  /*3150*/  DMUL R56, R14, R56 ;  /* 0x000000380e387228 */ /* 0x000fe20000000000 */
[----:B------:R-:W-:Y:S01]  /*3160*/  IMAD.MOV.U32 R34, RZ, RZ, 0x1 ;  /* 0x00000001ff227424 */ /* 0x000fe200078e00ff */
[----:B------:R-:W-:-:S02]  /*3170*/  DMUL R38, R12, R38 ;  /* 0x000000260c267228 */ /* 0x000fc40000000000 */
[----:B------:R-:W-:Y:S02]  /*3180*/  DFMA R106, -R26, R44, R106 ;  /* 0x0000002c1a6a722b */ /* 0x000fe4000000016a */
[----:B------:R-:W-:-:S04]  /*3190*/  DMUL R60, R20, R60 ;  /* 0x0000003c143c7228 */ /* 0x000fc80000000000 */
[----:B------:R-:W-:Y:S02]  /*31a0*/  DMUL R38, R12, R38 ;  /* 0x000000260c267228 */ /* 0x000fe40000000000 */
[----:B------:R-:W-:-:S08]  /*31b0*/  DFMA R106, R22, R102, R106 ;  /* 0x00000066166a722b */ /* 0x000fd0000000006a */
[----:B------:R-:W-:-:S08]  /*31c0*/  DFMA R106, R20, R48, R106 ;  /* 0x00000030146a722b */ /* 0x000fd0000000006a */
[----:B------:R-:W-:-:S08]  /*31d0*/  DFMA R40, -R12, R40, R106 ;  /* 0x000000280c28722b */ /* 0x000fd0000000016a */
[----:B------:R-:W-:-:S08]  /*31e0*/  DFMA R40, -R26, R42, R40 ;  /* 0x0000002a1a28722b */ /* 0x000fd00000000128 */
[----:B------:R-:W-:Y:S02]  /*31f0*/  DFMA R36, R28, R36, R40 ;  /* 0x000000241c24722b */ /* 0x000fe40000000028 */
        /* <DEDUP_REMOVED lines=9> */
[----:B------:R-:W-:-:S08]  /*3290*/  DFMA R36, R12, R76, R36 ;  /* 0x0000004c0c24722b */ /* 0x000fd00000000024 */
[----:B------:R-:W-:-:S08]  /*32a0*/  DFMA R36, -R22, R52, R36 ;  /* 0x000000341624722b */ /* 0x000fd00000000124 */
[----:B------:R-:W-:-:S08]  /*32b0*/  DFMA R36, R28, R50, R36 ;  /* 0x000000321c24722b */ /* 0x000fd00000000024 */
[----:B------:R-:W-:-:S08]  /*32c0*/  DFMA R36, R12, R64, R36 ;  /* 0x000000400c24722b */ /* 0x000fd00000000024 */
[----:B------:R-:W-:-:S08]  /*32d0*/  DFMA R36, -R14, R56, R36 ;  /* 0x000000380e24722b */ /* 0x000fd00000000124 */
[----:B------:R-:W-:-:S08]  /*32e0*/  DFMA R36, -R26, R68, R36 ;  /* 0x000000441a24722b */ /* 0x000fd00000000124 */
[----:B------:R-:W-:-:S08]  /*32f0*/  DFMA R36, R22, R80, R36 ;  /* 0x000000501624722b */ /* 0x000fd00000000024 */
[----:B------:R-:W-:-:S08]  /*3300*/  DFMA R36, R26, R62, R36 ;  /* 0x0000003e1a24722b */ /* 0x000fd00000000024 */
[----:B------:R-:W-:-:S08]  /*3310*/  DFMA R36, -R22, R74, R36 ;  /* 0x0000004a1624722b */ /* 0x000fd00000000124 */
[----:B------:R-:W-:-:S08]  /*3320*/  DFMA R36, -R28, R60, R36 ;  /* 0x0000003c1c24722b */ /* 0x000fd00000000124 */
        /* <DEDUP_REMOVED lines=14> */
.L_x_178:
[----:B------:R-:W-:Y:S05]  /*3410*/  BSYNC.RECONVERGENT B2 ;  /* 0x0000000000027941 */ /* 0x000fea0003800200 */
.L_x_177:
[-C--:B------:R-:W-:Y:S01]  /*3420*/  DMUL R36, R18, R10.reuse ;  /* 0x0000000a12247228 */ /* 0x080fe20000000000 */
[----:B------:R-:W-:Y:S01]  /*3430*/  BSSY.RECONVERGENT B2, `(.L_x_179) ;  /* 0x0000050000027945 */ /* 0x000fe20003800200 */
[-C--:B------:R-:W-:Y:S02]  /*3440*/  DMUL R40, R14, R10.reuse ;  /* 0x0000000a0e287228 */ /* 0x080fe40000000000 */
[----:B------:R-:W-:-:S04]  /*3450*/  DMUL R10, R12, R10 ;  /* 0x0000000a0c0a7228 */ /* 0x000fc80000000000 */
[-C--:B------:R-:W-:Y:S02]  /*3460*/  DMUL R38, R20, R36.reuse ;  /* 0x0000002414267228 */ /* 0x080fe40000000000 */
[----:B------:R-:W-:Y:S02]  /*3470*/  DMUL R36, R12, R36 ;  /* 0x000000240c247228 */ /* 0x000fe40000000000 */
[----:B------:R-:W-:Y:S02]  /*3480*/  DMUL R42, R14, R40 ;  /* 0x000000280e2a7228 */ /* 0x000fe40000000000 */
[----:B------:R-:W-:Y:S02]  /*3490*/  DMUL R10, R12, R10 ;  /* 0x0000000a0c0a7228 */ /* 0x000fe40000000000 */
[----:B------:R-:W-:-:S08]  /*34a0*/  DMUL R38, R22, R38 ;  /* 0x0000002616267228 */ /* 0x000fd00000000000 */
[----:B------:R-:W-:Y:S02]  /*34b0*/  DFMA R36, R26, R36, -R38 ;  /* 0x000000241a24722b */ /* 0x000fe40000000826 */
[-C--:B------:R-:W-:Y:S02]  /*34c0*/  DMUL R38, R12, R40.reuse ;  /* 0x000000280c267228 */ /* 0x080fe40000000000 */
[----:B------:R-:W-:-:S04]  /*34d0*/  DMUL R40, R20, R40 ;  /* 0x0000002814287228 */ /* 0x000fc80000000000 */
[----:B------:R-:W-:-:S08]  /*34e0*/  DFMA R36, -R26, R42, R36 ;  /* 0x0000002a1a24722b */ /* 0x000fd00000000124 */
[----:B------:R-:W-:Y:S02]  /*34f0*/  DFMA R36, R22, R38, R36 ;  /* 0x000000261624722b */ /* 0x000fe40000000024 */
[----:B------:R-:W-:-:S06]  /*3500*/  DMUL R38, R30, R16 ;  /* 0x000000101e267228 */ /* 0x000fcc0000000000 */
[----:B------:R-:W-:Y:S02]  /*3510*/  DFMA R36, R28, R40, R36 ;  /* 0x000000281c24722b */ /* 0x000fe40000000024 */
[-C--:B------:R-:W-:Y:S02]  /*3520*/  DMUL R40, R12, R38.reuse ;  /* 0x000000260c287228 */ /* 0x080fe40000000000 */
[----:B------:R-:W-:-:S04]  /*3530*/  DMUL R38, R20, R38 ;  /* 0x0000002614267228 */ /* 0x000fc80000000000 */
[----:B------:R-:W-:Y:S02]  /*3540*/  DFMA R10, -R28, R10, R36 ;  /* 0x0000000a1c0a722b */ /* 0x000fe40000000124 */
[-C--:B------:R-:W-:Y:S02]  /*3550*/  DMUL R36, R18, R16.reuse ;  /* 0x0000001012247228 */ /* 0x080fe40000000000 */
[----:B------:R-:W-:-:S04]  /*3560*/  DMUL R16, R14, R16 ;  /* 0x000000100e107228 */ /* 0x000fc80000000000 */
[----:B------:R-:W-:Y:S02]  /*3570*/  DFMA R10, -R26, R40, R10 ;  /* 0x000000281a0a722b */ /* 0x000fe4000000010a */
[-C--:B------:R-:W-:Y:S02]  /*3580*/  DMUL R40, R14, R36.reuse ;  /* 0x000000240e287228 */ /* 0x080fe40000000000 */
[----:B------:R-:W-:-:S04]  /*3590*/  DMUL R36, R20, R36 ;  /* 0x0000002414247228 */ /* 0x000fc80000000000 */
[----:B------:R-:W-:Y:S02]  /*35a0*/  DFMA R10, R22, R38, R10 ;  /* 0x00000026160a722b */ /* 0x000fe4000000000a */
[-C--:B------:R-:W-:Y:S02]  /*35b0*/  DMUL R38, R14, R16.reuse ;  /* 0x000000100e267228 */ /* 0x080fe40000000000 */
[----:B------:R-:W-:-:S04]  /*35c0*/  DMUL R16, R12, R16 ;  /* 0x000000100c107228 */ /* 0x000fc80000000000 */
[----:B------:R-:W-:-:S08]  /*35d0*/  DFMA R10, R26, R40, R10 ;  /* 0x000000281a0a722b */ /* 0x000fd0000000000a */
[----:B------:R-:W-:Y:S02]  /*35e0*/  DFMA R10, -R28, R36, R10 ;  /* 0x000000241c0a722b */ /* 0x000fe4000000010a */
[----:B------:R-:W-:-:S06]  /*35f0*/  DMUL R36, R30, R24 ;  /* 0x000000181e247228 */ /* 0x000fcc0000000000 */
[----:B------:R-:W-:Y:S02]  /*3600*/  DFMA R10, -R22, R38, R10 ;  /* 0x00000026160a722b */ /* 0x000fe4000000010a */
[-C--:B------:R-:W-:Y:S02]  /*3610*/  DMUL R38, R14, R36.reuse ;  /* 0x000000240e267228 */ /* 0x080fe40000000000 */
[----:B------:R-:W-:-:S04]  /*3620*/  DMUL R36, R12, R36 ;  /* 0x000000240c247228 */ /* 0x000fc80000000000 */
[----:B------:R-:W-:Y:S02]  /*3630*/  DFMA R10, R28, R16, R10 ;  /* 0x000000101c0a722b */ /* 0x000fe4000000000a */
[-C--:B------:R-:W-:Y:S02]  /*3640*/  DMUL R16, R18, R24.reuse ;  /* 0x0000001812107228 */ /* 0x080fe40000000000 */
[----:B------:R-:W-:-:S04]  /*3650*/  DMUL R24, R14, R24 ;  /* 0x000000180e187228 */ /* 0x000fc80000000000 */
[----:B------:R-:W-:Y:S02]  /*3660*/  DFMA R10, R26, R38, R10 ;  /* 0x000000261a0a722b */ /* 0x000fe4000000000a */
[----:B------:R-:W-:Y:S02]  /*3670*/  DMUL R38, R18, R16 ;  /* 0x0000001012267228 */ /* 0x000fe40000000000 */
[----:B------:R-:W-:-:S04]  /*3680*/  DMUL R24, R14, R24 ;  /* 0x000000180e187228 */ /* 0x000fc80000000000 */
[----:B------:R-:W-:Y:S02]  /*3690*/  DFMA R10, -R22, R36, R10 ;  /* 0x00000024160a722b */ /* 0x000fe4000000010a */
[-C--:B------:R-:W-:Y:S02]  /*36a0*/  DMUL R36, R14, R16.reuse ;  /* 0x000000100e247228 */ /* 0x080fe40000000000 */
[----:B------:R-:W-:-:S04]  /*36b0*/  DMUL R16, R12, R16 ;  /* 0x000000100c107228 */ /* 0x000fc80000000000 */
[----:B------:R-:W-:Y:S01]  /*36c0*/  DFMA R10, -R26, R38, R10 ;  /* 0x000000261a0a722b */ /* 0x000fe2000000010a */
[----:B------:R-:W0:Y:S01]  /*36d0*/  MUFU.RCP64H R39, R67 ;  /* 0x0000004300277308 */ /* 0x000e220000001800 */
[----:B------:R-:W-:-:S06]  /*36e0*/  MOV R38, 0x1 ;  /* 0x0000000100267802 */ /* 0x000fcc0000000f00 */
[----:B------:R-:W-:-:S08]  /*36f0*/  DFMA R10, R22, R36, R10 ;  /* 0x00000024160a722b */ /* 0x000fd0000000000a */
[----:B------:R-:W-:Y:S02]  /*3700*/  DFMA R10, R28, R16, R10 ;  /* 0x000000101c0a722b */ /* 0x000fe4000000000a */
[----:B------:R-:W-:Y:S02]  /*3710*/  DMUL R16, R30, R32 ;  /* 0x000000201e107228 */ /* 0x000fe40000000000 */
[----:B0-----:R-:W-:-:S04]  /*3720*/  DFMA R40, -R66, R38, 1 ;  /* 0x3ff000004228742b */ /* 0x001fc80000000126 */
[----:B------:R-:W-:Y:S02]  /*3730*/  DFMA R10, -R28, R24, R10 ;  /* 0x000000181c0a722b */ /* 0x000fe4000000010a */
[-C--:B------:R-:W-:Y:S02]  /*3740*/  DMUL R36, R14, R16.reuse ;  /* 0x000000100e247228 */ /* 0x080fe40000000000 */
[----:B------:R-:W-:Y:S02]  /*3750*/  DMUL R16, R12, R16 ;  /* 0x000000100c107228 */ /* 0x000fe40000000000 */
[----:B------:R-:W-:Y:S02]  /*3760*/  DMUL R24, R18, R32 ;  /* 0x0000002012187228 */ /* 0x000fe40000000000 */
[----:B------:R-:W-:Y:S02]  /*3770*/  DFMA R40, R40, R40, R40 ;  /* 0x000000282828722b */ /* 0x000fe40000000028 */
[----:B------:R-:W-:-:S02]  /*3780*/  DFMA R10, -R20, R36, R10 ;  /* 0x00000024140a722b */ /* 0x000fc4000000010a */
[----:B------:R-:W-:Y:S02]  /*3790*/  DADD R36, R32, R32 ;  /* 0x0000000020247229 */ /* 0x000fe40000000020 */
[----:B------:R-:W-:Y:S02]  /*37a0*/  DMUL R24, R18, R24 ;  /* 0x0000001812187228 */ /* 0x000fe40000000000 */
[----:B------:R-:W-:Y:S02]  /*37b0*/  DFMA R40, R38, R40, R38 ;  /* 0x000000282628722b */ /* 0x000fe40000000026 */
[----:B------:R-:W-:Y:S02]  /*37c0*/  DFMA R10, R12, R16, R10 ;  /* 0x000000100c0a722b */ /* 0x000fe4000000000a */
[----:B------:R-:W-:Y:S02]  /*37d0*/  DMUL R36, R18, R36 ;  /* 0x0000002412247228 */ /* 0x000fe40000000000 */
[----:B------:R-:W-:-:S02]  /*37e0*/  DMUL R32, R14, R32 ;  /* 0x000000200e207228 */ /* 0x000fc40000000000 */
[----:B------:R-:W-:Y:S02]  /*37f0*/  DFMA R16, -R66, R40, 1 ;  /* 0x3ff000004210742b */ /* 0x000fe40000000128 */
[----:B------:R-:W-:Y:S02]  /*3800*/  DFMA R10, R20, R24, R10 ;  /* 0x00000018140a722b */ /* 0x000fe4000000000a */
[C---:B------:R-:W-:Y:S02]  /*3810*/  DMUL R36, R14.reuse, R36 ;  /* 0x000000240e247228 */ /* 0x040fe40000000000 */
[----:B------:R-:W-:Y:S02]  /*3820*/  DMUL R32, R14, R32 ;  /* 0x000000200e207228 */ /* 0x000fe40000000000 */
[----:B------:R-:W-:-:S04]  /*3830*/  DFMA R40, R40, R16, R40 ;  /* 0x000000102828722b */ /* 0x000fc80000000028 */
        /* <DEDUP_REMOVED lines=12> */
[----:B------:R-:W-:Y:S05]  /*3900*/  CALL.REL.NOINC `($__internal_9_$__cuda_sm20_div_rn_f64_full) ;  /* 0x0000001c00647944 */ /* 0x000fea0003c00000 */
[----:B------:R-:W-:Y:S01]  /*3910*/  IMAD.MOV.U32 R10, RZ, RZ, R114 ;  /* 0x000000ffff0a7224 */ /* 0x000fe200078e0072 */
[----:B------:R-:W-:-:S07]  /*3920*/  MOV R11, R115 ;  /* 0x00000073000b7202 */ /* 0x000fce0000000f00 */
.L_x_180:
[----:B------:R-:W-:Y:S05]  /*3930*/  BSYNC.RECONVERGENT B2 ;  /* 0x0000000000027941 */ /* 0x000fea0003800200 */
.L_x_179:
[C---:B------:R-:W-:Y:S01]  /*3940*/  DMUL R38, R30.reuse, R12 ;  /* 0x0000000c1e267228 */ /* 0x040fe20000000000 */
        /* <DEDUP_REMOVED lines=13> */
[----:B------:R-:W-:Y:S02]  /*3a20*/  DFMA R24, -R14, R32, R24 ;  /* 0x000000200e18722b */ /* 0x000fe40000000118 */
        /* <DEDUP_REMOVED lines=23> */
[----:B------:R-:W-:Y:S01]  /*3ba0*/  MOV R16, R114 ;  /* 0x0000007200107202 */ /* 0x000fe20000000f00 */
[----:B------:R-:W-:-:S07]  /*3bb0*/  IMAD.MOV.U32 R17, RZ, RZ, R115 ;  /* 0x000000ffff117224 */ /* 0x000fce00078e0073 */
.L_x_182:
[----:B------:R-:W-:Y:S05]  /*3bc0*/  BSYNC.RECONVERGENT B2 ;  /* 0x0000000000027941 */ /* 0x000fea0003800200 */
.L_x_181:
[----:B------:R-:W0:Y:S01]  /*3bd0*/  MUFU.RCP64H R43, R25 ;  /* 0x00000019002b7308 */ /* 0x000e220000001800 */
[----:B------:R-:W-:Y:S01]  /*3be0*/  DMUL R38, R26, R38 ;  /* 0x000000261a267228 */ /* 0x000fe20000000000 */
[----:B------:R-:W-:Y:S01]  /*3bf0*/  IMAD.MOV.U32 R42, RZ, RZ, 0x1 ;  /* 0x00000001ff2a7424 */ /* 0x000fe200078e00ff */
[----:B------:R-:W-:Y:S01]  /*3c00*/  DMUL R30, R30, R20 ;  /* 0x000000141e1e7228 */ /* 0x000fe20000000000 */
[----:B------:R-:W-:Y:S07]  /*3c10*/  BSSY.RECONVERGENT B2, `(.L_x_183) ;  /* 0x000001a000027945 */ /* 0x000fee0003800200 */
[----:B------:R-:W-:-:S02]  /*3c20*/  DFMA R38, R22, R30, -R38 ;  /* 0x0000001e1626722b */ /* 0x000fc40000000826 */
[----:B------:R-:W-:Y:S02]  /*3c30*/  DMUL R30, R18, R20 ;  /* 0x00000014121e7228 */ /* 0x000fe40000000000 */
[----:B0-----:R-:W-:-:S04]  /*3c40*/  DFMA R44, -R24, R42, 1 ;  /* 0x3ff00000182c742b */ /* 0x001fc8000000012a */
[----:B------:R-:W-:-:S04]  /*3c50*/  DFMA R38, R26, R40, R38 ;  /* 0x000000281a26722b */ /* 0x000fc80000000026 */
[----:B------:R-:W-:-:S04]  /*3c60*/  DFMA R44, R44, R44, R44 ;  /* 0x0000002c2c2c722b */ /* 0x000fc8000000002c */
[----:B------:R-:W-:Y:S02]  /*3c70*/  DFMA R18, -R28, R30, R38 ;  /* 0x0000001e1c12722b */ /* 0x000fe40000000126 */
[----:B------:R-:W-:Y:S02]  /*3c80*/  DMUL R38, R14, R12 ;  /* 0x0000000c0e267228 */ /* 0x000fe40000000000 */
        /* <DEDUP_REMOVED lines=13> */
[----:B------:R-:W-:Y:S02]  /*3d60*/  MOV R73, R25 ;  /* 0x0000001900497202 */ /* 0x000fe40000000f00 */
[----:B------:R-:W-:-:S07]  /*3d70*/  MOV R118, 0x3d90 ;  /* 0x00003d9000767802 */ /* 0x000fce0000000f00 */
[----:B------:R-:W-:Y:S05]  /*3d80*/  CALL.REL.NOINC `($__internal_9_$__cuda_sm20_div_rn_f64_full) ;  /* 0x0000001800447944 */ /* 0x000fea0003c00000 */
[----:B------:R-:W-:Y:S02]  /*3d90*/  IMAD.MOV.U32 R18, RZ, RZ, R114 ;  /* 0x000000ffff127224 */ /* 0x000fe400078e0072 */
[----:B------:R-:W-:-:S07]  /*3da0*/  IMAD.MOV.U32 R19, RZ, RZ, R115 ;  /* 0x000000ffff137224 */ /* 0x000fce00078e0073 */
.L_x_184:
[----:B------:R-:W-:Y:S05]  /*3db0*/  BSYNC.RECONVERGENT B2 ;  /* 0x0000000000027941 */ /* 0x000fea0003800200 */
.L_x_183:
        /* <DEDUP_REMOVED lines=29> */
.L_x_186:
[----:B------:R-:W-:Y:S05]  /*3f90*/  BSYNC.RECONVERGENT B2 ;  /* 0x0000000000027941 */ /* 0x000fea0003800200 */
.L_x_185:
[----:B------:R-:W0:Y:S01]  /*3fa0*/  LDCU UR4, c[0x0][0x39c] ;  /* 0x00007380ff0477ac */ /* 0x000e220008000800 */
[----:B------:R-:W-:Y:S01]  /*3fb0*/  UMOV UR5, 0x3eb0c6f7 ;  /* 0x3eb0c6f700057882 */ /* 0x000fe20000000000 */
[----:B0-----:R-:W0:Y:S01]  /*3fc0*/  F2F.F64.F32 R14, UR4 ;  /* 0x00000004000e7d10 */ /* 0x001e220008201800 */
[----:B------:R-:W-:Y:S02]  /*3fd0*/  UMOV UR4, 0xa0b5ed8d ;  /* 0xa0b5ed8d00047882 */ /* 0x000fe40000000000 */
[----:B0-----:R-:W-:-:S08]  /*3fe0*/  DMUL R14, R14, UR4 ;  /* 0x000000040e0e7c28 */ /* 0x001fd00008000000 */
[----:B------:R-:W-:-:S14]  /*3ff0*/  DSETP.GEU.AND P0, PT, R10, R14, PT ;  /* 0x0000000e0a00722a */ /* 0x000fdc0003f0e000 */
[----:B------:R-:W0:Y:S01]  /*4000*/  @!P0 LDC.64 R14, c[0x0][0x3d8] ;  /* 0x0000f600ff0e8b82 */ /* 0x000e220000000a00 */
[----:B------:R-:W-:-:S07]  /*4010*/  @!P0 MOV R23, 0x7fc00000 ;  /* 0x7fc0000000178802 */ /* 0x000fce0000000f00 */
[----:B------:R-:W1:Y:S01]  /*4020*/  @!P0 LDC.64 R20, c[0x0][0x3e0] ;  /* 0x0000f800ff148b82 */ /* 0x000e620000000a00 */
[----:B0-----:R-:W-:-:S05]  /*4030*/  @!P0 IMAD.WIDE R14, R137, 0x4, R14 ;  /* 0x00000004890e8825 */ /* 0x001fca00078e020e */
[----:B------:R3:W-:Y:S01]  /*4040*/  @!P0 STG.E desc[UR6][R14.64], R23 ;  /* 0x000000170e008986 */ /* 0x0007e2000c101906 */
[----:B-1----:R-:W-:-:S05]  /*4050*/  @!P0 IMAD.WIDE R20, R137, 0x4, R20 ;  /* 0x0000000489148825 */ /* 0x002fca00078e0214 */
[----:B------:R3:W-:Y:S01]  /*4060*/  @!P0 STG.E desc[UR6][R20.64], R23 ;  /* 0x0000001714008986 */ /* 0x0007e2000c101906 */
[----:B------:R-:W-:Y:S05]  /*4070*/  @!P0 BRA `(.L_x_172) ;  /* 0x00000014006c8947 */ /* 0x000fea0003800000 */
[----:B------:R-:W-:Y:S01]  /*4080*/  ISETP.GE.AND P0, PT, R129, -0x1, PT ;  /* 0xffffffff8100780c */ /* 0x000fe20003f06270 */
[C---:B------:R-:W-:Y:S02]  /*4090*/  IMAD R26, R135.reuse, 0x8, R126 ;  /* 0x00000008871a7824 */ /* 0x040fe400078e027e */
[----:B------:R-:W-:-:S10]  /*40a0*/  IMAD R135, R135, 0x8, R128 ;  /* 0x0000000887877824 */ /* 0x000fd400078e0280 */
[----:B------:R-:W-:Y:S05]  /*40b0*/  @!P0 BRA `(.L_x_187) ;  /* 0x0000000c00188947 */ /* 0x000fea0003800000 */
[----:B---3--:R0:W1:Y:S01]  /*40c0*/  F2F.F64.F32 R14, R0 ;  /* 0x00000000000e7310 */ /* 0x0080620000201800 */
[----:B------:R-:W-:-:S07]  /*40d0*/  IMAD.MOV.U32 R27, RZ, RZ, RZ ;  /* 0x000000ffff1b7224 */ /* 0x000fce00078e00ff */
.L_x_199:
[----:B--2---:R-:W2:Y:S01]  /*40e0*/  LDCU UR4, c[0x0][0x3a8] ;  /* 0x00007500ff0477ac */ /* 0x004ea20008000800 */
[----:B------:R-:W-:-:S04]  /*40f0*/  IADD3 R39, PT, PT, R130, R27, RZ ;  /* 0x0000001b82277210 */ /* 0x000fc80007ffe0ff */
[----:B--2---:R-:W-:-:S13]  /*4100*/  ISETP.GE.AND P0, PT, R39, UR4, PT ;  /* 0x0000000427007c0c */ /* 0x004fda000bf06270 */
[----:B---3-5:R-:W-:Y:S05]  /*4110*/  @P0 BRA `(.L_x_187) ;  /* 0x0000000c00000947 */ /* 0x028fea0003800000 */
[----:B------:R-:W2:Y:S02]  /*4120*/  LDC.64 R20, c[0x0][0x390] ;  /* 0x0000e400ff147b82 */ /* 0x000ea40000000a00 */
[----:B--2---:R-:W-:-:S05]  /*4130*/  IMAD.WIDE R20, R39, 0x4, R20 ;  /* 0x0000000427147825 */ /* 0x004fca00078e0214 */
[----:B------:R-:W2:Y:S01]  /*4140*/  LDG.E R38, desc[UR6][R20.64] ;  /* 0x0000000614267981 */ /* 0x000ea2000c1e1900 */
[----:B------:R-:W-:Y:S01]  /*4150*/  BSSY.RECONVERGENT B2, `(.L_x_188) ;  /* 0x00000b9000027945 */ /* 0x000fe20003800200 */
[----:B--2---:R-:W-:-:S13]  /*4160*/  FSETP.NEU.AND P0, PT, R38, RZ, PT ;  /* 0x000000ff2600720b */ /* 0x004fda0003f0d000 */
[----:B------:R-:W-:Y:S05]  /*4170*/  @!P0 BRA `(.L_x_189) ;  /* 0x0000000800d88947 */ /* 0x000fea0003800000 */
[----:B------:R-:W2:Y:S08]  /*4180*/  LDC.64 R20, c[0x0][0x380] ;  /* 0x0000e000ff147b82 */ /* 0x000eb00000000a00 */
[----:B------:R-:W3:Y:S01]  /*4190*/  LDC.64 R28, c[0x0][0x388] ;  /* 0x0000e200ff1c7b82 */ /* 0x000ee20000000a00 */
[----:B--2---:R-:W-:-:S05]  /*41a0*/  IMAD.WIDE R20, R39, 0x4, R20 ;  /* 0x0000000427147825 */ /* 0x004fca00078e0214 */
[----:B------:R-:W2:Y:S01]  /*41b0*/  LDG.E R36, desc[UR6][R20.64] ;  /* 0x0000000614247981 */ /* 0x000ea2000c1e1900 */
[----:B---3--:R-:W-:-:S05]  /*41c0*/  IMAD.WIDE R28, R39, 0x4, R28 ;  /* 0x00000004271c7825 */ /* 0x008fca00078e021c */
[----:B0-----:R0:W5:Y:S01]  /*41d0*/  LDG.E R0, desc[UR6][R28.64] ;  /* 0x000000061c007981 */ /* 0x001162000c1e1900 */
[C---:B------:R-:W-:Y:S01]  /*41e0*/  ISETP.GT.AND P0, PT, R39.reuse, R131, PT ;  /* 0x000000832700720c */ /* 0x040fe20003f04270 */
[----:B------:R-:W-:Y:S03]  /*41f0*/  BSSY.RELIABLE B3, `(.L_x_190) ;  /* 0x0000032000037945 */ /* 0x000fe60003800100 */
[----:B------:R-:W-:Y:S01]  /*4200*/  ISETP.LT.OR P0, PT, R39, R132, P0 ;  /* 0x000000842700720c */ /* 0x000fe20000701670 */
[----:B--2---:R-:W2:Y:S02]  /*4210*/  F2F.F64.F32 R36, R36 ;  /* 0x0000002400247310 */ /* 0x004ea40000201800 */
[----:B--2---:R-:W-:-:S08]  /*4220*/  DADD R22, -R6, R36 ;  /* 0x0000000006167229 */ /* 0x004fd00000000124 */
[C---:B------:R-:W-:Y:S02]  /*4230*/  DMUL R24, R22.reuse, R2 ;  /* 0x0000000216187228 */ /* 0x040fe40000000000 */
[----:B------:R-:W-:-:S06]  /*4240*/  DMUL R30, R22, R16 ;  /* 0x00000010161e7228 */ /* 0x000fcc0000000000 */
[C---:B------:R-:W-:Y:S02]  /*4250*/  DMUL R24, R22.reuse, R24 ;  /* 0x0000001816187228 */ /* 0x040fe40000000000 */
[----:B------:R-:W-:-:S06]  /*4260*/  DMUL R32, R22, R30 ;  /* 0x0000001e16207228 */ /* 0x000fcc0000000000 */
[C---:B------:R-:W-:Y:S02]  /*4270*/  DFMA R30, R22.reuse, R4, R24 ;  /* 0x00000004161e722b */ /* 0x040fe40000000018 */
[----:B------:R0:W2:Y:S01]  /*4280*/  F2F.F64.F32 R24, R38 ;  /* 0x0000002600187310 */ /* 0x0000a20000201800 */
[----:B------:R-:W-:-:S05]  /*4290*/  DFMA R20, R22, R18, R32 ;  /* 0x000000121614722b */ /* 0x000fca0000000020 */
[----:B------:R-:W-:Y:S01]  /*42a0*/  DADD R22, R30, R34 ;  /* 0x000000001e167229 */ /* 0x000fe20000000022 */
[----:B------:R-:W-:Y:S10]  /*42b0*/  @P0 BRA `(.L_x_191) ;  /* 0x0000000000940947 */ /* 0x000ff40003800000 */
[----:B0-----:R-:W0:Y:S01]  /*42c0*/  MUFU.RCP64H R29, R9 ;  /* 0x00000009001d7308 */ /* 0x001e220000001800 */
[----:B------:R-:W-:Y:S01]  /*42d0*/  IMAD.MOV.U32 R28, RZ, RZ, 0x1 ;  /* 0x00000001ff1c7424 */ /* 0x000fe200078e00ff */
[----:B-1----:R-:W-:Y:S01]  /*42e0*/  DADD R90, -R14, R36 ;  /* 0x000000000e5a7229 */ /* 0x002fe20000000124 */
[----:B------:R-:W-:Y:S09]  /*42f0*/  BSSY.RECONVERGENT B4, `(.L_x_192) ;  /* 0x0000011000047945 */ /* 0x000ff20003800200 */
[----:B------:R-:W-:Y:S01]  /*4300*/  FSETP.GEU.AND P1, PT, |R91|, 6.5827683646048100446e-37, PT ;  /* 0x036000005b00780b */ /* 0x000fe20003f2e200 */
        /* <DEDUP_REMOVED lines=14> */
[----:B--2--5:R-:W-:Y:S05]  /*43f0*/  CALL.REL.NOINC `($__internal_9_$__cuda_sm20_div_rn_f64_full) ;  /* 0x0000001000a87944 */ /* 0x024fea0003c00000 */
.L_x_193:
[----:B------:R-:W-:Y:S05]  /*4400*/  BSYNC.RECONVERGENT B4 ;  /* 0x0000000000047941 */ /* 0x000fea0003800200 */
.L_x_192:
[----:B------:R-:W0:Y:S02]  /*4410*/  LDCU UR4, c[0x0][0x3b8] ;  /* 0x00007700ff0477ac */ /* 0x000e240008000800 */
[----:B0-----:R-:W0:Y:S02]  /*4420*/  I2F.F64 R28, UR4 ;  /* 0x00000004001c7d12 */ /* 0x001e240008201c00 */
[----:B0-----:R-:W-:-:S06]  /*4430*/  DMUL R114, R28, R114 ;  /* 0x000000721c727228 */ /* 0x001fcc0000000000 */
[----:B------:R-:W0:Y:S08]  /*4440*/  F2F.F32.F64 R28, R114 ;  /* 0x00000072001c7310 */ /* 0x000e300000301000 */
[----:B0-----:R-:W0:Y:S02]  /*4450*/  F2I.S64 R28, R28 ;  /* 0x0000001c001c7311 */ /* 0x001e240000201900 */
[----:B0-----:R-:W-:-:S04]  /*4460*/  ISETP.GE.AND P0, PT, R28, UR4, PT ;  /* 0x000000041c007c0c */ /* 0x001fc8000bf06270 */
[----:B------:R-:W-:-:S13]  /*4470*/  ISETP.LT.OR P0, PT, R28, RZ, P0 ;  /* 0x000000ff1c00720c */ /* 0x000fda0000701670 */
[----:B------:R-:W-:Y:S05]  /*4480*/  @P0 BREAK.RELIABLE B3 ;  /* 0x0000000000030942 */ /* 0x000fea0003800100 */
[----:B------:R-:W-:Y:S05]  /*4490*/  @P0 BRA `(.L_x_189) ;  /* 0x0000000800100947 */ /* 0x000fea0003800000 */
[----:B------:R-:W0:Y:S01]  /*44a0*/  S2UR UR5, SR_CgaCtaId ;  /* 0x00000000000579c3 */ /* 0x000e220000008800 */
[----:B------:R-:W-:Y:S02]  /*44b0*/  UMOV UR4, 0x400 ;  /* 0x0000040000047882 */ /* 0x000fe40000000000 */
[----:B0-----:R-:W-:-:S06]  /*44c0*/  ULEA UR4, UR5, UR4, 0x18 ;  /* 0x0000000405047291 */ /* 0x001fcc000f8ec0ff */
[----:B------:R-:W-:-:S05]  /*44d0*/  LEA R30, R28, UR4, 0x2 ;  /* 0x000000041c1e7c11 */ /* 0x000fca000f8e10ff */
[----:B------:R-:W0:Y:S02]  /*44e0*/  LDS R28, [R30] ;  /* 0x000000001e1c7984 */ /* 0x000e240000000800 */
[----:B0-----:R-:W0:Y:S02]  /*44f0*/  F2F.F64.F32 R28, R28 ;  /* 0x0000001c001c7310 */ /* 0x001e240000201800 */
[----:B0-----:R-:W-:-:S11]  /*4500*/  DFMA R22, R28, R10, R22 ;  /* 0x0000000a1c16722b */ /* 0x001fd60000000016 */
.L_x_191:
[----:B------:R-:W-:Y:S05]  /*4510*/  BSYNC.RELIABLE B3 ;  /* 0x0000000000037941 */ /* 0x000fea0003800100 */
.L_x_190:
[----:B0-2---:R-:W0:Y:S01]  /*4520*/  MUFU.RCP64H R29, R25 ;  /* 0x00000019001d7308 */ /* 0x005e220000001800 */
[----:B------:R-:W-:Y:S01]  /*4530*/  MOV R28, 0x1 ;  /* 0x00000001001c7802 */ /* 0x000fe20000000f00 */
[----:B------:R-:W-:Y:S01]  /*4540*/  UMOV UR4, 0x54442d18 ;  /* 0x54442d1800047882 */ /* 0x000fe20000000000 */
[----:B------:R-:W-:Y:S01]  /*4550*/  UMOV UR5, 0x401921fb ;  /* 0x401921fb00057882 */ /* 0x000fe20000000000 */
[----:B------:R-:W-:Y:S01]  /*4560*/  DADD R20, R20, R12 ;  /* 0x0000000014147229 */ /* 0x000fe2000000000c */
[----:B------:R-:W-:Y:S02]  /*4570*/  BSSY.RECONVERGENT B3, `(.L_x_194) ;  /* 0x0000015000037945 */ /* 0x000fe40003800200 */
[----:B0-----:R-:W-:-:S08]  /*4580*/  DFMA R30, -R24, R28, 1 ;  /* 0x3ff00000181e742b */ /* 0x001fd0000000011c */
[----:B------:R-:W-:-:S08]  /*4590*/  DFMA R30, R30, R30, R30 ;  /* 0x0000001e1e1e722b */ /* 0x000fd0000000001e */
[----:B------:R-:W-:-:S08]  /*45a0*/  DFMA R30, R28, R30, R28 ;  /* 0x0000001e1c1e722b */ /* 0x000fd0000000001c */
[----:B------:R-:W-:-:S08]  /*45b0*/  DFMA R28, -R24, R30, 1 ;  /* 0x3ff00000181c742b */ /* 0x000fd0000000011e */
[----:B------:R-:W-:Y:S02]  /*45c0*/  DFMA R30, R30, R28, R30 ;  /* 0x0000001c1e1e722b */ /* 0x000fe4000000001e */
[----:B-----5:R-:W0:Y:S06]  /*45d0*/  F2F.F64.F32 R28, R0 ;  /* 0x00000000001c7310 */ /* 0x020e2c0000201800 */
[----:B------:R-:W-:-:S08]  /*45e0*/  DMUL R114, R30, UR4 ;  /* 0x000000041e727c28 */ /* 0x000fd00008000000 */
[----:B------:R-:W-:Y:S02]  /*45f0*/  DFMA R32, -R24, R114, UR4 ;  /* 0x0000000418207e2b */ /* 0x000fe40008000172 */
[C---:B0-----:R-:W-:Y:S02]  /*4600*/  DADD R22, -R28.reuse, R22 ;  /* 0x000000001c167229 */ /* 0x041fe40000000116 */
[----:B------:R-:W-:-:S04]  /*4610*/  DADD R20, -R28, R20 ;  /* 0x000000001c147229 */ /* 0x000fc80000000114 */
[----:B------:R-:W-:-:S10]  /*4620*/  DFMA R114, R30, R32, R114 ;  /* 0x000000201e72722b */ /* 0x000fd40000000072 */
[----:B------:R-:W-:-:S05]  /*4630*/  FFMA R30, RZ, R25, R115 ;  /* 0x00000019ff1e7223 */ /* 0x000fca0000000073 */
[----:B------:R-:W-:-:S13]  /*4640*/  FSETP.GT.AND P0, PT, |R30|, 1.469367938527859385e-39, PT ;  /* 0x001000001e00780b */ /* 0x000fda0003f04200 */
[----:B------:R-:W-:Y:S05]  /*4650*/  @P0 BRA `(.L_x_195) ;  /* 0x0000000000180947 */ /* 0x000fea0003800000 */
[----:B------:R-:W-:Y:S01]  /*4660*/  IMAD.MOV.U32 R90, RZ, RZ, 0x54442d18 ;  /* 0x54442d18ff5a7424 */ /* 0x000fe200078e00ff */
[----:B------:R-:W-:Y:S01]  /*4670*/  MOV R73, R25 ;  /* 0x0000001900497202 */ /* 0x000fe20000000f00 */
[----:B------:R-:W-:Y:S01]  /*4680*/  IMAD.MOV.U32 R91, RZ, RZ, 0x401921fb ;  /* 0x401921fbff5b7424 */ /* 0x000fe200078e00ff */
[----:B------:R-:W-:Y:S01]  /*4690*/  MOV R118, 0x46c0 ;  /* 0x000046c000767802 */ /* 0x000fe20000000f00 */
[----:B------:R-:W-:-:S07]  /*46a0*/  IMAD.MOV.U32 R72, RZ, RZ, R24 ;  /* 0x000000ffff487224 */ /* 0x000fce00078e0018 */
[----:B-1----:R-:W-:Y:S05]  /*46b0*/  CALL.REL.NOINC `($__internal_9_$__cuda_sm20_div_rn_f64_full) ;  /* 0x0000000c00f87944 */ /* 0x002fea0003c00000 */
.L_x_195:
[----:B------:R-:W-:Y:S05]  /*46c0*/  BSYNC.RECONVERGENT B3 ;  /* 0x0000000000037941 */ /* 0x000fea0003800200 */
.L_x_194:
[----:B------:R-:W-:Y:S01]  /*46d0*/  ISETP.GT.AND P0, PT, R115, 0xfffff, PT ;  /* 0x000fffff7300780c */ /* 0x000fe20003f04270 */
[----:B------:R-:W-:Y:S01]  /*46e0*/  IMAD.MOV.U32 R28, RZ, RZ, R114 ;  /* 0x000000ffff1c7224 */ /* 0x000fe200078e0072 */
[----:B------:R-:W-:Y:S01]  /*46f0*/  BSSY.RECONVERGENT B0, `(.L_x_196) ;  /* 0x0000051000007945 */ /* 0x000fe20003800200 */
[----:B------:R-:W-:-:S10]  /*4700*/  IMAD.MOV.U32 R29, RZ, RZ, R115 ;  /* 0x000000ffff1d7224 */ /* 0x000fd400078e0073 */
[----:B------:R-:W-:-:S10]  /*4710*/  @!P0 DMUL R28, R28, 1.80143985094819840000e+16 ;  /* 0x435000001c1c8828 */ /* 0x000fd40000000000 */
[----:B------:R-:W-:Y:S02]  /*4720*/  @!P0 IMAD.MOV.U32 R115, RZ, RZ, R29 ;  /* 0x000000ffff738224 */ /* 0x000fe400078e001d */
[----:B------:R-:W-:-:S03]  /*4730*/  @!P0 IMAD.MOV.U32 R114, RZ, RZ, R28 ;  /* 0x000000ffff728224 */ /* 0x000fc600078e001c */
[----:B------:R-:W-:-:S04]  /*4740*/  IADD3 R0, PT, PT, R115, -0x1, RZ ;  /* 0xffffffff73007810 */ /* 0x000fc80007ffe0ff */
[----:B------:R-:W-:Y:S01]  /*4750*/  ISETP.GT.U32.AND P1, PT, R0, 0x7feffffe, PT ;  /* 0x7feffffe0000780c */ /* 0x000fe20003f24070 */
[----:B------:R-:W-:Y:S02]  /*4760*/  IMAD.MOV.U32 R0, RZ, RZ, -0x3ff ;  /* 0xfffffc01ff007424 */ /* 0x000fe400078e00ff */
[----:B------:R-:W-:-:S10]  /*4770*/  @!P0 IMAD.MOV.U32 R0, RZ, RZ, -0x435 ;  /* 0xfffffbcbff008424 */ /* 0x000fd400078e00ff */
[----:B------:R-:W-:Y:S05]  /*4780*/  @P1 BRA `(.L_x_197) ;  /* 0x0000000400041947 */ /* 0x000fea0003800000 */
[----:B------:R-:W-:Y:S01]  /*4790*/  LOP3.LUT R28, R115, 0xfffff, RZ, 0xc0, !PT ;  /* 0x000fffff731c7812 */ /* 0x000fe200078ec0ff */
[----:B------:R-:W-:Y:S01]  /*47a0*/  IMAD.MOV.U32 R32, RZ, RZ, RZ ;  /* 0x000000ffff207224 */ /* 0x000fe200078e00ff */
[----:B------:R-:W-:Y:S01]  /*47b0*/  MOV R40, 0x8b7a8b04 ;  /* 0x8b7a8b0400287802 */ /* 0x000fe20000000f00 */
[----:B------:R-:W-:Y:S01]  /*47c0*/  IMAD.MOV.U32 R41, RZ, RZ, 0x3ed0ee25 ;  /* 0x3ed0ee25ff297424 */ /* 0x000fe200078e00ff */
[----:B------:R-:W-:Y:S01]  /*47d0*/  LOP3.LUT R29, R28, 0x3ff00000, RZ, 0xfc, !PT ;  /* 0x3ff000001c1d7812 */ /* 0x000fe200078efcff */
[----:B------:R-:W-:Y:S01]  /*47e0*/  UMOV UR4, 0x3ae80f1e ;  /* 0x3ae80f1e00047882 */ /* 0x000fe20000000000 */
[----:B------:R-:W-:Y:S01]  /*47f0*/  MOV R28, R114 ;  /* 0x00000072001c7202 */ /* 0x000fe20000000f00 */
[----:B------:R-:W-:Y:S01]  /*4800*/  UMOV UR5, 0x3eb1380b ;  /* 0x3eb1380b00057882 */ /* 0x000fe20000000000 */
[----:B------:R-:W-:Y:S01]  /*4810*/  ISETP.GE.U32.AND P0, PT, R29, 0x3ff6a09f, PT ;  /* 0x3ff6a09f1d00780c */ /* 0x000fe20003f06070 */
[----:B------:R-:W-:Y:S01]  /*4820*/  IMAD.MOV.U32 R43, RZ, RZ, 0x43300000 ;  /* 0x43300000ff2b7424 */ /* 0x000fe200078e00ff */
[----:B------:R-:W-:Y:S01]  /*4830*/  LEA.HI R0, R115, R0, RZ, 0xc ;  /* 0x0000000073007211 */ /* 0x000fe200078f60ff */
[----:B------:R-:W-:Y:S01]  /*4840*/  UMOV UR8, 0x80000000 ;  /* 0x8000000000087882 */ /* 0x000fe20000000000 */
[----:B------:R-:W-:-:S09]  /*4850*/  UMOV UR9, 0x43300000 ;  /* 0x4330000000097882 */ /* 0x000fd20000000000 */
[----:B------:R-:W-:Y:S02]  /*4860*/  @P0 VIADD R31, R29, 0xfff00000 ;  /* 0xfff000001d1f0836 */ /* 0x000fe40000000000 */
[----:B------:R-:W-:Y:S02]  /*4870*/  @P0 VIADD R0, R0, 0x1 ;  /* 0x0000000100000836 */ /* 0x000fe40000000000 */
[----:B------:R-:W-:-:S03]  /*4880*/  @P0 IMAD.MOV.U32 R29, RZ, RZ, R31 ;  /* 0x000000ffff1d0224 */ /* 0x000fc600078e001f */
[----:B------:R-:W-:-:S03]  /*4890*/  LOP3.LUT R42, R0, 0x80000000, RZ, 0x3c, !PT ;  /* 0x80000000002a7812 */ /* 0x000fc600078e3cff */
[C---:B------:R-:W-:Y:S02]  /*48a0*/  DADD R30, R28.reuse, 1 ;  /* 0x3ff000001c1e7429 */ /* 0x040fe40000000000 */
[----:B------:R-:W-:Y:S02]  /*48b0*/  DADD R28, R28, -1 ;  /* 0xbff000001c1c7429 */ /* 0x000fe40000000000 */
[----:B------:R-:W-:Y:S01]  /*48c0*/  DADD R42, R42, -UR8 ;  /* 0x800000082a2a7e29 */ /* 0x000fe20008000000 */
[----:B------:R-:W-:Y:S01]  /*48d0*/  UMOV UR8, 0xfefa39ef ;  /* 0xfefa39ef00087882 */ /* 0x000fe20000000000 */
[----:B------:R-:W0:Y:S01]  /*48e0*/  MUFU.RCP64H R33, R31 ;  /* 0x0000001f00217308 */ /* 0x000e220000001800 */
[----:B------:R-:W-:Y:S01]  /*48f0*/  UMOV UR9, 0x3fe62e42 ;  /* 0x3fe62e4200097882 */ /* 0x000fe20000000000 */
[----:B0-----:R-:W-:-:S08]  /*4900*/  DFMA R36, -R30, R32, 1 ;  /* 0x3ff000001e24742b */ /* 0x001fd00000000120 */
[----:B------:R-:W-:-:S08]  /*4910*/  DFMA R36, R36, R36, R36 ;  /* 0x000000242424722b */ /* 0x000fd00000000024 */
[----:B------:R-:W-:-:S08]  /*4920*/  DFMA R36, R32, R36, R32 ;  /* 0x000000242024722b */ /* 0x000fd00000000020 */
[----:B------:R-:W-:-:S08]  /*4930*/  DMUL R32, R28, R36 ;  /* 0x000000241c207228 */ /* 0x000fd00000000000 */
[----:B------:R-:W-:-:S08]  /*4940*/  DFMA R32, R28, R36, R32 ;  /* 0x000000241c20722b */ /* 0x000fd00000000020 */
[----:B------:R-:W-:-:S08]  /*4950*/  DMUL R38, R32, R32 ;  /* 0x0000002020267228 */ /* 0x000fd00000000000 */
[----:B------:R-:W-:Y:S01]  /*4960*/  DFMA R30, R38, UR4, R40 ;  /* 0x00000004261e7c2b */ /* 0x000fe20008000028 */
[----:B------:R-:W-:Y:S01]  /*4970*/  UMOV UR4, 0x9f02676f ;  /* 0x9f02676f00047882 */ /* 0x000fe20000000000 */
[----:B------:R-:W-:Y:S01]  /*4980*/  UMOV UR5, 0x3ef3b266 ;  /* 0x3ef3b26600057882 */ /* 0x000fe20000000000 */
[----:B------:R-:W-:-:S05]  /*4990*/  DADD R40, R28, -R32 ;  /* 0x000000001c287229 */ /* 0x000fca0000000820 */
[----:B------:R-:W-:Y:S01]  /*49a0*/  DFMA R30, R38, R30, UR4 ;  /* 0x00000004261e7e2b */ /* 0x000fe2000800001e */
[----:B------:R-:W-:Y:S01]  /*49b0*/  UMOV UR4, 0xa9ab0956 ;  /* 0xa9ab095600047882 */ /* 0x000fe20000000000 */
[----:B------:R-:W-:Y:S01]  /*49c0*/  UMOV UR5, 0x3f1745cb ;  /* 0x3f1745cb00057882 */ /* 0x000fe20000000000 */
[----:B------:R-:W-:-:S05]  /*49d0*/  DADD R40, R40, R40 ;  /* 0x0000000028287229 */ /* 0x000fca0000000028 */
[----:B------:R-:W-:Y:S01]  /*49e0*/  DFMA R30, R38, R30, UR4 ;  /* 0x00000004261e7e2b */ /* 0x000fe2000800001e */
[----:B------:R-:W-:Y:S01]  /*49f0*/  UMOV UR4, 0x2d1b5154 ;  /* 0x2d1b515400047882 */ /* 0x000fe20000000000 */
[----:B------:R-:W-:Y:S01]  /*4a00*/  UMOV UR5, 0x3f3c71c7 ;  /* 0x3f3c71c700057882 */ /* 0x000fe20000000000 */
[----:B------:R-:W-:Y:S02]  /*4a10*/  DFMA R40, R28, -R32, R40 ;  /* 0x800000201c28722b */ /* 0x000fe40000000028 */
[----:B------:R-:W-:-:S03]  /*4a20*/  DFMA R28, R42, UR8, R32 ;  /* 0x000000082a1c7c2b */ /* 0x000fc60008000020 */
[----:B------:R-:W-:Y:S01]  /*4a30*/  DFMA R30, R38, R30, UR4 ;  /* 0x00000004261e7e2b */ /* 0x000fe2000800001e */
[----:B------:R-:W-:Y:S01]  /*4a40*/  UMOV UR4, 0x923be72d ;  /* 0x923be72d00047882 */ /* 0x000fe20000000000 */
[----:B------:R-:W-:Y:S01]  /*4a50*/  UMOV UR5, 0x3f624924 ;  /* 0x3f62492400057882 */ /* 0x000fe20000000000 */
[----:B------:R-:W-:-:S05]  /*4a60*/  DMUL R40, R36, R40 ;  /* 0x0000002824287228 */ /* 0x000fca0000000000 */
[----:B------:R-:W-:Y:S01]  /*4a70*/  DFMA R30, R38, R30, UR4 ;  /* 0x00000004261e7e2b */ /* 0x000fe2000800001e */
[----:B------:R-:W-:Y:S01]  /*4a80*/  UMOV UR4, 0x9999a3c4 ;  /* 0x9999a3c400047882 */ /* 0x000fe20000000000 */
[----:B------:R-:W-:-:S06]  /*4a90*/  UMOV UR5, 0x3f899999 ;  /* 0x3f89999900057882 */ /* 0x000fcc0000000000 */
[----:B------:R-:W-:Y:S01]  /*4aa0*/  DFMA R30, R38, R30, UR4 ;  /* 0x00000004261e7e2b */ /* 0x000fe2000800001e */
[----:B------:R-:W-:Y:S01]  /*4ab0*/  UMOV UR4, 0x55555554 ;  /* 0x5555555400047882 */ /* 0x000fe20000000000 */
[----:B------:R-:W-:-:S06]  /*4ac0*/  UMOV UR5, 0x3fb55555 ;  /* 0x3fb5555500057882 */ /* 0x000fcc0000000000 */
[----:B------:R-:W-:Y:S01]  /*4ad0*/  DFMA R30, R38, R30, UR4 ;  /* 0x00000004261e7e2b */ /* 0x000fe2000800001e */
[----:B------:R-:W-:Y:S01]  /*4ae0*/  UMOV UR4, 0xfefa39ef ;  /* 0xfefa39ef00047882 */ /* 0x000fe20000000000 */
[----:B------:R-:W-:Y:S02]  /*4af0*/  UMOV UR5, 0x3fe62e42 ;  /* 0x3fe62e4200057882 */ /* 0x000fe40000000000 */
[----:B------:R-:W-:Y:S01]  /*4b00*/  DFMA R44, R42, -UR4, R28 ;  /* 0x800000042a2c7c2b */ /* 0x000fe2000800001c */
[----:B------:R-:W-:Y:S01]  /*4b10*/  UMOV UR4, 0x3b39803f ;  /* 0x3b39803f00047882 */ /* 0x000fe20000000000 */
[----:B------:R-:W-:Y:S02]  /*4b20*/  UMOV UR5, 0x3c7abc9e ;  /* 0x3c7abc9e00057882 */ /* 0x000fe40000000000 */
[----:B------:R-:W-:-:S04]  /*4b30*/  DMUL R30, R38, R30 ;  /* 0x0000001e261e7228 */ /* 0x000fc80000000000 */
[----:B------:R-:W-:-:S04]  /*4b40*/  DADD R44, -R32, R44 ;  /* 0x00000000202c7229 */ /* 0x000fc8000000012c */
[----:B------:R-:W-:-:S08]  /*4b50*/  DFMA R30, R32, R30, R40 ;  /* 0x0000001e201e722b */ /* 0x000fd00000000028 */
[----:B------:R-:W-:-:S08]  /*4b60*/  DADD R30, R30, -R44 ;  /* 0x000000001e1e7229 */ /* 0x000fd0000000082c */
[----:B------:R-:W-:-:S08]  /*4b70*/  DFMA R30, R42, UR4, R30 ;  /* 0x000000042a1e7c2b */ /* 0x000fd0000800001e */
[----:B------:R-:W-:Y:S01]  /*4b80*/  DADD R28, R28, R30 ;  /* 0x000000001c1c7229 */ /* 0x000fe2000000001e */
[----:B------:R-:W-:Y:S10]  /*4b90*/  BRA `(.L_x_198) ;  /* 0x0000000000187947 */ /* 0x000ff40003800000 */
.L_x_197:
[----:B------:R-:W-:Y:S01]  /*4ba0*/  MOV R30, 0x0 ;  /* 0x00000000001e7802 */ /* 0x000fe20000000f00 */
[----:B------:R-:W-:Y:S01]  /*4bb0*/  IMAD.MOV.U32 R31, RZ, RZ, 0x7ff00000 ;  /* 0x7ff00000ff1f7424 */ /* 0x000fe200078e00ff */
[----:B------:R-:W-:-:S05]  /*4bc0*/  LOP3.LUT P0, RZ, R29, 0x7fffffff, RZ, 0xc0, !PT ;  /* 0x7fffffff1dff7812 */ /* 0x000fca000780c0ff */
[----:B------:R-:W-:-:S10]  /*4bd0*/  DFMA R30, R28, R30, +INF ;  /* 0x7ff000001c1e742b */ /* 0x000fd4000000001e */
[----:B------:R-:W-:Y:S02]  /*4be0*/  FSEL R28, R30, RZ, P0 ;  /* 0x000000ff1e1c7208 */ /* 0x000fe40000000000 */
[----:B------:R-:W-:-:S07]  /*4bf0*/  FSEL R29, R31, -QNAN , P0 ;  /* 0xfff000001f1d7808 */ /* 0x000fce0000000000 */
.L_x_198:
[----:B------:R-:W-:Y:S05]  /*4c00*/  BSYNC.RECONVERGENT B0 ;  /* 0x0000000000007941 */ /* 0x000fea0003800200 */
.L_x_196:
[----:B------:R-:W0:Y:S01]  /*4c10*/  LDS.64 R32, [R135] ;  /* 0x0000000087207984 */ /* 0x000e220000000a00 */
[----:B------:R-:W-:Y:S02]  /*4c20*/  DMUL R30, R22, -0.5 ;  /* 0xbfe00000161e7828 */ /* 0x000fe40000000000 */
[----:B------:R-:W-:-:S06]  /*4c30*/  DMUL R28, R28, -0.5 ;  /* 0xbfe000001c1c7828 */ /* 0x000fcc0000000000 */
[----:B------:R-:W-:Y:S02]  /*4c40*/  DMUL R30, R22, R30 ;  /* 0x0000001e161e7228 */ /* 0x000fe40000000000 */
[----:B------:R-:W-:-:S06]  /*4c50*/  DMUL R22, R20, -0.5 ;  /* 0xbfe0000014167828 */ /* 0x000fcc0000000000 */
[----:B------:R-:W-:Y:S02]  /*4c60*/  DFMA R30, R24, R30, R28 ;  /* 0x0000001e181e722b */ /* 0x000fe4000000001c */
[----:B------:R-:W-:-:S08]  /*4c70*/  DMUL R22, R20, R22 ;  /* 0x0000001614167228 */ /* 0x000fd00000000000 */
[----:B------:R-:W-:Y:S02]  /*4c80*/  DFMA R22, R24, R22, R28 ;  /* 0x000000161816722b */ /* 0x000fe4000000001c */
[----:B0-----:R-:W-:-:S07]  /*4c90*/  DADD R30, R30, R32 ;  /* 0x000000001e1e7229 */ /* 0x001fce0000000020 */
[----:B------:R-:W-:Y:S04]  /*4ca0*/  STS.64 [R135], R30 ;  /* 0x0000001e87007388 */ /* 0x000fe80000000a00 */
[----:B------:R-:W0:Y:S02]  /*4cb0*/  LDS.64 R32, [R26] ;  /* 0x000000001a207984 */ /* 0x000e240000000a00 */
[----:B0-----:R-:W-:-:S07]  /*4cc0*/  DADD R22, R22, R32 ;  /* 0x0000000016167229 */ /* 0x001fce0000000020 */
[----:B------:R3:W-:Y:S04]  /*4cd0*/  STS.64 [R26], R22 ;  /* 0x000000161a007388 */ /* 0x0007e80000000a00 */
.L_x_189:
[----:B------:R-:W-:Y:S05]  /*4ce0*/  BSYNC.RECONVERGENT B2 ;  /* 0x0000000000027941 */ /* 0x000fea0003800200 */
.L_x_188:
[----:B------:R-:W-:-:S05]  /*4cf0*/  IMAD.IADD R27, R136, 0x1, R27 ;  /* 0x00000001881b7824 */ /* 0x000fca00078e021b */
[----:B------:R-:W-:-:S13]  /*4d00*/  ISETP.GT.AND P0, PT, R27, R133, PT ;  /* 0x000000851b00720c */ /* 0x000fda0003f04270 */
[----:B------:R-:W-:Y:S05]  /*4d10*/  @!P0 BRA `(.L_x_199) ;  /* 0xfffffff000f08947 */ /* 0x000fea000383ffff */
.L_x_187:
[----:B------:R-:W-:Y:S05]  /*4d20*/  WARPSYNC.ALL ;  /* 0x0000000000007948 */ /* 0x000fea0003800000 */
[----:B------:R-:W-:Y:S06]  /*4d30*/  BAR.SYNC.DEFER_BLOCKING 0x0 ;  /* 0x0000000000007b1d */ /* 0x000fec0000010000 */
[----:B------:R-:W-:Y:S01]  /*4d40*/  BSSY.RECONVERGENT B0, `(.L_x_200) ;  /* 0x000007d000007945 */ /* 0x000fe20003800200 */
[----:B------:R-:W-:Y:S04]  /*4d50*/  LDS.64 R2, [R135+0x80] ;  /* 0x0000800087027984 */ /* 0x000fe80000000a00 */
[----:B------:R-:W4:Y:S02]  /*4d60*/  LDS.64 R4, [R135] ;  /* 0x0000000087047984 */ /* 0x000f240000000a00 */
[----:B----4-:R-:W-:-:S07]  /*4d70*/  DADD R2, R2, R4 ;  /* 0x0000000002027229 */ /* 0x010fce0000000004 */
[----:B------:R-:W-:Y:S04]  /*4d80*/  STS.64 [R135], R2 ;  /* 0x0000000287007388 */ /* 0x000fe80000000a00 */
        /* <DEDUP_REMOVED lines=15> */
[----:B------:R4:W-:Y:S04]  /*4e80*/  STS.64 [R135], R2 ;  /* 0x0000000287007388 */ /* 0x0009e80000000a00 */
[----:B------:R-:W-:Y:S04]  /*4e90*/  LDS.64 R4, [R26+0x80] ;  /* 0x000080001a047984 */ /* 0x000fe80000000a00 */
[----:B------:R-:W0:Y:S01]  /*4ea0*/  LDS.64 R12, [R26] ;  /* 0x000000001a0c7984 */ /* 0x000e220000000a00 */
[----:B----4-:R-:W4:Y:S02]  /*4eb0*/  I2F.F64 R134, R134 ;  /* 0x0000008600867312 */ /* 0x010f240000201c00 */
[----:B----4-:R-:W-:Y:S01]  /*4ec0*/  ISETP.GT.AND P0, PT, R135, 0xfffff, PT ;  /* 0x000fffff8700780c */ /* 0x010fe20003f04270 */
[----:B0-----:R-:W-:-:S07]  /*4ed0*/  DADD R4, R4, R12 ;  /* 0x0000000004047229 */ /* 0x001fce000000000c */
[----:B------:R-:W-:Y:S04]  /*4ee0*/  STS.64 [R26], R4 ;  /* 0x000000041a007388 */ /* 0x000fe80000000a00 */
[----:B------:R-:W-:Y:S04]  /*4ef0*/  LDS.64 R6, [R26+0x40] ;  /* 0x000040001a067984 */ /* 0x000fe80000000a00 */
[----:B------:R-:W0:Y:S02]  /*4f00*/  LDS.64 R12, [R26] ;  /* 0x000000001a0c7984 */ /* 0x000e240000000a00 */
[----:B0-----:R-:W-:-:S07]  /*4f10*/  DADD R6, R6, R12 ;  /* 0x0000000006067229 */ /* 0x001fce000000000c */
[----:B------:R0:W-:Y:S04]  /*4f20*/  STS.64 [R26], R6 ;  /* 0x000000061a007388 */ /* 0x0001e80000000a00 */
[----:B------:R-:W-:Y:S04]  /*4f30*/  LDS.64 R10, [R26+0x20] ;  /* 0x000020001a0a7984 */ /* 0x000fe80000000a00 */
[----:B------:R-:W4:Y:S01]  /*4f40*/  LDS.64 R12, [R26] ;  /* 0x000000001a0c7984 */ /* 0x000f220000000a00 */
[----:B0-----:R-:W-:Y:S01]  /*4f50*/  IMAD.MOV.U32 R6, RZ, RZ, R134 ;  /* 0x000000ffff067224 */ /* 0x001fe200078e0086 */
[----:B------:R-:W-:-:S06]  /*4f60*/  MOV R7, R135 ;  /* 0x0000008700077202 */ /* 0x000fcc0000000f00 */
[----:B------:R-:W-:-:S10]  /*4f70*/  @!P0 DMUL R6, R6, 1.80143985094819840000e+16 ;  /* 0x4350000006068828 */ /* 0x000fd40000000000 */
[----:B------:R-:W-:-:S04]  /*4f80*/  @!P0 IMAD.MOV.U32 R135, RZ, RZ, R7 ;  /* 0x000000ffff878224 */ /* 0x000fc800078e0007 */
[----:B-----5:R-:W-:-:S05]  /*4f90*/  VIADD R0, R135, 0xffffffff ;  /* 0xffffffff87007836 */ /* 0x020fca0000000000 */
[----:B------:R-:W-:Y:S01]  /*4fa0*/  ISETP.GT.U32.AND P1, PT, R0, 0x7feffffe, PT ;  /* 0x7feffffe0000780c */ /* 0x000fe20003f24070 */
[----:B------:R-:W-:Y:S02]  /*4fb0*/  IMAD.MOV.U32 R0, RZ, RZ, -0x3ff ;  /* 0xfffffc01ff007424 */ /* 0x000fe400078e00ff */
[----:B------:R-:W-:Y:S01]  /*4fc0*/  @!P0 IMAD.MOV.U32 R0, RZ, RZ, -0x435 ;  /* 0xfffffbcbff008424 */ /* 0x000fe200078e00ff */
[----:B----4-:R-:W-:-:S07]  /*4fd0*/  DADD R10, R10, R12 ;  /* 0x000000000a0a7229 */ /* 0x010fce000000000c */
[----:B------:R-:W-:Y:S04]  /*4fe0*/  STS.64 [R26], R10 ;  /* 0x0000000a1a007388 */ /* 0x000fe80000000a00 */
[----:B------:R-:W-:Y:S04]  /*4ff0*/  LDS.64 R2, [R26+0x10] ;  /* 0x000010001a027984 */ /* 0x000fe80000000a00 */
[----:B------:R-:W0:Y:S02]  /*5000*/  LDS.64 R12, [R26] ;  /* 0x000000001a0c7984 */ /* 0x000e240000000a00 */
[----:B0-----:R-:W-:-:S07]  /*5010*/  DADD R2, R2, R12 ;  /* 0x0000000002027229 */ /* 0x001fce000000000c */
[----:B------:R0:W-:Y:S04]  /*5020*/  STS.64 [R26], R2 ;  /* 0x000000021a007388 */ /* 0x0001e80000000a00 */
[----:B------:R-:W-:Y:S04]  /*5030*/  LDS.64 R4, [R26+0x8] ;  /* 0x000008001a047984 */ /* 0x000fe80000000a00 */
[----:B------:R-:W4:Y:S01]  /*5040*/  LDS.64 R12, [R26] ;  /* 0x000000001a0c7984 */ /* 0x000f220000000a00 */
[----:B0-----:R-:W-:Y:S01]  /*5050*/  MOV R2, R134 ;  /* 0x0000008600027202 */ /* 0x001fe20000000f00 */
[----:B------:R-:W-:Y:S01]  /*5060*/  @!P0 IMAD.MOV.U32 R2, RZ, RZ, R6 ;  /* 0x000000ffff028224 */ /* 0x000fe200078e0006 */
[----:B----4-:R-:W-:-:S07]  /*5070*/  DADD R4, R4, R12 ;  /* 0x0000000004047229 */ /* 0x010fce000000000c */
[----:B------:R0:W-:Y:S01]  /*5080*/  STS.64 [R26], R4 ;  /* 0x000000041a007388 */ /* 0x0001e20000000a00 */
[----:B------:R-:W-:Y:S06]  /*5090*/  BAR.SYNC.DEFER_BLOCKING 0x0 ;  /* 0x0000000000007b1d */ /* 0x000fec0000010000 */
[----:B------:R-:W-:Y:S05]  /*50a0*/  @P1 BRA `(.L_x_201) ;  /* 0x0000000400001947 */ /* 0x000fea0003800000 */
[----:B------:R-:W-:Y:S01]  /*50b0*/  LOP3.LUT R3, R135, 0xfffff, RZ, 0xc0, !PT ;  /* 0x000fffff87037812 */ /* 0x000fe200078ec0ff */
[----:B------:R-:W-:Y:S01]  /*50c0*/  IMAD.MOV.U32 R6, RZ, RZ, RZ ;  /* 0x000000ffff067224 */ /* 0x000fe200078e00ff */
[----:B------:R-:W-:Y:S01]  /*50d0*/  UMOV UR4, 0x3ae80f1e ;  /* 0x3ae80f1e00047882 */ /* 0x000fe20000000000 */
[----:B-1-3--:R-:W-:Y:S01]  /*50e0*/  IMAD.MOV.U32 R14, RZ, RZ, -0x748574fc ;  /* 0x8b7a8b04ff0e7424 */ /* 0x00afe200078e00ff */
[----:B------:R-:W-:Y:S01]  /*50f0*/  LOP3.LUT R3, R3, 0x3ff00000, RZ, 0xfc, !PT ;  /* 0x3ff0000003037812 */ /* 0x000fe200078efcff */
[----:B------:R-:W-:Y:S01]  /*5100*/  IMAD.MOV.U32 R15, RZ, RZ, 0x3ed0ee25 ;  /* 0x3ed0ee25ff0f7424 */ /* 0x000fe200078e00ff */
[----:B------:R-:W-:Y:S01]  /*5110*/  UMOV UR5, 0x3eb1380b ;  /* 0x3eb1380b00057882 */ /* 0x000fe20000000000 */
[----:B------:R-:W-:Y:S01]  /*5120*/  LEA.HI R0, R135, R0, RZ, 0xc ;  /* 0x0000000087007211 */ /* 0x000fe200078f60ff */
[----:B------:R-:W-:Y:S01]  /*5130*/  IMAD.MOV.U32 R17, RZ, RZ, 0x43300000 ;  /* 0x43300000ff117424 */ /* 0x000fe200078e00ff */
[----:B------:R-:W-:Y:S01]  /*5140*/  ISETP.GE.U32.AND P0, PT, R3, 0x3ff6a09f, PT ;  /* 0x3ff6a09f0300780c */ /* 0x000fe20003f06070 */
[----:B------:R-:W-:Y:S01]  /*5150*/  UMOV UR8, 0x80000000 ;  /* 0x8000000000087882 */ /* 0x000fe20000000000 */
[----:B------:R-:W-:-:S11]  /*5160*/  UMOV UR9, 0x43300000 ;  /* 0x4330000000097882 */ /* 0x000fd60000000000 */
[----:B0-----:R-:W-:Y:S01]  /*5170*/  @P0 VIADD R5, R3, 0xfff00000 ;  /* 0xfff0000003050836 */ /* 0x001fe20000000000 */
[----:B------:R-:W-:-:S04]  /*5180*/  @P0 IADD3 R0, PT, PT, R0, 0x1, RZ ;  /* 0x0000000100000810 */ /* 0x000fc80007ffe0ff */
[----:B------:R-:W-:Y:S02]  /*5190*/  @P0 MOV R3, R5 ;  /* 0x0000000500030202 */ /* 0x000fe40000000f00 */
[----:B------:R-:W-:-:S04]  /*51a0*/  LOP3.LUT R16, R0, 0x80000000, RZ, 0x3c, !PT ;  /* 0x8000000000107812 */ /* 0x000fc800078e3cff */
        /* <DEDUP_REMOVED lines=48> */
.L_x_201:
[----:B------:R-:W-:Y:S01]  /*54b0*/  IMAD.MOV.U32 R2, RZ, RZ, 0x0 ;  /* 0x00000000ff027424 */ /* 0x000fe200078e00ff */
[----:B------:R-:W-:Y:S01]  /*54c0*/  LOP3.LUT P0, RZ, R7, 0x7fffffff, RZ, 0xc0, !PT ;  /* 0x7fffffff07ff7812 */ /* 0x000fe2000780c0ff */
[----:B------:R-:W-:-:S06]  /*54d0*/  IMAD.MOV.U32 R3, RZ, RZ, 0x7ff00000 ;  /* 0x7ff00000ff037424 */ /* 0x000fcc00078e00ff */
[----:B------:R-:W-:-:S10]  /*54e0*/  DFMA R2, R6, R2, +INF ;  /* 0x7ff000000602742b */ /* 0x000fd40000000002 */
[----:B------:R-:W-:Y:S02]  /*54f0*/  FSEL R2, R2, RZ, P0 ;  /* 0x000000ff02027208 */ /* 0x000fe40000000000 */
[----:B------:R-:W-:-:S07]  /*5500*/  FSEL R3, R3, -QNAN , P0 ;  /* 0xfff0000003037808 */ /* 0x000fce0000000000 */
.L_x_202:
[----:B------:R-:W-:Y:S05]  /*5510*/  BSYNC.RECONVERGENT B0 ;  /* 0x0000000000007941 */ /* 0x000fea0003800200 */
.L_x_200:
[----:B------:R-:W4:Y:S01]  /*5520*/  LDS.64 R6, [R126] ;  /* 0x000000007e067984 */ /* 0x000f220000000a00 */
[----:B-1-3--:R-:W1:Y:S03]  /*5530*/  LDC.64 R14, c[0x0][0x3d8] ;  /* 0x0000f600ff0e7b82 */ /* 0x00ae660000000a00 */
[----:B0-----:R-:W0:Y:S01]  /*5540*/  LDS.64 R4, [R128] ;  /* 0x0000000080047984 */ /* 0x001e220000000a00 */
[----:B-1----:R-:W-:Y:S01]  /*5550*/  IMAD.WIDE R14, R137, 0x4, R14 ;  /* 0x00000004890e7825 */ /* 0x002fe200078e020e */
[----:B----4-:R-:W-:-:S08]  /*5560*/  DADD R6, R6, R6 ;  /* 0x0000000006067229 */ /* 0x010fd00000000006 */
[----:B------:R-:W-:Y:S02]  /*5570*/  DFMA R10, R2, 4, -R6 ;  /* 0x40100000020a782b */ /* 0x000fe40000000806 */
[----:B0-----:R-:W-:Y:S01]  /*5580*/  DADD R6, R4, R4 ;  /* 0x0000000004067229 */ /* 0x001fe20000000004 */
[----:B------:R-:W-:Y:S07]  /*5590*/  F2F.F32.F64 R5, R4 ;  /* 0x0000000400057310 */ /* 0x000fee0000301000 */
[----:B------:R-:W-:Y:S01]  /*55a0*/  DFMA R6, R2, 5, -R6 ;  /* 0x401400000206782b */ /* 0x000fe20000000806 */
[----:B------:R-:W0:Y:S01]  /*55b0*/  F2F.F32.F64 R10, R10 ;  /* 0x0000000a000a7310 */ /* 0x000e220000301000 */
[----:B------:R-:W1:Y:S07]  /*55c0*/  LDC.64 R2, c[0x0][0x3e0] ;  /* 0x0000f800ff027b82 */ /* 0x000e6e0000000a00 */
[----:B0-----:R-:W0:Y:S01]  /*55d0*/  F2F.F64.F32 R12, R10 ;  /* 0x0000000a000c7310 */ /* 0x001e220000201800 */
[----:B-1----:R-:W-:Y:S01]  /*55e0*/  IMAD.WIDE R2, R137, 0x4, R2 ;  /* 0x0000000489027825 */ /* 0x002fe200078e0202 */
[----:B0-----:R-:W-:-:S10]  /*55f0*/  DADD R6, -R6, R12 ;  /* 0x0000000006067229 */ /* 0x001fd4000000010c */
[----:B------:R-:W0:Y:S02]  /*5600*/  F2F.F32.F64 R7, R6 ;  /* 0x0000000600077310 */ /* 0x000e240000301000 */
[----:B0-----:R4:W-:Y:S04]  /*5610*/  STG.E desc[UR6][R14.64], R7 ;  /* 0x000000070e007986 */ /* 0x0019e8000c101906 */
[----:B------:R4:W-:Y:S02]  /*5620*/  STG.E desc[UR6][R2.64], R5 ;  /* 0x0000000502007986 */ /* 0x0009e4000c101906 */
.L_x_172:
[----:B------:R-:W-:Y:S05]  /*5630*/  BSYNC B1 ;  /* 0x0000000000017941 */ /* 0x000fea0003800000 */
.L_x_171:
[----:B------:R-:W5:Y:S01]  /*5640*/  LDCU UR4, c[0x0][0x370] ;  /* 0x00006e00ff0477ac */ /* 0x000f620008000800 */
[----:B------:R-:W0:Y:S01]  /*5650*/  LDCU UR5, c[0x0][0x3d0] ;  /* 0x00007a00ff0577ac */ /* 0x000e220008000800 */
[----:B-----5:R-:W-:-:S04]  /*5660*/  IADD3 R127, PT, PT, R127, UR4, RZ ;  /* 0x000000047f7f7c10 */ /* 0x020fc8000fffe0ff */
[----:B0-----:R-:W-:-:S13]  /*5670*/  ISETP.GE.AND P0, PT, R127, UR5, PT ;  /* 0x000000057f007c0c */ /* 0x001fda000bf06270 */
[----:B------:R-:W-:Y:S05]  /*5680*/  @!P0 BRA `(.L_x_203) ;  /* 0xffffffac00408947 */ /* 0x000fea000383ffff */
[----:B------:R-:W-:Y:S05]  /*5690*/  EXIT ;  /* 0x000000000000794d */ /* 0x000fea0003800000 */
        .weak           $__internal_9_$__cuda_sm20_div_rn_f64_full
        .type           $__internal_9_$__cuda_sm20_div_rn_f64_full,@function
        .size           $__internal_9_$__cuda_sm20_div_rn_f64_full,($__internal_10_$__cuda_sm3x_div_rn_noftz_f32_slowpath - $__internal_9_$__cuda_sm20_div_rn_f64_full)
$__internal_9_$__cuda_sm20_div_rn_f64_full:
[C---:B------:R-:W-:Y:S01]  /*56a0*/  FSETP.GEU.AND P0, PT, |R73|.reuse, 1.469367938527859385e-39, PT ;  /* 0x001000004900780b */ /* 0x040fe20003f0e200 */
[----:B------:R-:W-:Y:S01]  /*56b0*/  IMAD.MOV.U32 R112, RZ, RZ, 0x1 ;  /* 0x00000001ff707424 */ /* 0x000fe200078e00ff */
[----:B------:R-:W-:Y:S01]  /*56c0*/  LOP3.LUT R70, R73, 0x800fffff, RZ, 0xc0, !PT ;  /* 0x800fffff49467812 */ /* 0x000fe200078ec0ff */
[----:B------:R-:W-:Y:S01]  /*56d0*/  IMAD.MOV.U32 R139, RZ, RZ, 0x1ca00000 ;  /* 0x1ca00000ff8b7424 */ /* 0x000fe200078e00ff */
[C---:B------:R-:W-:Y:S01]  /*56e0*/  FSETP.GEU.AND P2, PT, |R91|.reuse, 1.469367938527859385e-39, PT ;  /* 0x001000005b00780b */ /* 0x040fe20003f4e200 */
[----:B------:R-:W-:Y:S01]  /*56f0*/  BSSY.RECONVERGENT B0, `(.L_x_204) ;  /* 0x0000052000007945 */ /* 0x000fe20003800200 */
[----:B------:R-:W-:Y:S01]  /*5700*/  LOP3.LUT R71, R70, 0x3ff00000, RZ, 0xfc, !PT ;  /* 0x3ff0000046477812 */ /* 0x000fe200078efcff */
[----:B------:R-:W-:Y:S01]  /*5710*/  IMAD.MOV.U32 R70, RZ, RZ, R72 ;  /* 0x000000ffff467224 */ /* 0x000fe200078e0048 */
[----:B------:R-:W-:Y:S02]  /*5720*/  LOP3.LUT R138, R91, 0x7ff00000, RZ, 0xc0, !PT ;  /* 0x7ff000005b8a7812 */ /* 0x000fe400078ec0ff */
[----:B------:R-:W-:-:S03]  /*5730*/  LOP3.LUT R141, R73, 0x7ff00000, RZ, 0xc0, !PT ;  /* 0x7ff00000498d7812 */ /* 0x000fc600078ec0ff */
[----:B------:R-:W-:Y:S01]  /*5740*/  @!P0 DMUL R70, R72, 8.98846567431157953865e+307 ;  /* 0x7fe0000048468828 */ /* 0x000fe20000000000 */
[C---:B------:R-:W-:Y:S01]  /*5750*/  ISETP.GE.U32.AND P1, PT, R138.reuse, R141, PT ;  /* 0x0000008d8a00720c */ /* 0x040fe20003f26070 */
[----:B------:R-:W-:Y:S02]  /*5760*/  IMAD.MOV.U32 R140, RZ, RZ, R138 ;  /* 0x000000ffff8c7224 */ /* 0x000fe400078e008a */
[----:B------:R-:W-:Y:S02]  /*5770*/  @!P2 LOP3.LUT R115, R73, 0x7ff00000, RZ, 0xc0, !PT ;  /* 0x7ff000004973a812 */ /* 0x000fe400078ec0ff */
[----:B------:R-:W0:Y:S02]  /*5780*/  MUFU.RCP64H R113, R71 ;  /* 0x0000004700717308 */ /* 0x000e240000001800 */
[----:B------:R-:W-:Y:S02]  /*5790*/  @!P2 ISETP.GE.U32.AND P3, PT, R138, R115, PT ;  /* 0x000000738a00a20c */ /* 0x000fe40003f66070 */
[----:B------:R-:W-:-:S02]  /*57a0*/  @!P0 LOP3.LUT R141, R71, 0x7ff00000, RZ, 0xc0, !PT ;  /* 0x7ff00000478d8812 */ /* 0x000fc400078ec0ff */
[----:B------:R-:W-:Y:S02]  /*57b0*/  @!P2 SEL R115, R139, 0x63400000, !P3 ;  /* 0x634000008b73a807 */ /* 0x000fe40005800000 */
[----:B------:R-:W-:Y:S02]  /*57c0*/  IADD3 R143, PT, PT, R141, -0x1, RZ ;  /* 0xffffffff8d8f7810 */ /* 0x000fe40007ffe0ff */
[----:B------:R-:W-:-:S04]  /*57d0*/  @!P2 LOP3.LUT R116, R115, 0x80000000, R91, 0xf8, !PT ;  /* 0x800000007374a812 */ /* 0x000fc800078ef85b */
[----:B------:R-:W-:Y:S01]  /*57e0*/  @!P2 LOP3.LUT R117, R116, 0x100000, RZ, 0xfc, !PT ;  /* 0x001000007475a812 */ /* 0x000fe200078efcff */
[----:B------:R-:W-:Y:S01]  /*57f0*/  @!P2 IMAD.MOV.U32 R116, RZ, RZ, RZ ;  /* 0x000000ffff74a224 */ /* 0x000fe200078e00ff */
[----:B0-----:R-:W-:-:S08]  /*5800*/  DFMA R92, R112, -R70, 1 ;  /* 0x3ff00000705c742b */ /* 0x001fd00000000846 */
[----:B------:R-:W-:-:S08]  /*5810*/  DFMA R92, R92, R92, R92 ;  /* 0x0000005c5c5c722b */ /* 0x000fd0000000005c */
[----:B------:R-:W-:Y:S01]  /*5820*/  DFMA R112, R112, R92, R112 ;  /* 0x0000005c7070722b */ /* 0x000fe20000000070 */
[----:B------:R-:W-:Y:S02]  /*5830*/  SEL R93, R139, 0x63400000, !P1 ;  /* 0x634000008b5d7807 */ /* 0x000fe40004800000 */
[----:B------:R-:W-:Y:S02]  /*5840*/  MOV R92, R90 ;  /* 0x0000005a005c7202 */ /* 0x000fe40000000f00 */
[----:B------:R-:W-:-:S03]  /*5850*/  LOP3.LUT R93, R93, 0x800fffff, R91, 0xf8, !PT ;  /* 0x800fffff5d5d7812 */ /* 0x000fc600078ef85b */
[----:B------:R-:W-:-:S03]  /*5860*/  DFMA R114, R112, -R70, 1 ;  /* 0x3ff000007072742b */ /* 0x000fc60000000846 */
[----:B------:R-:W-:-:S05]  /*5870*/  @!P2 DFMA R92, R92, 2, -R116 ;  /* 0x400000005c5ca82b */ /* 0x000fca0000000874 */
[----:B------:R-:W-:-:S05]  /*5880*/  DFMA R112, R112, R114, R112 ;  /* 0x000000727070722b */ /* 0x000fca0000000070 */
[----:B------:R-:W-:-:S03]  /*5890*/  @!P2 LOP3.LUT R140, R93, 0x7ff00000, RZ, 0xc0, !PT ;  /* 0x7ff000005d8ca812 */ /* 0x000fc600078ec0ff */
[----:B------:R-:W-:Y:S02]  /*58a0*/  DMUL R114, R112, R92 ;  /* 0x0000005c70727228 */ /* 0x000fe40000000000 */
[----:B------:R-:W-:-:S05]  /*58b0*/  VIADD R142, R140, 0xffffffff ;  /* 0xffffffff8c8e7836 */ /* 0x000fca0000000000 */
[----:B------:R-:W-:Y:S01]  /*58c0*/  ISETP.GT.U32.AND P0, PT, R142, 0x7feffffe, PT ;  /* 0x7feffffe8e00780c */ /* 0x000fe20003f04070 */
[----:B------:R-:W-:-:S03]  /*58d0*/  DFMA R116, R114, -R70, R92 ;  /* 0x800000467274722b */ /* 0x000fc6000000005c */
[----:B------:R-:W-:-:S05]  /*58e0*/  ISETP.GT.U32.OR P0, PT, R143, 0x7feffffe, P0 ;  /* 0x7feffffe8f00780c */ /* 0x000fca0000704470 */
[----:B------:R-:W-:-:S08]  /*58f0*/  DFMA R112, R112, R116, R114 ;  /* 0x000000747070722b */ /* 0x000fd00000000072 */
        /* <DEDUP_REMOVED lines=13> */
[----:B------:R-:W-:-:S09]  /*59d0*/  MOV R90, RZ ;  /* 0x000000ff005a7202 */ /* 0x000fd20000000f00 */
        /* <DEDUP_REMOVED lines=14> */
.L_x_205:
[----:B------:R-:W-:-:S14]  /*5ac0*/  DSETP.NAN.AND P0, PT, R90, R90, PT ;  /* 0x0000005a5a00722a */ /* 0x000fdc0003f08000 */
[----:B------:R-:W-:Y:S05]  /*5ad0*/  @P0 BRA `(.L_x_207) ;  /* 0x0000000000440947 */ /* 0x000fea0003800000 */
[----:B------:R-:W-:-:S14]  /*5ae0*/  DSETP.NAN.AND P0, PT, R72, R72, PT ;  /* 0x000000484800722a */ /* 0x000fdc0003f08000 */
[----:B------:R-:W-:Y:S05]  /*5af0*/  @P0 BRA `(.L_x_208) ;  /* 0x0000000000300947 */ /* 0x000fea0003800000 */
[----:B------:R-:W-:Y:S01]  /*5b00*/  ISETP.NE.AND P0, PT, R140, R141, PT ;  /* 0x0000008d8c00720c */ /* 0x000fe20003f05270 */
[----:B------:R-:W-:Y:S01]  /*5b10*/  IMAD.MOV.U32 R114, RZ, RZ, 0x0 ;  /* 0x00000000ff727424 */ /* 0x000fe200078e00ff */
[----:B------:R-:W-:-:S11]  /*5b20*/  MOV R115, 0xfff80000 ;  /* 0xfff8000000737802 */ /* 0x000fd60000000f00 */
        /* <DEDUP_REMOVED lines=9> */
.L_x_208:
[----:B------:R-:W-:Y:S02]  /*5bc0*/  LOP3.LUT R115, R73, 0x80000, RZ, 0xfc, !PT ;  /* 0x0008000049737812 */ /* 0x000fe400078efcff */
[----:B------:R-:W-:Y:S01]  /*5bd0*/  MOV R114, R72 ;  /* 0x0000004800727202 */ /* 0x000fe20000000f00 */
[----:B------:R-:W-:Y:S06]  /*5be0*/  BRA `(.L_x_206) ;  /* 0x0000000000087947 */ /* 0x000fec0003800000 */
.L_x_207:
[----:B------:R-:W-:Y:S01]  /*5bf0*/  LOP3.LUT R115, R91, 0x80000, RZ, 0xfc, !PT ;  /* 0x000800005b737812 */ /* 0x000fe200078efcff */
[----:B------:R-:W-:-:S07]  /*5c00*/  IMAD.MOV.U32 R114, RZ, RZ, R90 ;  /* 0x000000ffff727224 */ /* 0x000fce00078e005a */
.L_x_206:
[----:B------:R-:W-:Y:S05]  /*5c10*/  BSYNC.RECONVERGENT B0 ;  /* 0x0000000000007941 */ /* 0x000fea0003800200 */
.L_x_204:
[----:B------:R-:W-:Y:S02]  /*5c20*/  IMAD.MOV.U32 R70, RZ, RZ, R118 ;  /* 0x000000ffff467224 */ /* 0x000fe400078e0076 */
[----:B------:R-:W-:-:S04]  /*5c30*/  IMAD.MOV.U32 R71, RZ, RZ, 0x0 ;  /* 0x00000000ff477424 */ /* 0x000fc800078e00ff */
[----:B------:R-:W-:Y:S05]  /*5c40*/  RET.REL.NODEC R70 `(_Z12detrender_k1PKfS0_S0_ififiS0_iS0_ifiPfS1_) ;  /* 0xffffffa046ec7950 */ /* 0x000fea0003c3ffff */
        .weak           $__internal_10_$__cuda_sm3x_div_rn_noftz_f32_slowpath
        .type           $__internal_10_$__cuda_sm3x_div_rn_noftz_f32_slowpath,@function
        .size           $__internal_10_$__cuda_sm3x_div_rn_noftz_f32_slowpath,(.L_x_231 - $__internal_10_$__cuda_sm3x_div_rn_noftz_f32_slowpath)
$__internal_10_$__cuda_sm3x_div_rn_noftz_f32_slowpath:
[--C-:B------:R-:W-:Y:S01]  /*5c50*/  SHF.R.U32.HI R10, RZ, 0x17, R3.reuse ;  /* 0x00000017ff0a7819 */ /* 0x100fe20000011603 */
[----:B------:R-:W-:Y:S01]  /*5c60*/  BSSY.RECONVERGENT B1, `(.L_x_209) ;  /* 0x0000063000017945 */ /* 0x000fe20003800200 */
[----:B------:R-:W-:Y:S02]  /*5c70*/  SHF.R.U32.HI R5, RZ, 0x17, R2 ;  /* 0x00000017ff057819 */ /* 0x000fe40000011602 */
[----:B------:R-:W-:Y:S02]  /*5c80*/  LOP3.LUT R10, R10, 0xff, RZ, 0xc0, !PT ;  /* 0x000000ff0a0a7812 */ /* 0x000fe400078ec0ff */
[----:B------:R-:W-:Y:S01]  /*5c90*/  LOP3.LUT R30, R5, 0xff, RZ, 0xc0, !PT ;  /* 0x000000ff051e7812 */ /* 0x000fe200078ec0ff */
[----:B------:R-:W-:Y:S01]  /*5ca0*/  IMAD.MOV.U32 R5, RZ, RZ, R3 ;  /* 0x000000ffff057224 */ /* 0x000fe200078e0003 */
[----:B------:R-:W-:-:S03]  /*5cb0*/  IADD3 R12, PT, PT, R10, -0x1, RZ ;  /* 0xffffffff0a0c7810 */ /* 0x000fc60007ffe0ff */
[----:B------:R-:W-:Y:S01]  /*5cc0*/  VIADD R13, R30, 0xffffffff ;  /* 0xffffffff1e0d7836 */ /* 0x000fe20000000000 */
        /* <DEDUP_REMOVED lines=25> */
[----:B------:R-:W-:Y:S01]  /*5e60*/  @!P1 FFMA R5, R3, 1.84467440737095516160e+19, RZ ;  /* 0x5f80000003059823 */ /* 0x000fe200000000ff */
[----:B------:R-:W-:-:S07]  /*5e70*/  @!P1 VIADD R11, R11, 0x40 ;  /* 0x000000400b0b9836 */ /* 0x000fce0000000000 */
.L_x_210:
[----:B------:R-:W-:Y:S01]  /*5e80*/  LEA R12, R10, 0xc0800000, 0x17 ;  /* 0xc08000000a0c7811 */ /* 0x000fe200078eb8ff */
[----:B------:R-:W-:Y:S04]  /*5e90*/  BSSY.RECONVERGENT B2, `(.L_x_215) ;  /* 0x0000036000027945 */ /* 0x000fe80003800200 */
[----:B------:R-:W-:Y:S01]  /*5ea0*/  IMAD.IADD R12, R5, 0x1, -R12 ;  /* 0x00000001050c7824 */ /* 0x000fe200078e0a0c */
[----:B------:R-:W-:-:S03]  /*5eb0*/  IADD3 R5, PT, PT, R30, -0x7f, RZ ;  /* 0xffffff811e057810 */ /* 0x000fc60007ffe0ff */
[----:B------:R-:W0:Y:S01]  /*5ec0*/  MUFU.RCP R13, R12 ;  /* 0x0000000c000d7308 */ /* 0x000e220000001000 */
[----:B------:R-:W-:Y:S01]  /*5ed0*/  FADD.FTZ R31, -R12, -RZ ;  /* 0x800000ff0c1f7221 */ /* 0x000fe20000010100 */
[C---:B------:R-:W-:Y:S01]  /*5ee0*/  IMAD R2, R5.reuse, -0x800000, R2 ;  /* 0xff80000005027824 */ /* 0x040fe200078e0202 */
[----:B------:R-:W-:-:S05]  /*5ef0*/  IADD3 R10, PT, PT, R5, 0x7f, -R10 ;  /* 0x0000007f050a7810 */ /* 0x000fca0007ffe80a */
[----:B------:R-:W-:Y:S02]  /*5f00*/  IMAD.IADD R10, R10, 0x1, R11 ;  /* 0x000000010a0a7824 */ /* 0x000fe400078e020b */
        /* <DEDUP_REMOVED lines=20> */
[-CC-:B------:R-:W-:Y:S01]  /*6050*/  FFMA.RZ R2, R34, R30.reuse, R33.reuse ;  /* 0x0000001e22027223 */ /* 0x180fe2000000c021 */
[----:B------:R-:W-:Y:S01]  /*6060*/  IADD3 R11, PT, PT, R12, 0x20, RZ ;  /* 0x000000200c0b7810 */ /* 0x000fe20007ffe0ff */
[-CC-:B------:R-:W-:Y:S01]  /*6070*/  FFMA.RM R5, R34, R30.reuse, R33.reuse ;  /* 0x0000001e22057223 */ /* 0x180fe20000004021 */
[----:B------:R-:W-:Y:S02]  /*6080*/  ISETP.NE.AND P2, PT, R12, RZ, PT ;  /* 0x000000ff0c00720c */ /* 0x000fe40003f45270 */
[----:B------:R-:W-:Y:S01]  /*6090*/  LOP3.LUT R10, R2, 0x7fffff, RZ, 0xc0, !PT ;  /* 0x007fffff020a7812 */ /* 0x000fe200078ec0ff */
[----:B------:R-:W-:Y:S01]  /*60a0*/  FFMA.RP R2, R34, R30, R33 ;  /* 0x0000001e22027223 */ /* 0x000fe20000008021 */
[----:B------:R-:W-:Y:S01]  /*60b0*/  ISETP.NE.AND P1, PT, R12, RZ, PT ;  /* 0x000000ff0c00720c */ /* 0x000fe20003f25270 */
[----:B------:R-:W-:Y:S01]  /*60c0*/  IMAD.MOV R12, RZ, RZ, -R12 ;  /* 0x000000ffff0c7224 */ /* 0x000fe200078e0a0c */
[----:B------:R-:W-:Y:S02]  /*60d0*/  LOP3.LUT R10, R10, 0x800000, RZ, 0xfc, !PT ;  /* 0x008000000a0a7812 */ /* 0x000fe400078efcff */
[----:B------:R-:W-:-:S02]  /*60e0*/  FSETP.NEU.FTZ.AND P0, PT, R2, R5, PT ;  /* 0x000000050200720b */ /* 0x000fc40003f1d000 */
        /* <DEDUP_REMOVED lines=8> */
[----:B------:R-:W-:-:S05]  /*6170*/  LOP3.LUT R2, R2, R5, RZ, 0xc0, !PT ;  /* 0x0000000502027212 */ /* 0x000fca00078ec0ff */
[----:B------:R-:W-:-:S05]  /*6180*/  IMAD.IADD R2, R11, 0x1, R2 ;  /* 0x000000010b027824 */ /* 0x000fca00078e0202 */
[----:B------:R-:W-:Y:S01]  /*6190*/  LOP3.LUT R13, R2, R13, RZ, 0xfc, !PT ;  /* 0x0000000d020d7212 */ /* 0x000fe200078efcff */
[----:B------:R-:W-:Y:S06]  /*61a0*/  BRA `(.L_x_218) ;  /* 0x0000000000107947 */ /* 0x000fec0003800000 */
.L_x_217:
[----:B------:R-:W-:-:S04]  /*61b0*/  LOP3.LUT R13, R13, 0x80000000, RZ, 0xc0, !PT ;  /* 0x800000000d0d7812 */ /* 0x000fc800078ec0ff */
[----:B------:R-:W-:Y:S01]  /*61c0*/  LOP3.LUT R13, R13, 0x7f800000, RZ, 0xfc, !PT ;  /* 0x7f8000000d0d7812 */ /* 0x000fe200078efcff */
[----:B------:R-:W-:Y:S06]  /*61d0*/  BRA `(.L_x_218) ;  /* 0x0000000000047947 */ /* 0x000fec0003800000 */
.L_x_216:
[----:B------:R-:W-:-:S07]  /*61e0*/  IMAD R13, R10, 0x800000, R13 ;  /* 0x008000000a0d7824 */ /* 0x000fce00078e020d */
.L_x_218:
[----:B------:R-:W-:Y:S05]  /*61f0*/  BSYNC.RECONVERGENT B2 ;  /* 0x0000000000027941 */ /* 0x000fea0003800200 */
.L_x_215:
[----:B------:R-:W-:Y:S05]  /*6200*/  BRA `(.L_x_219) ;  /* 0x0000000000207947 */ /* 0x000fea0003800000 */
.L_x_214:
[----:B------:R-:W-:-:S04]  /*6210*/  LOP3.LUT R2, R5, 0x80000000, R2, 0x48, !PT ;  /* 0x8000000005027812 */ /* 0x000fc800078e4802 */
[----:B------:R-:W-:Y:S01]  /*6220*/  LOP3.LUT R13, R2, 0x7f800000, RZ, 0xfc, !PT ;  /* 0x7f800000020d7812 */ /* 0x000fe200078efcff */
[----:B------:R-:W-:Y:S06]  /*6230*/  BRA `(.L_x_219) ;  /* 0x0000000000147947 */ /* 0x000fec0003800000 */
.L_x_213:
[----:B------:R-:W-:Y:S01]  /*6240*/  LOP3.LUT R13, R5, 0x80000000, R2, 0x48, !PT ;  /* 0x80000000050d7812 */ /* 0x000fe200078e4802 */
[----:B------:R-:W-:Y:S06]  /*6250*/  BRA `(.L_x_219) ;  /* 0x00000000000c7947 */ /* 0x000fec0003800000 */
.L_x_212:
[----:B------:R-:W0:Y:S01]  /*6260*/  MUFU.RSQ R13, -QNAN ;  /* 0xffc00000000d7908 */ /* 0x000e220000001400 */
[----:B------:R-:W-:Y:S05]  /*6270*/  BRA `(.L_x_219) ;  /* 0x0000000000047947 */ /* 0x000fea0003800000 */
.L_x_211:
[----:B------:R-:W-:-:S07]  /*6280*/  FADD.FTZ R13, R2, R3 ;  /* 0x00000003020d7221 */ /* 0x000fce0000010000 */
.L_x_219:
[----:B------:R-:W-:Y:S05]  /*6290*/  BSYNC.RECONVERGENT B1 ;  /* 0x0000000000017941 */ /* 0x000fea0003800200 */
.L_x_209:
[----:B------:R-:W-:Y:S01]  /*62a0*/  IMAD.MOV.U32 R10, RZ, RZ, R32 ;  /* 0x000000ffff0a7224 */ /* 0x000fe200078e0020 */
[----:B0-----:R-:W-:Y:S01]  /*62b0*/  MOV R5, R13 ;  /* 0x0000000d00057202 */ /* 0x001fe20000000f00 */
[----:B------:R-:W-:-:S04]  /*62c0*/  IMAD.MOV.U32 R11, RZ, RZ, 0x0 ;  /* 0x00000000ff0b7424 */ /* 0x000fc800078e00ff */
[----:B------:R-:W-:Y:S05]  /*62d0*/  RET.REL.NODEC R10 `(_Z12detrender_k1PKfS0_S0_ififiS0_iS0_ifiPfS1_) ;  /* 0xffffff9c0a487950 */ /* 0x000fea0003c3ffff */
.L_x_220:
        /* <DEDUP_REMOVED lines=10> */
.L_x_231:


//--------------------- .nv.shared._Z18periodic_search_k2PKfS0_S0_PKiS2_PfS3_S3_PiS4_i --------------------------
	.section	.nv.shared._Z18periodic_search_k2PKfS0_S0_PKiS2_PfS3_S3_PiS4_i,"aw",@nobits
	.sectionflags	@""
	.align	16
	.zero		1024


//--------------------- .nv.shared.reserved.0     --------------------------
	.section	.nv.shared.reserved.0,"aw",@nobits
	.weak		__nv_reservedSMEM_offset_0_alias
	.size		__nv_reservedSMEM_offset_0_alias, 0, 64
	.other		__nv_reservedSMEM_offset_0_alias,@"STO_CUDA_RESERVED_SHARED STV_DEFAULT"
__nv_reservedSMEM_offset_0_alias:
	.zero		0
	.zero		64


//--------------------- .nv.shared._Z18periodic_search_k1fPKfS0_S0_iiiiPfS1_S1_PiS2_ --------------------------
	.section	.nv.shared._Z18periodic_search_k1fPKfS0_S0_iiiiPfS1_S1_PiS2_,"aw",@nobits
	.sectionflags	@""
	.align	16
	.zero		1024


//--------------------- .nv.shared._Z11resample_k2PKdS0_PdS1_i --------------------------
	.section	.nv.shared._Z11resample_k2PKdS0_PdS1_i,"aw",@nobits
	.sectionflags	@""
	.align	16
	.zero		1024


//--------------------- .nv.shared._Z11resample_k1PKddS0_S0_iPdS1_ --------------------------
	.section	.nv.shared._Z11resample_k1PKddS0_S0_iPdS1_,"aw",@nobits
	.sectionflags	@""
	.align	16
	.zero		1024


//--------------------- .nv.shared._Z18monotransit_searchPKfS0_S0_fiS0_iS0_ifiPfS1_S1_ --------------------------
	.section	.nv.shared._Z18monotransit_searchPKfS0_S0_fiS0_iS0_ifiPfS1_S1_,"aw",@nobits
	.sectionflags	@""
	.align	16
	.zero		1024


//--------------------- .nv.shared._Z12detrender_k5PKfS0_S0_S0_iiiPfPi --------------------------
	.section	.nv.shared._Z12detrender_k5PKfS0_S0_S0_iiiPfPi,"aw",@nobits
	.sectionflags	@""
	.align	16
	.zero		1024


//--------------------- .nv.shared._Z12detrender_k1PKfS0_S0_ififiS0_iS0_ifiPfS1_ --------------------------
	.section	.nv.shared._Z12detrender_k1PKfS0_S0_ififiS0_iS0_ifiPfS1_,"aw",@nobits
	.sectionflags	@""
	.align	16
	.zero		1024


//--------------------- .nv.constant0._Z18periodic_search_k2PKfS0_S0_PKiS2_PfS3_S3_PiS4_i --------------------------
	.section	.nv.constant0._Z18periodic_search_k2PKfS0_S0_PKiS2_PfS3_S3_PiS4_i,"a",@progbits
	.sectionflags	@""
	.align	4
.nv.constant0._Z18periodic_search_k2PKfS0_S0_PKiS2_PfS3_S3_PiS4_i:
	.zero		980


//--------------------- .nv.constant0._Z18periodic_search_k1fPKfS0_S0_iiiiPfS1_S1_PiS2_ --------------------------
	.section	.nv.constant0._Z18periodic_search_k1fPKfS0_S0_iiiiPfS1_S1_PiS2_,"a",@progbits
	.sectionflags	@""
	.align	4
.nv.constant0._Z18periodic_search_k1fPKfS0_S0_iiiiPfS1_S1_PiS2_:
	.zero		984


//--------------------- .nv.constant0._Z11resample_k2PKdS0_PdS1_i --------------------------
	.section	.nv.constant0._Z11resample_k2PKdS0_PdS1_i,"a",@progbits
	.sectionflags	@""
	.align	4
.nv.constant0._Z11resample_k2PKdS0_PdS1_i:
	.zero		932


//--------------------- .nv.constant0._Z11resample_k1PKddS0_S0_iPdS1_ --------------------------
	.section	.nv.constant0._Z11resample_k1PKddS0_S0_iPdS1_,"a",@progbits
	.sectionflags	@""
	.align	4
.nv.constant0._Z11resample_k1PKddS0_S0_iPdS1_:
	.zero		952


//--------------------- .nv.constant0._Z18monotransit_searchPKfS0_S0_fiS0_iS0_ifiPfS1_S1_ --------------------------
	.section	.nv.constant0._Z18monotransit_searchPKfS0_S0_fiS0_iS0_ifiPfS1_S1_,"a",@progbits
	.sectionflags	@""
	.align	4
.nv.constant0._Z18monotransit_searchPKfS0_S0_fiS0_iS0_ifiPfS1_S1_:
	.zero		992


//--------------------- .nv.constant0._Z12detrender_k5PKfS0_S0_S0_iiiPfPi --------------------------
	.section	.nv.constant0._Z12detrender_k5PKfS0_S0_S0_iiiPfPi,"a",@progbits
	.sectionflags	@""
	.align	4
.nv.constant0._Z12detrender_k5PKfS0_S0_S0_iiiPfPi:
	.zero		960


//--------------------- .nv.constant0._Z12detrender_k1PKfS0_S0_ififiS0_iS0_ifiPfS1_ --------------------------
	.section	.nv.constant0._Z12detrender_k1PKfS0_S0_ififiS0_iS0_ifiPfS1_,"a",@progbits
	.sectionflags	@""
	.align	4
.nv.constant0._Z12detrender_k1PKfS0_S0_ififiS0_iS0_ifiPfS1_:
	.zero		1000


//--------------------- SYMBOLS --------------------------

	.type		.nv.reservedSmem.offset0,@object
	.size		.nv.reservedSmem.offset0,0x4
	.type		.nv.reservedSmem.cap,@object
	.size		.nv.reservedSmem.cap,0x4
